//
// Generated by NVIDIA NVVM Compiler
//
// Compiler Build ID: CL-36424714
// Cuda compilation tools, release 13.0, V13.0.88
// Based on NVVM 20.0.0
//

.version 9.0
.target sm_100
.address_size 64

	// .globl	_Z15cuda_find_nonceP6_blockPj
.global .align 4 .b8 k[256] = {152, 47, 138, 66, 145, 68, 55, 113, 207, 251, 192, 181, 165, 219, 181, 233, 91, 194, 86, 57, 241, 17, 241, 89, 164, 130, 63, 146, 213, 94, 28, 171, 152, 170, 7, 216, 1, 91, 131, 18, 190, 133, 49, 36, 195, 125, 12, 85, 116, 93, 190, 114, 254, 177, 222, 128, 167, 6, 220, 155, 116, 241, 155, 193, 193, 105, 155, 228, 134, 71, 190, 239, 198, 157, 193, 15, 204, 161, 12, 36, 111, 44, 233, 45, 170, 132, 116, 74, 220, 169, 176, 92, 218, 136, 249, 118, 82, 81, 62, 152, 109, 198, 49, 168, 200, 39, 3, 176, 199, 127, 89, 191, 243, 11, 224, 198, 71, 145, 167, 213, 81, 99, 202, 6, 103, 41, 41, 20, 133, 10, 183, 39, 56, 33, 27, 46, 252, 109, 44, 77, 19, 13, 56, 83, 84, 115, 10, 101, 187, 10, 106, 118, 46, 201, 194, 129, 133, 44, 114, 146, 161, 232, 191, 162, 75, 102, 26, 168, 112, 139, 75, 194, 163, 81, 108, 199, 25, 232, 146, 209, 36, 6, 153, 214, 133, 53, 14, 244, 112, 160, 106, 16, 22, 193, 164, 25, 8, 108, 55, 30, 76, 119, 72, 39, 181, 188, 176, 52, 179, 12, 28, 57, 74, 170, 216, 78, 79, 202, 156, 91, 243, 111, 46, 104, 238, 130, 143, 116, 111, 99, 165, 120, 20, 120, 200, 132, 8, 2, 199, 140, 250, 255, 190, 144, 235, 108, 80, 164, 247, 163, 249, 190, 242, 120, 113, 198};
.global .attribute(.managed) .align 1 .u8 flag;
.global .attribute(.managed) .align 8 .u64 target_hex;

.visible .entry _Z15cuda_find_nonceP6_blockPj(
	.param .u64 .ptr .align 1 _Z15cuda_find_nonceP6_blockPj_param_0,
	.param .u64 .ptr .align 1 _Z15cuda_find_nonceP6_blockPj_param_1
)
{
	.reg .pred 	%p<71>;
	.reg .b16 	%rs<214>;
	.reg .b32 	%r<6774>;
	.reg .b64 	%rd<9>;

	mov.u32 	%r35, %ntid.x;
	mov.u32 	%r36, %ctaid.x;
	mov.u32 	%r37, %tid.x;
	mad.lo.s32 	%r38, %r35, %r36, %r37;
	mov.u32 	%r39, %nctaid.x;
	mul.lo.s32 	%r40, %r35, %r39;
	ld.global.u64 	%rd3, [target_hex];
	cvta.to.global.u64 	%rd4, %rd3;
	ld.global.u8 	%rs1, [%rd4];
	ld.global.u8 	%rs2, [%rd4+1];
	ld.global.u8 	%rs3, [%rd4+2];
	ld.global.u8 	%rs4, [%rd4+3];
	ld.global.u8 	%rs5, [%rd4+4];
	ld.global.u8 	%rs6, [%rd4+5];
	ld.global.u8 	%rs7, [%rd4+6];
	ld.global.u8 	%rs8, [%rd4+7];
	ld.global.u8 	%rs9, [%rd4+8];
	ld.global.u8 	%rs10, [%rd4+9];
	ld.global.u8 	%rs11, [%rd4+10];
	ld.global.u8 	%rs12, [%rd4+11];
	ld.global.u8 	%rs13, [%rd4+12];
	ld.global.u8 	%rs14, [%rd4+13];
	ld.global.u8 	%rs15, [%rd4+14];
	ld.global.u8 	%rs16, [%rd4+15];
	ld.global.u8 	%rs17, [%rd4+16];
	ld.global.u8 	%rs18, [%rd4+17];
	ld.global.u8 	%rs19, [%rd4+18];
	ld.global.u8 	%rs20, [%rd4+19];
	ld.global.u8 	%rs21, [%rd4+20];
	ld.global.u8 	%rs22, [%rd4+21];
	ld.global.u8 	%rs23, [%rd4+22];
	ld.global.u8 	%rs24, [%rd4+23];
	ld.global.u8 	%rs25, [%rd4+24];
	ld.global.u8 	%rs26, [%rd4+25];
	ld.global.u8 	%rs27, [%rd4+26];
	ld.global.u8 	%rs28, [%rd4+27];
	ld.global.u8 	%rs29, [%rd4+28];
	ld.global.u8 	%rs30, [%rd4+29];
	ld.global.u8 	%rs31, [%rd4+30];
	ld.global.u8 	%rs32, [%rd4+31];
	not.b32 	%r41, %r40;
	setp.ge.u32 	%p1, %r38, %r41;
	ld.global.u8 	%rs64, [flag];
	setp.ne.s16 	%p2, %rs64, 0;
	or.pred  	%p3, %p1, %p2;
	@%p3 bra 	$L__BB0_66;
	ld.param.u64 	%rd7, [_Z15cuda_find_nonceP6_blockPj_param_0];
	mov.u32 	%r42, %ntid.x;
	mov.u32 	%r43, %ctaid.x;
	mov.u32 	%r44, %tid.x;
	mad.lo.s32 	%r6773, %r42, %r43, %r44;
	cvta.to.global.u64 	%rd5, %rd7;
	ld.global.u32 	%r45, [%rd5+72];
	ld.global.u32 	%r46, [%rd5+68];
	ld.global.u32 	%r47, [%rd5+64];
	bfe.u32 	%r48, %r47, 0, 8;
	bfe.u32 	%r49, %r47, 8, 8;
	bfe.u32 	%r50, %r47, 16, 8;
	cvt.u16.u32 	%rs67, %r50;
	ld.global.u32 	%r51, [%rd5+60];
	bfe.u32 	%r52, %r51, 0, 8;
	bfe.u32 	%r53, %r51, 8, 8;
	bfe.u32 	%r54, %r51, 16, 8;
	cvt.u16.u32 	%rs68, %r54;
	ld.global.u32 	%r55, [%rd5+56];
	bfe.u32 	%r56, %r55, 0, 8;
	bfe.u32 	%r57, %r55, 8, 8;
	bfe.u32 	%r58, %r55, 16, 8;
	cvt.u16.u32 	%rs69, %r58;
	ld.global.u32 	%r59, [%rd5+52];
	bfe.u32 	%r60, %r59, 0, 8;
	bfe.u32 	%r61, %r59, 8, 8;
	bfe.u32 	%r62, %r59, 16, 8;
	cvt.u16.u32 	%rs70, %r62;
	ld.global.u32 	%r63, [%rd5+48];
	bfe.u32 	%r64, %r63, 0, 8;
	bfe.u32 	%r65, %r63, 8, 8;
	bfe.u32 	%r66, %r63, 16, 8;
	cvt.u16.u32 	%rs71, %r66;
	ld.global.u32 	%r67, [%rd5+44];
	bfe.u32 	%r68, %r67, 0, 8;
	bfe.u32 	%r69, %r67, 8, 8;
	bfe.u32 	%r70, %r67, 16, 8;
	cvt.u16.u32 	%rs72, %r70;
	ld.global.u32 	%r71, [%rd5+40];
	bfe.u32 	%r72, %r71, 0, 8;
	bfe.u32 	%r73, %r71, 8, 8;
	bfe.u32 	%r74, %r71, 16, 8;
	cvt.u16.u32 	%rs73, %r74;
	ld.global.u32 	%r75, [%rd5+36];
	bfe.u32 	%r76, %r75, 0, 8;
	bfe.u32 	%r77, %r75, 8, 8;
	bfe.u32 	%r78, %r75, 16, 8;
	cvt.u16.u32 	%rs74, %r78;
	ld.global.u32 	%r79, [%rd5+32];
	bfe.u32 	%r80, %r79, 0, 8;
	bfe.u32 	%r81, %r79, 8, 8;
	bfe.u32 	%r82, %r79, 16, 8;
	cvt.u16.u32 	%rs75, %r82;
	ld.global.u32 	%r83, [%rd5+28];
	bfe.u32 	%r84, %r83, 0, 8;
	bfe.u32 	%r85, %r83, 8, 8;
	bfe.u32 	%r86, %r83, 16, 8;
	cvt.u16.u32 	%rs76, %r86;
	ld.global.u32 	%r87, [%rd5+24];
	bfe.u32 	%r88, %r87, 0, 8;
	bfe.u32 	%r89, %r87, 8, 8;
	bfe.u32 	%r90, %r87, 16, 8;
	cvt.u16.u32 	%rs77, %r90;
	ld.global.u32 	%r91, [%rd5+20];
	bfe.u32 	%r92, %r91, 0, 8;
	bfe.u32 	%r93, %r91, 8, 8;
	bfe.u32 	%r94, %r91, 16, 8;
	cvt.u16.u32 	%rs78, %r94;
	ld.global.u32 	%r95, [%rd5+16];
	bfe.u32 	%r96, %r95, 0, 8;
	bfe.u32 	%r97, %r95, 8, 8;
	bfe.u32 	%r98, %r95, 16, 8;
	cvt.u16.u32 	%rs79, %r98;
	ld.global.u32 	%r99, [%rd5+12];
	bfe.u32 	%r100, %r99, 0, 8;
	bfe.u32 	%r101, %r99, 8, 8;
	bfe.u32 	%r102, %r99, 16, 8;
	cvt.u16.u32 	%rs80, %r102;
	ld.global.u32 	%r103, [%rd5+8];
	bfe.u32 	%r104, %r103, 0, 8;
	bfe.u32 	%r105, %r103, 8, 8;
	bfe.u32 	%r106, %r103, 16, 8;
	cvt.u16.u32 	%rs81, %r106;
	ld.global.u32 	%r107, [%rd5+4];
	bfe.u32 	%r108, %r107, 0, 8;
	bfe.u32 	%r109, %r107, 8, 8;
	bfe.u32 	%r110, %r107, 16, 8;
	cvt.u16.u32 	%rs82, %r110;
	ld.global.u32 	%r111, [%rd5];
	prmt.b32 	%r112, %r111, 0, 291;
	shl.b32 	%r113, %r108, 24;
	shl.b32 	%r114, %r109, 16;
	and.b32  	%r115, %r114, 16711680;
	or.b32  	%r116, %r115, %r113;
	and.b16  	%rs83, %rs82, 255;
	mul.wide.u16 	%r117, %rs83, 256;
	or.b32  	%r118, %r116, %r117;
	bfe.u32 	%r119, %r107, 24, 8;
	or.b32  	%r120, %r118, %r119;
	shl.b32 	%r121, %r104, 24;
	shl.b32 	%r122, %r105, 16;
	and.b32  	%r123, %r122, 16711680;
	or.b32  	%r124, %r123, %r121;
	and.b16  	%rs84, %rs81, 255;
	mul.wide.u16 	%r125, %rs84, 256;
	or.b32  	%r126, %r124, %r125;
	bfe.u32 	%r127, %r103, 24, 8;
	or.b32  	%r128, %r126, %r127;
	shl.b32 	%r129, %r100, 24;
	shl.b32 	%r130, %r101, 16;
	and.b32  	%r131, %r130, 16711680;
	or.b32  	%r132, %r131, %r129;
	and.b16  	%rs85, %rs80, 255;
	mul.wide.u16 	%r133, %rs85, 256;
	or.b32  	%r134, %r132, %r133;
	bfe.u32 	%r135, %r99, 24, 8;
	or.b32  	%r136, %r134, %r135;
	shl.b32 	%r137, %r96, 24;
	shl.b32 	%r138, %r97, 16;
	and.b32  	%r139, %r138, 16711680;
	or.b32  	%r140, %r139, %r137;
	and.b16  	%rs86, %rs79, 255;
	mul.wide.u16 	%r141, %rs86, 256;
	or.b32  	%r142, %r140, %r141;
	bfe.u32 	%r143, %r95, 24, 8;
	or.b32  	%r144, %r142, %r143;
	shl.b32 	%r145, %r92, 24;
	shl.b32 	%r146, %r93, 16;
	and.b32  	%r147, %r146, 16711680;
	or.b32  	%r148, %r147, %r145;
	and.b16  	%rs87, %rs78, 255;
	mul.wide.u16 	%r149, %rs87, 256;
	or.b32  	%r150, %r148, %r149;
	bfe.u32 	%r151, %r91, 24, 8;
	or.b32  	%r152, %r150, %r151;
	shl.b32 	%r153, %r88, 24;
	shl.b32 	%r154, %r89, 16;
	and.b32  	%r155, %r154, 16711680;
	or.b32  	%r156, %r155, %r153;
	and.b16  	%rs88, %rs77, 255;
	mul.wide.u16 	%r157, %rs88, 256;
	or.b32  	%r158, %r156, %r157;
	bfe.u32 	%r159, %r87, 24, 8;
	or.b32  	%r160, %r158, %r159;
	shl.b32 	%r161, %r84, 24;
	shl.b32 	%r162, %r85, 16;
	and.b32  	%r163, %r162, 16711680;
	or.b32  	%r164, %r163, %r161;
	and.b16  	%rs89, %rs76, 255;
	mul.wide.u16 	%r165, %rs89, 256;
	or.b32  	%r166, %r164, %r165;
	bfe.u32 	%r167, %r83, 24, 8;
	or.b32  	%r168, %r166, %r167;
	shl.b32 	%r169, %r80, 24;
	shl.b32 	%r170, %r81, 16;
	and.b32  	%r171, %r170, 16711680;
	or.b32  	%r172, %r171, %r169;
	and.b16  	%rs90, %rs75, 255;
	mul.wide.u16 	%r173, %rs90, 256;
	or.b32  	%r174, %r172, %r173;
	bfe.u32 	%r175, %r79, 24, 8;
	or.b32  	%r176, %r174, %r175;
	shl.b32 	%r177, %r76, 24;
	shl.b32 	%r178, %r77, 16;
	and.b32  	%r179, %r178, 16711680;
	or.b32  	%r180, %r179, %r177;
	and.b16  	%rs91, %rs74, 255;
	mul.wide.u16 	%r181, %rs91, 256;
	or.b32  	%r182, %r180, %r181;
	bfe.u32 	%r183, %r75, 24, 8;
	or.b32  	%r184, %r182, %r183;
	shl.b32 	%r185, %r72, 24;
	shl.b32 	%r186, %r73, 16;
	and.b32  	%r187, %r186, 16711680;
	or.b32  	%r188, %r187, %r185;
	and.b16  	%rs92, %rs73, 255;
	mul.wide.u16 	%r189, %rs92, 256;
	or.b32  	%r190, %r188, %r189;
	bfe.u32 	%r191, %r71, 24, 8;
	or.b32  	%r192, %r190, %r191;
	shl.b32 	%r193, %r68, 24;
	shl.b32 	%r194, %r69, 16;
	and.b32  	%r195, %r194, 16711680;
	or.b32  	%r196, %r195, %r193;
	and.b16  	%rs93, %rs72, 255;
	mul.wide.u16 	%r197, %rs93, 256;
	or.b32  	%r198, %r196, %r197;
	bfe.u32 	%r199, %r67, 24, 8;
	or.b32  	%r200, %r198, %r199;
	shl.b32 	%r201, %r64, 24;
	shl.b32 	%r202, %r65, 16;
	and.b32  	%r203, %r202, 16711680;
	or.b32  	%r204, %r203, %r201;
	and.b16  	%rs94, %rs71, 255;
	mul.wide.u16 	%r205, %rs94, 256;
	or.b32  	%r206, %r204, %r205;
	bfe.u32 	%r207, %r63, 24, 8;
	or.b32  	%r208, %r206, %r207;
	shl.b32 	%r209, %r60, 24;
	shl.b32 	%r210, %r61, 16;
	and.b32  	%r211, %r210, 16711680;
	or.b32  	%r212, %r211, %r209;
	and.b16  	%rs95, %rs70, 255;
	mul.wide.u16 	%r213, %rs95, 256;
	or.b32  	%r214, %r212, %r213;
	bfe.u32 	%r215, %r59, 24, 8;
	or.b32  	%r216, %r214, %r215;
	shl.b32 	%r217, %r56, 24;
	shl.b32 	%r218, %r57, 16;
	and.b32  	%r219, %r218, 16711680;
	or.b32  	%r220, %r219, %r217;
	and.b16  	%rs96, %rs69, 255;
	mul.wide.u16 	%r221, %rs96, 256;
	or.b32  	%r222, %r220, %r221;
	bfe.u32 	%r223, %r55, 24, 8;
	or.b32  	%r224, %r222, %r223;
	shl.b32 	%r225, %r52, 24;
	shl.b32 	%r226, %r53, 16;
	and.b32  	%r227, %r226, 16711680;
	or.b32  	%r228, %r227, %r225;
	and.b16  	%rs97, %rs68, 255;
	mul.wide.u16 	%r229, %rs97, 256;
	or.b32  	%r230, %r228, %r229;
	bfe.u32 	%r231, %r51, 24, 8;
	or.b32  	%r232, %r230, %r231;
	shf.l.wrap.b32 	%r233, %r120, %r120, 25;
	shf.l.wrap.b32 	%r234, %r118, %r120, 14;
	xor.b32  	%r235, %r233, %r234;
	shr.u32 	%r236, %r120, 3;
	xor.b32  	%r237, %r235, %r236;
	shf.l.wrap.b32 	%r238, %r222, %r224, 15;
	shf.l.wrap.b32 	%r239, %r222, %r224, 13;
	xor.b32  	%r240, %r238, %r239;
	shr.u32 	%r241, %r222, 10;
	xor.b32  	%r242, %r240, %r241;
	add.s32 	%r243, %r237, %r112;
	add.s32 	%r244, %r243, %r184;
	add.s32 	%r245, %r244, %r242;
	shf.l.wrap.b32 	%r246, %r128, %r128, 25;
	shf.l.wrap.b32 	%r247, %r126, %r128, 14;
	xor.b32  	%r248, %r246, %r247;
	shr.u32 	%r249, %r128, 3;
	xor.b32  	%r250, %r248, %r249;
	shf.l.wrap.b32 	%r251, %r230, %r232, 15;
	shf.l.wrap.b32 	%r252, %r230, %r232, 13;
	xor.b32  	%r253, %r251, %r252;
	shr.u32 	%r254, %r230, 10;
	xor.b32  	%r255, %r253, %r254;
	add.s32 	%r256, %r250, %r120;
	add.s32 	%r257, %r256, %r192;
	add.s32 	%r258, %r257, %r255;
	shf.l.wrap.b32 	%r259, %r136, %r136, 25;
	shf.l.wrap.b32 	%r260, %r134, %r136, 14;
	xor.b32  	%r261, %r259, %r260;
	shr.u32 	%r262, %r136, 3;
	xor.b32  	%r263, %r261, %r262;
	shf.l.wrap.b32 	%r264, %r245, %r245, 15;
	shf.l.wrap.b32 	%r265, %r245, %r245, 13;
	xor.b32  	%r266, %r264, %r265;
	shr.u32 	%r267, %r245, 10;
	xor.b32  	%r268, %r266, %r267;
	add.s32 	%r269, %r263, %r128;
	add.s32 	%r270, %r269, %r200;
	add.s32 	%r271, %r270, %r268;
	shf.l.wrap.b32 	%r272, %r144, %r144, 25;
	shf.l.wrap.b32 	%r273, %r142, %r144, 14;
	xor.b32  	%r274, %r272, %r273;
	shr.u32 	%r275, %r144, 3;
	xor.b32  	%r276, %r274, %r275;
	shf.l.wrap.b32 	%r277, %r258, %r258, 15;
	shf.l.wrap.b32 	%r278, %r258, %r258, 13;
	xor.b32  	%r279, %r277, %r278;
	shr.u32 	%r280, %r258, 10;
	xor.b32  	%r281, %r279, %r280;
	add.s32 	%r282, %r276, %r136;
	add.s32 	%r283, %r282, %r208;
	add.s32 	%r284, %r283, %r281;
	shf.l.wrap.b32 	%r285, %r152, %r152, 25;
	shf.l.wrap.b32 	%r286, %r150, %r152, 14;
	xor.b32  	%r287, %r285, %r286;
	shr.u32 	%r288, %r152, 3;
	xor.b32  	%r289, %r287, %r288;
	shf.l.wrap.b32 	%r290, %r271, %r271, 15;
	shf.l.wrap.b32 	%r291, %r271, %r271, 13;
	xor.b32  	%r292, %r290, %r291;
	shr.u32 	%r293, %r271, 10;
	xor.b32  	%r294, %r292, %r293;
	add.s32 	%r295, %r289, %r144;
	add.s32 	%r296, %r295, %r216;
	add.s32 	%r297, %r296, %r294;
	shf.l.wrap.b32 	%r298, %r160, %r160, 25;
	shf.l.wrap.b32 	%r299, %r158, %r160, 14;
	xor.b32  	%r300, %r298, %r299;
	shr.u32 	%r301, %r160, 3;
	xor.b32  	%r302, %r300, %r301;
	shf.l.wrap.b32 	%r303, %r284, %r284, 15;
	shf.l.wrap.b32 	%r304, %r284, %r284, 13;
	xor.b32  	%r305, %r303, %r304;
	shr.u32 	%r306, %r284, 10;
	xor.b32  	%r307, %r305, %r306;
	add.s32 	%r308, %r302, %r152;
	add.s32 	%r309, %r308, %r224;
	add.s32 	%r310, %r309, %r307;
	shf.l.wrap.b32 	%r311, %r168, %r168, 25;
	shf.l.wrap.b32 	%r312, %r166, %r168, 14;
	xor.b32  	%r313, %r311, %r312;
	shr.u32 	%r314, %r168, 3;
	xor.b32  	%r315, %r313, %r314;
	shf.l.wrap.b32 	%r316, %r297, %r297, 15;
	shf.l.wrap.b32 	%r317, %r297, %r297, 13;
	xor.b32  	%r318, %r316, %r317;
	shr.u32 	%r319, %r297, 10;
	xor.b32  	%r320, %r318, %r319;
	add.s32 	%r321, %r315, %r160;
	add.s32 	%r322, %r321, %r232;
	add.s32 	%r323, %r322, %r320;
	shf.l.wrap.b32 	%r324, %r176, %r176, 25;
	shf.l.wrap.b32 	%r325, %r174, %r176, 14;
	xor.b32  	%r326, %r324, %r325;
	shr.u32 	%r327, %r176, 3;
	xor.b32  	%r328, %r326, %r327;
	shf.l.wrap.b32 	%r329, %r310, %r310, 15;
	shf.l.wrap.b32 	%r330, %r310, %r310, 13;
	xor.b32  	%r331, %r329, %r330;
	shr.u32 	%r332, %r310, 10;
	xor.b32  	%r333, %r331, %r332;
	add.s32 	%r334, %r328, %r168;
	add.s32 	%r335, %r334, %r245;
	add.s32 	%r336, %r335, %r333;
	shf.l.wrap.b32 	%r337, %r184, %r184, 25;
	shf.l.wrap.b32 	%r338, %r182, %r184, 14;
	xor.b32  	%r339, %r337, %r338;
	shr.u32 	%r340, %r184, 3;
	xor.b32  	%r341, %r339, %r340;
	shf.l.wrap.b32 	%r342, %r323, %r323, 15;
	shf.l.wrap.b32 	%r343, %r323, %r323, 13;
	xor.b32  	%r344, %r342, %r343;
	shr.u32 	%r345, %r323, 10;
	xor.b32  	%r346, %r344, %r345;
	add.s32 	%r347, %r341, %r176;
	add.s32 	%r348, %r347, %r258;
	add.s32 	%r349, %r348, %r346;
	shf.l.wrap.b32 	%r350, %r192, %r192, 25;
	shf.l.wrap.b32 	%r351, %r190, %r192, 14;
	xor.b32  	%r352, %r350, %r351;
	shr.u32 	%r353, %r192, 3;
	xor.b32  	%r354, %r352, %r353;
	shf.l.wrap.b32 	%r355, %r336, %r336, 15;
	shf.l.wrap.b32 	%r356, %r336, %r336, 13;
	xor.b32  	%r357, %r355, %r356;
	shr.u32 	%r358, %r336, 10;
	xor.b32  	%r359, %r357, %r358;
	add.s32 	%r360, %r354, %r184;
	add.s32 	%r361, %r360, %r271;
	add.s32 	%r362, %r361, %r359;
	shf.l.wrap.b32 	%r363, %r200, %r200, 25;
	shf.l.wrap.b32 	%r364, %r198, %r200, 14;
	xor.b32  	%r365, %r363, %r364;
	shr.u32 	%r366, %r200, 3;
	xor.b32  	%r367, %r365, %r366;
	shf.l.wrap.b32 	%r368, %r349, %r349, 15;
	shf.l.wrap.b32 	%r369, %r349, %r349, 13;
	xor.b32  	%r370, %r368, %r369;
	shr.u32 	%r371, %r349, 10;
	xor.b32  	%r372, %r370, %r371;
	add.s32 	%r373, %r367, %r192;
	add.s32 	%r374, %r373, %r284;
	add.s32 	%r375, %r374, %r372;
	shf.l.wrap.b32 	%r376, %r208, %r208, 25;
	shf.l.wrap.b32 	%r377, %r206, %r208, 14;
	xor.b32  	%r378, %r376, %r377;
	shr.u32 	%r379, %r208, 3;
	xor.b32  	%r380, %r378, %r379;
	shf.l.wrap.b32 	%r381, %r362, %r362, 15;
	shf.l.wrap.b32 	%r382, %r362, %r362, 13;
	xor.b32  	%r383, %r381, %r382;
	shr.u32 	%r384, %r362, 10;
	xor.b32  	%r385, %r383, %r384;
	add.s32 	%r386, %r380, %r200;
	add.s32 	%r387, %r386, %r297;
	add.s32 	%r388, %r387, %r385;
	shf.l.wrap.b32 	%r389, %r216, %r216, 25;
	shf.l.wrap.b32 	%r390, %r214, %r216, 14;
	xor.b32  	%r391, %r389, %r390;
	shr.u32 	%r392, %r216, 3;
	xor.b32  	%r393, %r391, %r392;
	shf.l.wrap.b32 	%r394, %r375, %r375, 15;
	shf.l.wrap.b32 	%r395, %r375, %r375, 13;
	xor.b32  	%r396, %r394, %r395;
	shr.u32 	%r397, %r375, 10;
	xor.b32  	%r398, %r396, %r397;
	add.s32 	%r399, %r393, %r208;
	add.s32 	%r400, %r399, %r310;
	add.s32 	%r401, %r400, %r398;
	shf.l.wrap.b32 	%r402, %r224, %r224, 25;
	shf.l.wrap.b32 	%r403, %r222, %r224, 14;
	xor.b32  	%r404, %r402, %r403;
	shr.u32 	%r405, %r224, 3;
	xor.b32  	%r406, %r404, %r405;
	shf.l.wrap.b32 	%r407, %r388, %r388, 15;
	shf.l.wrap.b32 	%r408, %r388, %r388, 13;
	xor.b32  	%r409, %r407, %r408;
	shr.u32 	%r410, %r388, 10;
	xor.b32  	%r411, %r409, %r410;
	add.s32 	%r412, %r406, %r216;
	add.s32 	%r413, %r412, %r323;
	add.s32 	%r414, %r413, %r411;
	shf.l.wrap.b32 	%r415, %r232, %r232, 25;
	shf.l.wrap.b32 	%r416, %r230, %r232, 14;
	xor.b32  	%r417, %r415, %r416;
	shr.u32 	%r418, %r232, 3;
	xor.b32  	%r419, %r417, %r418;
	shf.l.wrap.b32 	%r420, %r401, %r401, 15;
	shf.l.wrap.b32 	%r421, %r401, %r401, 13;
	xor.b32  	%r422, %r420, %r421;
	shr.u32 	%r423, %r401, 10;
	xor.b32  	%r424, %r422, %r423;
	add.s32 	%r425, %r419, %r224;
	add.s32 	%r426, %r425, %r336;
	add.s32 	%r427, %r426, %r424;
	shf.l.wrap.b32 	%r428, %r245, %r245, 25;
	shf.l.wrap.b32 	%r429, %r245, %r245, 14;
	xor.b32  	%r430, %r428, %r429;
	shr.u32 	%r431, %r245, 3;
	xor.b32  	%r432, %r430, %r431;
	shf.l.wrap.b32 	%r433, %r414, %r414, 15;
	shf.l.wrap.b32 	%r434, %r414, %r414, 13;
	xor.b32  	%r435, %r433, %r434;
	shr.u32 	%r436, %r414, 10;
	xor.b32  	%r437, %r435, %r436;
	add.s32 	%r438, %r432, %r232;
	add.s32 	%r439, %r438, %r349;
	add.s32 	%r440, %r439, %r437;
	shf.l.wrap.b32 	%r441, %r258, %r258, 25;
	shf.l.wrap.b32 	%r442, %r258, %r258, 14;
	xor.b32  	%r443, %r441, %r442;
	shr.u32 	%r444, %r258, 3;
	xor.b32  	%r445, %r443, %r444;
	shf.l.wrap.b32 	%r446, %r427, %r427, 15;
	shf.l.wrap.b32 	%r447, %r427, %r427, 13;
	xor.b32  	%r448, %r446, %r447;
	shr.u32 	%r449, %r427, 10;
	xor.b32  	%r450, %r448, %r449;
	add.s32 	%r451, %r445, %r245;
	add.s32 	%r452, %r451, %r362;
	add.s32 	%r453, %r452, %r450;
	shf.l.wrap.b32 	%r454, %r271, %r271, 25;
	shf.l.wrap.b32 	%r455, %r271, %r271, 14;
	xor.b32  	%r456, %r454, %r455;
	shr.u32 	%r457, %r271, 3;
	xor.b32  	%r458, %r456, %r457;
	shf.l.wrap.b32 	%r459, %r440, %r440, 15;
	shf.l.wrap.b32 	%r460, %r440, %r440, 13;
	xor.b32  	%r461, %r459, %r460;
	shr.u32 	%r462, %r440, 10;
	xor.b32  	%r463, %r461, %r462;
	add.s32 	%r464, %r458, %r258;
	add.s32 	%r465, %r464, %r375;
	add.s32 	%r466, %r465, %r463;
	shf.l.wrap.b32 	%r467, %r284, %r284, 25;
	shf.l.wrap.b32 	%r468, %r284, %r284, 14;
	xor.b32  	%r469, %r467, %r468;
	shr.u32 	%r470, %r284, 3;
	xor.b32  	%r471, %r469, %r470;
	shf.l.wrap.b32 	%r472, %r453, %r453, 15;
	shf.l.wrap.b32 	%r473, %r453, %r453, 13;
	xor.b32  	%r474, %r472, %r473;
	shr.u32 	%r475, %r453, 10;
	xor.b32  	%r476, %r474, %r475;
	add.s32 	%r477, %r471, %r271;
	add.s32 	%r478, %r477, %r388;
	add.s32 	%r479, %r478, %r476;
	shf.l.wrap.b32 	%r480, %r297, %r297, 25;
	shf.l.wrap.b32 	%r481, %r297, %r297, 14;
	xor.b32  	%r482, %r480, %r481;
	shr.u32 	%r483, %r297, 3;
	xor.b32  	%r484, %r482, %r483;
	shf.l.wrap.b32 	%r485, %r466, %r466, 15;
	shf.l.wrap.b32 	%r486, %r466, %r466, 13;
	xor.b32  	%r487, %r485, %r486;
	shr.u32 	%r488, %r466, 10;
	xor.b32  	%r489, %r487, %r488;
	add.s32 	%r490, %r484, %r284;
	add.s32 	%r491, %r490, %r401;
	add.s32 	%r492, %r491, %r489;
	shf.l.wrap.b32 	%r493, %r310, %r310, 25;
	shf.l.wrap.b32 	%r494, %r310, %r310, 14;
	xor.b32  	%r495, %r493, %r494;
	shr.u32 	%r496, %r310, 3;
	xor.b32  	%r497, %r495, %r496;
	shf.l.wrap.b32 	%r498, %r479, %r479, 15;
	shf.l.wrap.b32 	%r499, %r479, %r479, 13;
	xor.b32  	%r500, %r498, %r499;
	shr.u32 	%r501, %r479, 10;
	xor.b32  	%r502, %r500, %r501;
	add.s32 	%r503, %r497, %r297;
	add.s32 	%r504, %r503, %r414;
	add.s32 	%r505, %r504, %r502;
	shf.l.wrap.b32 	%r506, %r323, %r323, 25;
	shf.l.wrap.b32 	%r507, %r323, %r323, 14;
	xor.b32  	%r508, %r506, %r507;
	shr.u32 	%r509, %r323, 3;
	xor.b32  	%r510, %r508, %r509;
	shf.l.wrap.b32 	%r511, %r492, %r492, 15;
	shf.l.wrap.b32 	%r512, %r492, %r492, 13;
	xor.b32  	%r513, %r511, %r512;
	shr.u32 	%r514, %r492, 10;
	xor.b32  	%r515, %r513, %r514;
	add.s32 	%r516, %r510, %r310;
	add.s32 	%r517, %r516, %r427;
	add.s32 	%r518, %r517, %r515;
	shf.l.wrap.b32 	%r519, %r336, %r336, 25;
	shf.l.wrap.b32 	%r520, %r336, %r336, 14;
	xor.b32  	%r521, %r519, %r520;
	shr.u32 	%r522, %r336, 3;
	xor.b32  	%r523, %r521, %r522;
	shf.l.wrap.b32 	%r524, %r505, %r505, 15;
	shf.l.wrap.b32 	%r525, %r505, %r505, 13;
	xor.b32  	%r526, %r524, %r525;
	shr.u32 	%r527, %r505, 10;
	xor.b32  	%r528, %r526, %r527;
	add.s32 	%r529, %r523, %r323;
	add.s32 	%r530, %r529, %r440;
	add.s32 	%r531, %r530, %r528;
	shf.l.wrap.b32 	%r532, %r349, %r349, 25;
	shf.l.wrap.b32 	%r533, %r349, %r349, 14;
	xor.b32  	%r534, %r532, %r533;
	shr.u32 	%r535, %r349, 3;
	xor.b32  	%r536, %r534, %r535;
	shf.l.wrap.b32 	%r537, %r518, %r518, 15;
	shf.l.wrap.b32 	%r538, %r518, %r518, 13;
	xor.b32  	%r539, %r537, %r538;
	shr.u32 	%r540, %r518, 10;
	xor.b32  	%r541, %r539, %r540;
	add.s32 	%r542, %r536, %r336;
	add.s32 	%r543, %r542, %r453;
	add.s32 	%r544, %r543, %r541;
	shf.l.wrap.b32 	%r545, %r362, %r362, 25;
	shf.l.wrap.b32 	%r546, %r362, %r362, 14;
	xor.b32  	%r547, %r545, %r546;
	shr.u32 	%r548, %r362, 3;
	xor.b32  	%r549, %r547, %r548;
	shf.l.wrap.b32 	%r550, %r531, %r531, 15;
	shf.l.wrap.b32 	%r551, %r531, %r531, 13;
	xor.b32  	%r552, %r550, %r551;
	shr.u32 	%r553, %r531, 10;
	xor.b32  	%r554, %r552, %r553;
	add.s32 	%r555, %r549, %r349;
	add.s32 	%r556, %r555, %r466;
	add.s32 	%r557, %r556, %r554;
	shf.l.wrap.b32 	%r558, %r375, %r375, 25;
	shf.l.wrap.b32 	%r559, %r375, %r375, 14;
	xor.b32  	%r560, %r558, %r559;
	shr.u32 	%r561, %r375, 3;
	xor.b32  	%r562, %r560, %r561;
	shf.l.wrap.b32 	%r563, %r544, %r544, 15;
	shf.l.wrap.b32 	%r564, %r544, %r544, 13;
	xor.b32  	%r565, %r563, %r564;
	shr.u32 	%r566, %r544, 10;
	xor.b32  	%r567, %r565, %r566;
	add.s32 	%r568, %r562, %r362;
	add.s32 	%r569, %r568, %r479;
	add.s32 	%r570, %r569, %r567;
	shf.l.wrap.b32 	%r571, %r388, %r388, 25;
	shf.l.wrap.b32 	%r572, %r388, %r388, 14;
	xor.b32  	%r573, %r571, %r572;
	shr.u32 	%r574, %r388, 3;
	xor.b32  	%r575, %r573, %r574;
	shf.l.wrap.b32 	%r576, %r557, %r557, 15;
	shf.l.wrap.b32 	%r577, %r557, %r557, 13;
	xor.b32  	%r578, %r576, %r577;
	shr.u32 	%r579, %r557, 10;
	xor.b32  	%r580, %r578, %r579;
	add.s32 	%r581, %r575, %r375;
	add.s32 	%r582, %r581, %r492;
	add.s32 	%r583, %r582, %r580;
	shf.l.wrap.b32 	%r584, %r401, %r401, 25;
	shf.l.wrap.b32 	%r585, %r401, %r401, 14;
	xor.b32  	%r586, %r584, %r585;
	shr.u32 	%r587, %r401, 3;
	xor.b32  	%r588, %r586, %r587;
	shf.l.wrap.b32 	%r589, %r570, %r570, 15;
	shf.l.wrap.b32 	%r590, %r570, %r570, 13;
	xor.b32  	%r591, %r589, %r590;
	shr.u32 	%r592, %r570, 10;
	xor.b32  	%r593, %r591, %r592;
	add.s32 	%r594, %r588, %r388;
	add.s32 	%r595, %r594, %r505;
	add.s32 	%r596, %r595, %r593;
	shf.l.wrap.b32 	%r597, %r414, %r414, 25;
	shf.l.wrap.b32 	%r598, %r414, %r414, 14;
	xor.b32  	%r599, %r597, %r598;
	shr.u32 	%r600, %r414, 3;
	xor.b32  	%r601, %r599, %r600;
	shf.l.wrap.b32 	%r602, %r583, %r583, 15;
	shf.l.wrap.b32 	%r603, %r583, %r583, 13;
	xor.b32  	%r604, %r602, %r603;
	shr.u32 	%r605, %r583, 10;
	xor.b32  	%r606, %r604, %r605;
	add.s32 	%r607, %r601, %r401;
	add.s32 	%r608, %r607, %r518;
	add.s32 	%r609, %r608, %r606;
	shf.l.wrap.b32 	%r610, %r427, %r427, 25;
	shf.l.wrap.b32 	%r611, %r427, %r427, 14;
	xor.b32  	%r612, %r610, %r611;
	shr.u32 	%r613, %r427, 3;
	xor.b32  	%r614, %r612, %r613;
	shf.l.wrap.b32 	%r615, %r596, %r596, 15;
	shf.l.wrap.b32 	%r616, %r596, %r596, 13;
	xor.b32  	%r617, %r615, %r616;
	shr.u32 	%r618, %r596, 10;
	xor.b32  	%r619, %r617, %r618;
	add.s32 	%r620, %r614, %r414;
	add.s32 	%r621, %r620, %r531;
	add.s32 	%r622, %r621, %r619;
	shf.l.wrap.b32 	%r623, %r440, %r440, 25;
	shf.l.wrap.b32 	%r624, %r440, %r440, 14;
	xor.b32  	%r625, %r623, %r624;
	shr.u32 	%r626, %r440, 3;
	xor.b32  	%r627, %r625, %r626;
	shf.l.wrap.b32 	%r628, %r609, %r609, 15;
	shf.l.wrap.b32 	%r629, %r609, %r609, 13;
	xor.b32  	%r630, %r628, %r629;
	shr.u32 	%r631, %r609, 10;
	xor.b32  	%r632, %r630, %r631;
	add.s32 	%r633, %r627, %r427;
	add.s32 	%r634, %r633, %r544;
	add.s32 	%r635, %r634, %r632;
	shf.l.wrap.b32 	%r636, %r453, %r453, 25;
	shf.l.wrap.b32 	%r637, %r453, %r453, 14;
	xor.b32  	%r638, %r636, %r637;
	shr.u32 	%r639, %r453, 3;
	xor.b32  	%r640, %r638, %r639;
	shf.l.wrap.b32 	%r641, %r622, %r622, 15;
	shf.l.wrap.b32 	%r642, %r622, %r622, 13;
	xor.b32  	%r643, %r641, %r642;
	shr.u32 	%r644, %r622, 10;
	xor.b32  	%r645, %r643, %r644;
	add.s32 	%r646, %r640, %r440;
	add.s32 	%r647, %r646, %r557;
	add.s32 	%r648, %r647, %r645;
	shf.l.wrap.b32 	%r649, %r466, %r466, 25;
	shf.l.wrap.b32 	%r650, %r466, %r466, 14;
	xor.b32  	%r651, %r649, %r650;
	shr.u32 	%r652, %r466, 3;
	xor.b32  	%r653, %r651, %r652;
	shf.l.wrap.b32 	%r654, %r635, %r635, 15;
	shf.l.wrap.b32 	%r655, %r635, %r635, 13;
	xor.b32  	%r656, %r654, %r655;
	shr.u32 	%r657, %r635, 10;
	xor.b32  	%r658, %r656, %r657;
	add.s32 	%r659, %r653, %r453;
	add.s32 	%r660, %r659, %r570;
	add.s32 	%r661, %r660, %r658;
	shf.l.wrap.b32 	%r662, %r479, %r479, 25;
	shf.l.wrap.b32 	%r663, %r479, %r479, 14;
	xor.b32  	%r664, %r662, %r663;
	shr.u32 	%r665, %r479, 3;
	xor.b32  	%r666, %r664, %r665;
	shf.l.wrap.b32 	%r667, %r648, %r648, 15;
	shf.l.wrap.b32 	%r668, %r648, %r648, 13;
	xor.b32  	%r669, %r667, %r668;
	shr.u32 	%r670, %r648, 10;
	xor.b32  	%r671, %r669, %r670;
	add.s32 	%r672, %r666, %r466;
	add.s32 	%r673, %r672, %r583;
	add.s32 	%r674, %r673, %r671;
	shf.l.wrap.b32 	%r675, %r492, %r492, 25;
	shf.l.wrap.b32 	%r676, %r492, %r492, 14;
	xor.b32  	%r677, %r675, %r676;
	shr.u32 	%r678, %r492, 3;
	xor.b32  	%r679, %r677, %r678;
	shf.l.wrap.b32 	%r680, %r661, %r661, 15;
	shf.l.wrap.b32 	%r681, %r661, %r661, 13;
	xor.b32  	%r682, %r680, %r681;
	shr.u32 	%r683, %r661, 10;
	xor.b32  	%r684, %r682, %r683;
	add.s32 	%r685, %r679, %r479;
	add.s32 	%r686, %r685, %r596;
	add.s32 	%r687, %r686, %r684;
	shf.l.wrap.b32 	%r688, %r505, %r505, 25;
	shf.l.wrap.b32 	%r689, %r505, %r505, 14;
	xor.b32  	%r690, %r688, %r689;
	shr.u32 	%r691, %r505, 3;
	xor.b32  	%r692, %r690, %r691;
	shf.l.wrap.b32 	%r693, %r674, %r674, 15;
	shf.l.wrap.b32 	%r694, %r674, %r674, 13;
	xor.b32  	%r695, %r693, %r694;
	shr.u32 	%r696, %r674, 10;
	xor.b32  	%r697, %r695, %r696;
	add.s32 	%r698, %r692, %r492;
	add.s32 	%r699, %r698, %r609;
	add.s32 	%r700, %r699, %r697;
	shf.l.wrap.b32 	%r701, %r518, %r518, 25;
	shf.l.wrap.b32 	%r702, %r518, %r518, 14;
	xor.b32  	%r703, %r701, %r702;
	shr.u32 	%r704, %r518, 3;
	xor.b32  	%r705, %r703, %r704;
	shf.l.wrap.b32 	%r706, %r687, %r687, 15;
	shf.l.wrap.b32 	%r707, %r687, %r687, 13;
	xor.b32  	%r708, %r706, %r707;
	shr.u32 	%r709, %r687, 10;
	xor.b32  	%r710, %r708, %r709;
	add.s32 	%r711, %r705, %r505;
	add.s32 	%r712, %r711, %r622;
	add.s32 	%r713, %r712, %r710;
	shf.l.wrap.b32 	%r714, %r531, %r531, 25;
	shf.l.wrap.b32 	%r715, %r531, %r531, 14;
	xor.b32  	%r716, %r714, %r715;
	shr.u32 	%r717, %r531, 3;
	xor.b32  	%r718, %r716, %r717;
	shf.l.wrap.b32 	%r719, %r700, %r700, 15;
	shf.l.wrap.b32 	%r720, %r700, %r700, 13;
	xor.b32  	%r721, %r719, %r720;
	shr.u32 	%r722, %r700, 10;
	xor.b32  	%r723, %r721, %r722;
	add.s32 	%r724, %r718, %r518;
	add.s32 	%r725, %r724, %r635;
	add.s32 	%r726, %r725, %r723;
	shf.l.wrap.b32 	%r727, %r544, %r544, 25;
	shf.l.wrap.b32 	%r728, %r544, %r544, 14;
	xor.b32  	%r729, %r727, %r728;
	shr.u32 	%r730, %r544, 3;
	xor.b32  	%r731, %r729, %r730;
	shf.l.wrap.b32 	%r732, %r713, %r713, 15;
	shf.l.wrap.b32 	%r733, %r713, %r713, 13;
	xor.b32  	%r734, %r732, %r733;
	shr.u32 	%r735, %r713, 10;
	xor.b32  	%r736, %r734, %r735;
	add.s32 	%r737, %r731, %r531;
	add.s32 	%r738, %r737, %r648;
	add.s32 	%r739, %r738, %r736;
	shf.l.wrap.b32 	%r740, %r557, %r557, 25;
	shf.l.wrap.b32 	%r741, %r557, %r557, 14;
	xor.b32  	%r742, %r740, %r741;
	shr.u32 	%r743, %r557, 3;
	xor.b32  	%r744, %r742, %r743;
	shf.l.wrap.b32 	%r745, %r726, %r726, 15;
	shf.l.wrap.b32 	%r746, %r726, %r726, 13;
	xor.b32  	%r747, %r745, %r746;
	shr.u32 	%r748, %r726, 10;
	xor.b32  	%r749, %r747, %r748;
	add.s32 	%r750, %r744, %r544;
	add.s32 	%r751, %r750, %r661;
	add.s32 	%r752, %r751, %r749;
	shf.l.wrap.b32 	%r753, %r570, %r570, 25;
	shf.l.wrap.b32 	%r754, %r570, %r570, 14;
	xor.b32  	%r755, %r753, %r754;
	shr.u32 	%r756, %r570, 3;
	xor.b32  	%r757, %r755, %r756;
	shf.l.wrap.b32 	%r758, %r739, %r739, 15;
	shf.l.wrap.b32 	%r759, %r739, %r739, 13;
	xor.b32  	%r760, %r758, %r759;
	shr.u32 	%r761, %r739, 10;
	xor.b32  	%r762, %r760, %r761;
	add.s32 	%r763, %r757, %r557;
	add.s32 	%r764, %r763, %r674;
	add.s32 	%r765, %r764, %r762;
	shf.l.wrap.b32 	%r766, %r583, %r583, 25;
	shf.l.wrap.b32 	%r767, %r583, %r583, 14;
	xor.b32  	%r768, %r766, %r767;
	shr.u32 	%r769, %r583, 3;
	xor.b32  	%r770, %r768, %r769;
	shf.l.wrap.b32 	%r771, %r752, %r752, 15;
	shf.l.wrap.b32 	%r772, %r752, %r752, 13;
	xor.b32  	%r773, %r771, %r772;
	shr.u32 	%r774, %r752, 10;
	xor.b32  	%r775, %r773, %r774;
	add.s32 	%r776, %r770, %r570;
	add.s32 	%r777, %r776, %r687;
	add.s32 	%r778, %r777, %r775;
	shf.l.wrap.b32 	%r779, %r596, %r596, 25;
	shf.l.wrap.b32 	%r780, %r596, %r596, 14;
	xor.b32  	%r781, %r779, %r780;
	shr.u32 	%r782, %r596, 3;
	xor.b32  	%r783, %r781, %r782;
	shf.l.wrap.b32 	%r784, %r765, %r765, 15;
	shf.l.wrap.b32 	%r785, %r765, %r765, 13;
	xor.b32  	%r786, %r784, %r785;
	shr.u32 	%r787, %r765, 10;
	xor.b32  	%r788, %r786, %r787;
	add.s32 	%r789, %r783, %r583;
	add.s32 	%r790, %r789, %r700;
	add.s32 	%r791, %r790, %r788;
	shf.l.wrap.b32 	%r792, %r609, %r609, 25;
	shf.l.wrap.b32 	%r793, %r609, %r609, 14;
	xor.b32  	%r794, %r792, %r793;
	shr.u32 	%r795, %r609, 3;
	xor.b32  	%r796, %r794, %r795;
	shf.l.wrap.b32 	%r797, %r778, %r778, 15;
	shf.l.wrap.b32 	%r798, %r778, %r778, 13;
	xor.b32  	%r799, %r797, %r798;
	shr.u32 	%r800, %r778, 10;
	xor.b32  	%r801, %r799, %r800;
	add.s32 	%r802, %r796, %r596;
	add.s32 	%r803, %r802, %r713;
	add.s32 	%r804, %r803, %r801;
	shf.l.wrap.b32 	%r805, %r622, %r622, 25;
	shf.l.wrap.b32 	%r806, %r622, %r622, 14;
	xor.b32  	%r807, %r805, %r806;
	shr.u32 	%r808, %r622, 3;
	xor.b32  	%r809, %r807, %r808;
	shf.l.wrap.b32 	%r810, %r791, %r791, 15;
	shf.l.wrap.b32 	%r811, %r791, %r791, 13;
	xor.b32  	%r812, %r810, %r811;
	shr.u32 	%r813, %r791, 10;
	xor.b32  	%r814, %r812, %r813;
	add.s32 	%r815, %r809, %r609;
	add.s32 	%r816, %r815, %r726;
	add.s32 	%r817, %r816, %r814;
	shf.l.wrap.b32 	%r818, %r635, %r635, 25;
	shf.l.wrap.b32 	%r819, %r635, %r635, 14;
	xor.b32  	%r820, %r818, %r819;
	shr.u32 	%r821, %r635, 3;
	xor.b32  	%r822, %r820, %r821;
	shf.l.wrap.b32 	%r823, %r804, %r804, 15;
	shf.l.wrap.b32 	%r824, %r804, %r804, 13;
	xor.b32  	%r825, %r823, %r824;
	shr.u32 	%r826, %r804, 10;
	xor.b32  	%r827, %r825, %r826;
	add.s32 	%r828, %r822, %r622;
	add.s32 	%r829, %r828, %r739;
	add.s32 	%r830, %r829, %r827;
	shf.l.wrap.b32 	%r831, %r648, %r648, 25;
	shf.l.wrap.b32 	%r832, %r648, %r648, 14;
	xor.b32  	%r833, %r831, %r832;
	shr.u32 	%r834, %r648, 3;
	xor.b32  	%r835, %r833, %r834;
	shf.l.wrap.b32 	%r836, %r817, %r817, 15;
	shf.l.wrap.b32 	%r837, %r817, %r817, 13;
	xor.b32  	%r838, %r836, %r837;
	shr.u32 	%r839, %r817, 10;
	xor.b32  	%r840, %r838, %r839;
	add.s32 	%r841, %r835, %r635;
	add.s32 	%r842, %r841, %r752;
	add.s32 	%r843, %r842, %r840;
	shf.l.wrap.b32 	%r844, %r661, %r661, 25;
	shf.l.wrap.b32 	%r845, %r661, %r661, 14;
	xor.b32  	%r846, %r844, %r845;
	shr.u32 	%r847, %r661, 3;
	xor.b32  	%r848, %r846, %r847;
	shf.l.wrap.b32 	%r849, %r830, %r830, 15;
	shf.l.wrap.b32 	%r850, %r830, %r830, 13;
	xor.b32  	%r851, %r849, %r850;
	shr.u32 	%r852, %r830, 10;
	xor.b32  	%r853, %r851, %r852;
	add.s32 	%r854, %r848, %r648;
	add.s32 	%r855, %r854, %r765;
	add.s32 	%r856, %r855, %r853;
	add.s32 	%r857, %r112, -1731730782;
	add.s32 	%r858, %r112, -66549683;
	shf.l.wrap.b32 	%r859, %r858, %r858, 30;
	shf.l.wrap.b32 	%r860, %r858, %r858, 19;
	xor.b32  	%r861, %r859, %r860;
	shf.l.wrap.b32 	%r862, %r858, %r858, 10;
	xor.b32  	%r863, %r861, %r862;
	shf.l.wrap.b32 	%r864, %r857, %r857, 26;
	shf.l.wrap.b32 	%r865, %r857, %r857, 21;
	xor.b32  	%r866, %r864, %r865;
	shf.l.wrap.b32 	%r867, %r857, %r857, 7;
	xor.b32  	%r868, %r866, %r867;
	and.b32  	%r869, %r857, 1359893119;
	sub.s32 	%r870, 1731730781, %r112;
	and.b32  	%r871, %r870, -1694144372;
	or.b32  	%r872, %r869, %r871;
	and.b32  	%r873, %r858, -781301534;
	add.s32 	%r874, %r872, %r868;
	add.s32 	%r875, %r874, %r120;
	add.s32 	%r876, %r863, %r873;
	add.s32 	%r877, %r875, %r876;
	add.s32 	%r878, %r875, -852880978;
	add.s32 	%r879, %r877, -1162034111;
	shf.l.wrap.b32 	%r880, %r879, %r879, 30;
	shf.l.wrap.b32 	%r881, %r879, %r879, 19;
	xor.b32  	%r882, %r880, %r881;
	shf.l.wrap.b32 	%r883, %r879, %r879, 10;
	xor.b32  	%r884, %r882, %r883;
	shf.l.wrap.b32 	%r885, %r878, %r878, 26;
	shf.l.wrap.b32 	%r886, %r878, %r878, 21;
	xor.b32  	%r887, %r885, %r886;
	shf.l.wrap.b32 	%r888, %r878, %r878, 7;
	xor.b32  	%r889, %r887, %r888;
	and.b32  	%r890, %r878, %r857;
	sub.s32 	%r891, -1294602671, %r875;
	and.b32  	%r892, %r891, 1359893119;
	or.b32  	%r893, %r890, %r892;
	xor.b32  	%r894, %r858, 1779033703;
	and.b32  	%r895, %r879, %r894;
	and.b32  	%r896, %r858, 1779033703;
	xor.b32  	%r897, %r895, %r896;
	add.s32 	%r898, %r893, %r889;
	add.s32 	%r899, %r898, %r128;
	add.s32 	%r900, %r884, %r897;
	add.s32 	%r901, %r899, %r900;
	add.s32 	%r902, %r899, 204346080;
	add.s32 	%r903, %r901, 1355179099;
	shf.l.wrap.b32 	%r904, %r903, %r903, 30;
	shf.l.wrap.b32 	%r905, %r903, %r903, 19;
	xor.b32  	%r906, %r904, %r905;
	shf.l.wrap.b32 	%r907, %r903, %r903, 10;
	xor.b32  	%r908, %r906, %r907;
	shf.l.wrap.b32 	%r909, %r902, %r902, 26;
	shf.l.wrap.b32 	%r910, %r902, %r902, 21;
	xor.b32  	%r911, %r909, %r910;
	shf.l.wrap.b32 	%r912, %r902, %r902, 7;
	xor.b32  	%r913, %r911, %r912;
	and.b32  	%r914, %r902, %r878;
	sub.s32 	%r915, -204346081, %r899;
	and.b32  	%r916, %r857, %r915;
	or.b32  	%r917, %r914, %r916;
	xor.b32  	%r918, %r879, %r858;
	and.b32  	%r919, %r903, %r918;
	and.b32  	%r920, %r879, %r858;
	xor.b32  	%r921, %r919, %r920;
	add.s32 	%r922, %r917, %r913;
	add.s32 	%r923, %r922, %r136;
	add.s32 	%r924, %r908, %r921;
	add.s32 	%r925, %r923, %r924;
	add.s32 	%r926, %r923, -1529998197;
	add.s32 	%r927, %r925, 985935396;
	shf.l.wrap.b32 	%r928, %r927, %r927, 30;
	shf.l.wrap.b32 	%r929, %r927, %r927, 19;
	xor.b32  	%r930, %r928, %r929;
	shf.l.wrap.b32 	%r931, %r927, %r927, 10;
	xor.b32  	%r932, %r930, %r931;
	shf.l.wrap.b32 	%r933, %r926, %r926, 26;
	shf.l.wrap.b32 	%r934, %r926, %r926, 21;
	xor.b32  	%r935, %r933, %r934;
	shf.l.wrap.b32 	%r936, %r926, %r926, 7;
	xor.b32  	%r937, %r935, %r936;
	and.b32  	%r938, %r926, %r902;
	sub.s32 	%r939, 1529998196, %r923;
	and.b32  	%r940, %r878, %r939;
	or.b32  	%r941, %r938, %r940;
	xor.b32  	%r942, %r903, %r879;
	and.b32  	%r943, %r927, %r942;
	and.b32  	%r944, %r903, %r879;
	xor.b32  	%r945, %r943, %r944;
	add.s32 	%r946, %r941, %r857;
	add.s32 	%r947, %r946, %r937;
	add.s32 	%r948, %r947, %r144;
	add.s32 	%r949, %r948, 961987163;
	add.s32 	%r950, %r932, %r945;
	add.s32 	%r951, %r949, %r858;
	add.s32 	%r952, %r950, %r949;
	shf.l.wrap.b32 	%r953, %r952, %r952, 30;
	shf.l.wrap.b32 	%r954, %r952, %r952, 19;
	xor.b32  	%r955, %r953, %r954;
	shf.l.wrap.b32 	%r956, %r952, %r952, 10;
	xor.b32  	%r957, %r955, %r956;
	shf.l.wrap.b32 	%r958, %r951, %r951, 26;
	shf.l.wrap.b32 	%r959, %r951, %r951, 21;
	xor.b32  	%r960, %r958, %r959;
	shf.l.wrap.b32 	%r961, %r951, %r951, 7;
	xor.b32  	%r962, %r960, %r961;
	and.b32  	%r963, %r951, %r926;
	not.b32 	%r964, %r951;
	and.b32  	%r965, %r902, %r964;
	or.b32  	%r966, %r963, %r965;
	xor.b32  	%r967, %r927, %r903;
	and.b32  	%r968, %r952, %r967;
	and.b32  	%r969, %r927, %r903;
	xor.b32  	%r970, %r968, %r969;
	add.s32 	%r971, %r966, %r878;
	add.s32 	%r972, %r971, %r962;
	add.s32 	%r973, %r972, %r152;
	add.s32 	%r974, %r973, 1508970993;
	add.s32 	%r975, %r957, %r970;
	add.s32 	%r976, %r974, %r879;
	add.s32 	%r977, %r975, %r974;
	shf.l.wrap.b32 	%r978, %r977, %r977, 30;
	shf.l.wrap.b32 	%r979, %r977, %r977, 19;
	xor.b32  	%r980, %r978, %r979;
	shf.l.wrap.b32 	%r981, %r977, %r977, 10;
	xor.b32  	%r982, %r980, %r981;
	shf.l.wrap.b32 	%r983, %r976, %r976, 26;
	shf.l.wrap.b32 	%r984, %r976, %r976, 21;
	xor.b32  	%r985, %r983, %r984;
	shf.l.wrap.b32 	%r986, %r976, %r976, 7;
	xor.b32  	%r987, %r985, %r986;
	and.b32  	%r988, %r976, %r951;
	not.b32 	%r989, %r976;
	and.b32  	%r990, %r926, %r989;
	or.b32  	%r991, %r988, %r990;
	xor.b32  	%r992, %r952, %r927;
	and.b32  	%r993, %r977, %r992;
	and.b32  	%r994, %r952, %r927;
	xor.b32  	%r995, %r993, %r994;
	add.s32 	%r996, %r991, %r902;
	add.s32 	%r997, %r996, %r987;
	add.s32 	%r998, %r997, %r160;
	add.s32 	%r999, %r998, -1841331548;
	add.s32 	%r1000, %r982, %r995;
	add.s32 	%r1001, %r999, %r903;
	add.s32 	%r1002, %r1000, %r999;
	shf.l.wrap.b32 	%r1003, %r1002, %r1002, 30;
	shf.l.wrap.b32 	%r1004, %r1002, %r1002, 19;
	xor.b32  	%r1005, %r1003, %r1004;
	shf.l.wrap.b32 	%r1006, %r1002, %r1002, 10;
	xor.b32  	%r1007, %r1005, %r1006;
	shf.l.wrap.b32 	%r1008, %r1001, %r1001, 26;
	shf.l.wrap.b32 	%r1009, %r1001, %r1001, 21;
	xor.b32  	%r1010, %r1008, %r1009;
	shf.l.wrap.b32 	%r1011, %r1001, %r1001, 7;
	xor.b32  	%r1012, %r1010, %r1011;
	and.b32  	%r1013, %r1001, %r976;
	not.b32 	%r1014, %r1001;
	and.b32  	%r1015, %r951, %r1014;
	or.b32  	%r1016, %r1013, %r1015;
	xor.b32  	%r1017, %r977, %r952;
	and.b32  	%r1018, %r1002, %r1017;
	and.b32  	%r1019, %r977, %r952;
	xor.b32  	%r1020, %r1018, %r1019;
	add.s32 	%r1021, %r1016, %r926;
	add.s32 	%r1022, %r1021, %r1012;
	add.s32 	%r1023, %r1022, %r168;
	add.s32 	%r1024, %r1023, -1424204075;
	add.s32 	%r1025, %r1007, %r1020;
	add.s32 	%r1026, %r1024, %r927;
	add.s32 	%r1027, %r1025, %r1024;
	shf.l.wrap.b32 	%r1028, %r1027, %r1027, 30;
	shf.l.wrap.b32 	%r1029, %r1027, %r1027, 19;
	xor.b32  	%r1030, %r1028, %r1029;
	shf.l.wrap.b32 	%r1031, %r1027, %r1027, 10;
	xor.b32  	%r1032, %r1030, %r1031;
	shf.l.wrap.b32 	%r1033, %r1026, %r1026, 26;
	shf.l.wrap.b32 	%r1034, %r1026, %r1026, 21;
	xor.b32  	%r1035, %r1033, %r1034;
	shf.l.wrap.b32 	%r1036, %r1026, %r1026, 7;
	xor.b32  	%r1037, %r1035, %r1036;
	and.b32  	%r1038, %r1026, %r1001;
	not.b32 	%r1039, %r1026;
	and.b32  	%r1040, %r976, %r1039;
	or.b32  	%r1041, %r1038, %r1040;
	xor.b32  	%r1042, %r1002, %r977;
	and.b32  	%r1043, %r1027, %r1042;
	and.b32  	%r1044, %r1002, %r977;
	xor.b32  	%r1045, %r1043, %r1044;
	add.s32 	%r1046, %r1041, %r951;
	add.s32 	%r1047, %r1046, %r1037;
	add.s32 	%r1048, %r1047, %r176;
	add.s32 	%r1049, %r1048, -670586216;
	add.s32 	%r1050, %r1032, %r1045;
	add.s32 	%r1051, %r1049, %r952;
	add.s32 	%r1052, %r1050, %r1049;
	shf.l.wrap.b32 	%r1053, %r1052, %r1052, 30;
	shf.l.wrap.b32 	%r1054, %r1052, %r1052, 19;
	xor.b32  	%r1055, %r1053, %r1054;
	shf.l.wrap.b32 	%r1056, %r1052, %r1052, 10;
	xor.b32  	%r1057, %r1055, %r1056;
	shf.l.wrap.b32 	%r1058, %r1051, %r1051, 26;
	shf.l.wrap.b32 	%r1059, %r1051, %r1051, 21;
	xor.b32  	%r1060, %r1058, %r1059;
	shf.l.wrap.b32 	%r1061, %r1051, %r1051, 7;
	xor.b32  	%r1062, %r1060, %r1061;
	and.b32  	%r1063, %r1051, %r1026;
	not.b32 	%r1064, %r1051;
	and.b32  	%r1065, %r1001, %r1064;
	or.b32  	%r1066, %r1063, %r1065;
	xor.b32  	%r1067, %r1027, %r1002;
	and.b32  	%r1068, %r1052, %r1067;
	and.b32  	%r1069, %r1027, %r1002;
	xor.b32  	%r1070, %r1068, %r1069;
	add.s32 	%r1071, %r1066, %r976;
	add.s32 	%r1072, %r1071, %r1062;
	add.s32 	%r1073, %r1072, %r184;
	add.s32 	%r1074, %r1073, 310598401;
	add.s32 	%r1075, %r1057, %r1070;
	add.s32 	%r1076, %r1074, %r977;
	add.s32 	%r1077, %r1075, %r1074;
	shf.l.wrap.b32 	%r1078, %r1077, %r1077, 30;
	shf.l.wrap.b32 	%r1079, %r1077, %r1077, 19;
	xor.b32  	%r1080, %r1078, %r1079;
	shf.l.wrap.b32 	%r1081, %r1077, %r1077, 10;
	xor.b32  	%r1082, %r1080, %r1081;
	shf.l.wrap.b32 	%r1083, %r1076, %r1076, 26;
	shf.l.wrap.b32 	%r1084, %r1076, %r1076, 21;
	xor.b32  	%r1085, %r1083, %r1084;
	shf.l.wrap.b32 	%r1086, %r1076, %r1076, 7;
	xor.b32  	%r1087, %r1085, %r1086;
	and.b32  	%r1088, %r1076, %r1051;
	not.b32 	%r1089, %r1076;
	and.b32  	%r1090, %r1026, %r1089;
	or.b32  	%r1091, %r1088, %r1090;
	xor.b32  	%r1092, %r1052, %r1027;
	and.b32  	%r1093, %r1077, %r1092;
	and.b32  	%r1094, %r1052, %r1027;
	xor.b32  	%r1095, %r1093, %r1094;
	add.s32 	%r1096, %r1091, %r1001;
	add.s32 	%r1097, %r1096, %r1087;
	add.s32 	%r1098, %r1097, %r192;
	add.s32 	%r1099, %r1098, 607225278;
	add.s32 	%r1100, %r1082, %r1095;
	add.s32 	%r1101, %r1099, %r1002;
	add.s32 	%r1102, %r1100, %r1099;
	shf.l.wrap.b32 	%r1103, %r1102, %r1102, 30;
	shf.l.wrap.b32 	%r1104, %r1102, %r1102, 19;
	xor.b32  	%r1105, %r1103, %r1104;
	shf.l.wrap.b32 	%r1106, %r1102, %r1102, 10;
	xor.b32  	%r1107, %r1105, %r1106;
	shf.l.wrap.b32 	%r1108, %r1101, %r1101, 26;
	shf.l.wrap.b32 	%r1109, %r1101, %r1101, 21;
	xor.b32  	%r1110, %r1108, %r1109;
	shf.l.wrap.b32 	%r1111, %r1101, %r1101, 7;
	xor.b32  	%r1112, %r1110, %r1111;
	and.b32  	%r1113, %r1101, %r1076;
	not.b32 	%r1114, %r1101;
	and.b32  	%r1115, %r1051, %r1114;
	or.b32  	%r1116, %r1113, %r1115;
	xor.b32  	%r1117, %r1077, %r1052;
	and.b32  	%r1118, %r1102, %r1117;
	and.b32  	%r1119, %r1077, %r1052;
	xor.b32  	%r1120, %r1118, %r1119;
	add.s32 	%r1121, %r1116, %r1026;
	add.s32 	%r1122, %r1121, %r1112;
	add.s32 	%r1123, %r1122, %r200;
	add.s32 	%r1124, %r1123, 1426881987;
	add.s32 	%r1125, %r1107, %r1120;
	add.s32 	%r1126, %r1124, %r1027;
	add.s32 	%r1127, %r1125, %r1124;
	shf.l.wrap.b32 	%r1128, %r1127, %r1127, 30;
	shf.l.wrap.b32 	%r1129, %r1127, %r1127, 19;
	xor.b32  	%r1130, %r1128, %r1129;
	shf.l.wrap.b32 	%r1131, %r1127, %r1127, 10;
	xor.b32  	%r1132, %r1130, %r1131;
	shf.l.wrap.b32 	%r1133, %r1126, %r1126, 26;
	shf.l.wrap.b32 	%r1134, %r1126, %r1126, 21;
	xor.b32  	%r1135, %r1133, %r1134;
	shf.l.wrap.b32 	%r1136, %r1126, %r1126, 7;
	xor.b32  	%r1137, %r1135, %r1136;
	and.b32  	%r1138, %r1126, %r1101;
	not.b32 	%r1139, %r1126;
	and.b32  	%r1140, %r1076, %r1139;
	or.b32  	%r1141, %r1138, %r1140;
	xor.b32  	%r1142, %r1102, %r1077;
	and.b32  	%r1143, %r1127, %r1142;
	and.b32  	%r1144, %r1102, %r1077;
	xor.b32  	%r1145, %r1143, %r1144;
	add.s32 	%r1146, %r1141, %r1051;
	add.s32 	%r1147, %r1146, %r1137;
	add.s32 	%r1148, %r1147, %r208;
	add.s32 	%r1149, %r1148, 1925078388;
	add.s32 	%r1150, %r1132, %r1145;
	add.s32 	%r1151, %r1149, %r1052;
	add.s32 	%r1152, %r1150, %r1149;
	shf.l.wrap.b32 	%r1153, %r1152, %r1152, 30;
	shf.l.wrap.b32 	%r1154, %r1152, %r1152, 19;
	xor.b32  	%r1155, %r1153, %r1154;
	shf.l.wrap.b32 	%r1156, %r1152, %r1152, 10;
	xor.b32  	%r1157, %r1155, %r1156;
	shf.l.wrap.b32 	%r1158, %r1151, %r1151, 26;
	shf.l.wrap.b32 	%r1159, %r1151, %r1151, 21;
	xor.b32  	%r1160, %r1158, %r1159;
	shf.l.wrap.b32 	%r1161, %r1151, %r1151, 7;
	xor.b32  	%r1162, %r1160, %r1161;
	and.b32  	%r1163, %r1151, %r1126;
	not.b32 	%r1164, %r1151;
	and.b32  	%r1165, %r1101, %r1164;
	or.b32  	%r1166, %r1163, %r1165;
	xor.b32  	%r1167, %r1127, %r1102;
	and.b32  	%r1168, %r1152, %r1167;
	and.b32  	%r1169, %r1127, %r1102;
	xor.b32  	%r1170, %r1168, %r1169;
	add.s32 	%r1171, %r1166, %r1076;
	add.s32 	%r1172, %r1171, %r1162;
	add.s32 	%r1173, %r1172, %r216;
	add.s32 	%r1174, %r1173, -2132889090;
	add.s32 	%r1175, %r1157, %r1170;
	add.s32 	%r1176, %r1174, %r1077;
	add.s32 	%r1177, %r1175, %r1174;
	shf.l.wrap.b32 	%r1178, %r1177, %r1177, 30;
	shf.l.wrap.b32 	%r1179, %r1177, %r1177, 19;
	xor.b32  	%r1180, %r1178, %r1179;
	shf.l.wrap.b32 	%r1181, %r1177, %r1177, 10;
	xor.b32  	%r1182, %r1180, %r1181;
	shf.l.wrap.b32 	%r1183, %r1176, %r1176, 26;
	shf.l.wrap.b32 	%r1184, %r1176, %r1176, 21;
	xor.b32  	%r1185, %r1183, %r1184;
	shf.l.wrap.b32 	%r1186, %r1176, %r1176, 7;
	xor.b32  	%r1187, %r1185, %r1186;
	and.b32  	%r1188, %r1176, %r1151;
	not.b32 	%r1189, %r1176;
	and.b32  	%r1190, %r1126, %r1189;
	or.b32  	%r1191, %r1188, %r1190;
	xor.b32  	%r1192, %r1152, %r1127;
	and.b32  	%r1193, %r1177, %r1192;
	and.b32  	%r1194, %r1152, %r1127;
	xor.b32  	%r1195, %r1193, %r1194;
	add.s32 	%r1196, %r1191, %r1101;
	add.s32 	%r1197, %r1196, %r1187;
	add.s32 	%r1198, %r1197, %r224;
	add.s32 	%r1199, %r1198, -1680079193;
	add.s32 	%r1200, %r1182, %r1195;
	add.s32 	%r1201, %r1199, %r1102;
	add.s32 	%r1202, %r1200, %r1199;
	shf.l.wrap.b32 	%r1203, %r1202, %r1202, 30;
	shf.l.wrap.b32 	%r1204, %r1202, %r1202, 19;
	xor.b32  	%r1205, %r1203, %r1204;
	shf.l.wrap.b32 	%r1206, %r1202, %r1202, 10;
	xor.b32  	%r1207, %r1205, %r1206;
	shf.l.wrap.b32 	%r1208, %r1201, %r1201, 26;
	shf.l.wrap.b32 	%r1209, %r1201, %r1201, 21;
	xor.b32  	%r1210, %r1208, %r1209;
	shf.l.wrap.b32 	%r1211, %r1201, %r1201, 7;
	xor.b32  	%r1212, %r1210, %r1211;
	and.b32  	%r1213, %r1201, %r1176;
	not.b32 	%r1214, %r1201;
	and.b32  	%r1215, %r1151, %r1214;
	or.b32  	%r1216, %r1213, %r1215;
	xor.b32  	%r1217, %r1177, %r1152;
	and.b32  	%r1218, %r1202, %r1217;
	and.b32  	%r1219, %r1177, %r1152;
	xor.b32  	%r1220, %r1218, %r1219;
	add.s32 	%r1221, %r1216, %r1126;
	add.s32 	%r1222, %r1221, %r1212;
	add.s32 	%r1223, %r1222, %r232;
	add.s32 	%r1224, %r1223, -1046744716;
	add.s32 	%r1225, %r1207, %r1220;
	add.s32 	%r1226, %r1224, %r1127;
	add.s32 	%r1227, %r1225, %r1224;
	shf.l.wrap.b32 	%r1228, %r1227, %r1227, 30;
	shf.l.wrap.b32 	%r1229, %r1227, %r1227, 19;
	xor.b32  	%r1230, %r1228, %r1229;
	shf.l.wrap.b32 	%r1231, %r1227, %r1227, 10;
	xor.b32  	%r1232, %r1230, %r1231;
	shf.l.wrap.b32 	%r1233, %r1226, %r1226, 26;
	shf.l.wrap.b32 	%r1234, %r1226, %r1226, 21;
	xor.b32  	%r1235, %r1233, %r1234;
	shf.l.wrap.b32 	%r1236, %r1226, %r1226, 7;
	xor.b32  	%r1237, %r1235, %r1236;
	and.b32  	%r1238, %r1226, %r1201;
	not.b32 	%r1239, %r1226;
	and.b32  	%r1240, %r1176, %r1239;
	or.b32  	%r1241, %r1238, %r1240;
	xor.b32  	%r1242, %r1202, %r1177;
	and.b32  	%r1243, %r1227, %r1242;
	and.b32  	%r1244, %r1202, %r1177;
	xor.b32  	%r1245, %r1243, %r1244;
	add.s32 	%r1246, %r1241, %r1151;
	add.s32 	%r1247, %r1246, %r1237;
	add.s32 	%r1248, %r1247, %r245;
	add.s32 	%r1249, %r1248, -459576895;
	add.s32 	%r1250, %r1232, %r1245;
	add.s32 	%r1251, %r1249, %r1152;
	add.s32 	%r1252, %r1250, %r1249;
	shf.l.wrap.b32 	%r1253, %r1252, %r1252, 30;
	shf.l.wrap.b32 	%r1254, %r1252, %r1252, 19;
	xor.b32  	%r1255, %r1253, %r1254;
	shf.l.wrap.b32 	%r1256, %r1252, %r1252, 10;
	xor.b32  	%r1257, %r1255, %r1256;
	shf.l.wrap.b32 	%r1258, %r1251, %r1251, 26;
	shf.l.wrap.b32 	%r1259, %r1251, %r1251, 21;
	xor.b32  	%r1260, %r1258, %r1259;
	shf.l.wrap.b32 	%r1261, %r1251, %r1251, 7;
	xor.b32  	%r1262, %r1260, %r1261;
	and.b32  	%r1263, %r1251, %r1226;
	not.b32 	%r1264, %r1251;
	and.b32  	%r1265, %r1201, %r1264;
	or.b32  	%r1266, %r1263, %r1265;
	xor.b32  	%r1267, %r1227, %r1202;
	and.b32  	%r1268, %r1252, %r1267;
	and.b32  	%r1269, %r1227, %r1202;
	xor.b32  	%r1270, %r1268, %r1269;
	add.s32 	%r1271, %r1266, %r1176;
	add.s32 	%r1272, %r1271, %r1262;
	add.s32 	%r1273, %r1272, %r258;
	add.s32 	%r1274, %r1273, -272742522;
	add.s32 	%r1275, %r1257, %r1270;
	add.s32 	%r1276, %r1274, %r1177;
	add.s32 	%r1277, %r1275, %r1274;
	shf.l.wrap.b32 	%r1278, %r1277, %r1277, 30;
	shf.l.wrap.b32 	%r1279, %r1277, %r1277, 19;
	xor.b32  	%r1280, %r1278, %r1279;
	shf.l.wrap.b32 	%r1281, %r1277, %r1277, 10;
	xor.b32  	%r1282, %r1280, %r1281;
	shf.l.wrap.b32 	%r1283, %r1276, %r1276, 26;
	shf.l.wrap.b32 	%r1284, %r1276, %r1276, 21;
	xor.b32  	%r1285, %r1283, %r1284;
	shf.l.wrap.b32 	%r1286, %r1276, %r1276, 7;
	xor.b32  	%r1287, %r1285, %r1286;
	and.b32  	%r1288, %r1276, %r1251;
	not.b32 	%r1289, %r1276;
	and.b32  	%r1290, %r1226, %r1289;
	or.b32  	%r1291, %r1288, %r1290;
	xor.b32  	%r1292, %r1252, %r1227;
	and.b32  	%r1293, %r1277, %r1292;
	and.b32  	%r1294, %r1252, %r1227;
	xor.b32  	%r1295, %r1293, %r1294;
	add.s32 	%r1296, %r1291, %r1201;
	add.s32 	%r1297, %r1296, %r1287;
	add.s32 	%r1298, %r1297, %r271;
	add.s32 	%r1299, %r1298, 264347078;
	add.s32 	%r1300, %r1282, %r1295;
	add.s32 	%r1301, %r1299, %r1202;
	add.s32 	%r1302, %r1300, %r1299;
	shf.l.wrap.b32 	%r1303, %r1302, %r1302, 30;
	shf.l.wrap.b32 	%r1304, %r1302, %r1302, 19;
	xor.b32  	%r1305, %r1303, %r1304;
	shf.l.wrap.b32 	%r1306, %r1302, %r1302, 10;
	xor.b32  	%r1307, %r1305, %r1306;
	shf.l.wrap.b32 	%r1308, %r1301, %r1301, 26;
	shf.l.wrap.b32 	%r1309, %r1301, %r1301, 21;
	xor.b32  	%r1310, %r1308, %r1309;
	shf.l.wrap.b32 	%r1311, %r1301, %r1301, 7;
	xor.b32  	%r1312, %r1310, %r1311;
	and.b32  	%r1313, %r1301, %r1276;
	not.b32 	%r1314, %r1301;
	and.b32  	%r1315, %r1251, %r1314;
	or.b32  	%r1316, %r1313, %r1315;
	xor.b32  	%r1317, %r1277, %r1252;
	and.b32  	%r1318, %r1302, %r1317;
	and.b32  	%r1319, %r1277, %r1252;
	xor.b32  	%r1320, %r1318, %r1319;
	add.s32 	%r1321, %r1316, %r1226;
	add.s32 	%r1322, %r1321, %r1312;
	add.s32 	%r1323, %r1322, %r284;
	add.s32 	%r1324, %r1323, 604807628;
	add.s32 	%r1325, %r1307, %r1320;
	add.s32 	%r1326, %r1324, %r1227;
	add.s32 	%r1327, %r1325, %r1324;
	shf.l.wrap.b32 	%r1328, %r1327, %r1327, 30;
	shf.l.wrap.b32 	%r1329, %r1327, %r1327, 19;
	xor.b32  	%r1330, %r1328, %r1329;
	shf.l.wrap.b32 	%r1331, %r1327, %r1327, 10;
	xor.b32  	%r1332, %r1330, %r1331;
	shf.l.wrap.b32 	%r1333, %r1326, %r1326, 26;
	shf.l.wrap.b32 	%r1334, %r1326, %r1326, 21;
	xor.b32  	%r1335, %r1333, %r1334;
	shf.l.wrap.b32 	%r1336, %r1326, %r1326, 7;
	xor.b32  	%r1337, %r1335, %r1336;
	and.b32  	%r1338, %r1326, %r1301;
	not.b32 	%r1339, %r1326;
	and.b32  	%r1340, %r1276, %r1339;
	or.b32  	%r1341, %r1338, %r1340;
	xor.b32  	%r1342, %r1302, %r1277;
	and.b32  	%r1343, %r1327, %r1342;
	and.b32  	%r1344, %r1302, %r1277;
	xor.b32  	%r1345, %r1343, %r1344;
	add.s32 	%r1346, %r1341, %r1251;
	add.s32 	%r1347, %r1346, %r1337;
	add.s32 	%r1348, %r1347, %r297;
	add.s32 	%r1349, %r1348, 770255983;
	add.s32 	%r1350, %r1332, %r1345;
	add.s32 	%r1351, %r1349, %r1252;
	add.s32 	%r1352, %r1350, %r1349;
	shf.l.wrap.b32 	%r1353, %r1352, %r1352, 30;
	shf.l.wrap.b32 	%r1354, %r1352, %r1352, 19;
	xor.b32  	%r1355, %r1353, %r1354;
	shf.l.wrap.b32 	%r1356, %r1352, %r1352, 10;
	xor.b32  	%r1357, %r1355, %r1356;
	shf.l.wrap.b32 	%r1358, %r1351, %r1351, 26;
	shf.l.wrap.b32 	%r1359, %r1351, %r1351, 21;
	xor.b32  	%r1360, %r1358, %r1359;
	shf.l.wrap.b32 	%r1361, %r1351, %r1351, 7;
	xor.b32  	%r1362, %r1360, %r1361;
	and.b32  	%r1363, %r1351, %r1326;
	not.b32 	%r1364, %r1351;
	and.b32  	%r1365, %r1301, %r1364;
	or.b32  	%r1366, %r1363, %r1365;
	xor.b32  	%r1367, %r1327, %r1302;
	and.b32  	%r1368, %r1352, %r1367;
	and.b32  	%r1369, %r1327, %r1302;
	xor.b32  	%r1370, %r1368, %r1369;
	add.s32 	%r1371, %r1366, %r1276;
	add.s32 	%r1372, %r1371, %r1362;
	add.s32 	%r1373, %r1372, %r310;
	add.s32 	%r1374, %r1373, 1249150122;
	add.s32 	%r1375, %r1357, %r1370;
	add.s32 	%r1376, %r1374, %r1277;
	add.s32 	%r1377, %r1375, %r1374;
	shf.l.wrap.b32 	%r1378, %r1377, %r1377, 30;
	shf.l.wrap.b32 	%r1379, %r1377, %r1377, 19;
	xor.b32  	%r1380, %r1378, %r1379;
	shf.l.wrap.b32 	%r1381, %r1377, %r1377, 10;
	xor.b32  	%r1382, %r1380, %r1381;
	shf.l.wrap.b32 	%r1383, %r1376, %r1376, 26;
	shf.l.wrap.b32 	%r1384, %r1376, %r1376, 21;
	xor.b32  	%r1385, %r1383, %r1384;
	shf.l.wrap.b32 	%r1386, %r1376, %r1376, 7;
	xor.b32  	%r1387, %r1385, %r1386;
	and.b32  	%r1388, %r1376, %r1351;
	not.b32 	%r1389, %r1376;
	and.b32  	%r1390, %r1326, %r1389;
	or.b32  	%r1391, %r1388, %r1390;
	xor.b32  	%r1392, %r1352, %r1327;
	and.b32  	%r1393, %r1377, %r1392;
	and.b32  	%r1394, %r1352, %r1327;
	xor.b32  	%r1395, %r1393, %r1394;
	add.s32 	%r1396, %r1391, %r1301;
	add.s32 	%r1397, %r1396, %r1387;
	add.s32 	%r1398, %r1397, %r323;
	add.s32 	%r1399, %r1398, 1555081692;
	add.s32 	%r1400, %r1382, %r1395;
	add.s32 	%r1401, %r1399, %r1302;
	add.s32 	%r1402, %r1400, %r1399;
	shf.l.wrap.b32 	%r1403, %r1402, %r1402, 30;
	shf.l.wrap.b32 	%r1404, %r1402, %r1402, 19;
	xor.b32  	%r1405, %r1403, %r1404;
	shf.l.wrap.b32 	%r1406, %r1402, %r1402, 10;
	xor.b32  	%r1407, %r1405, %r1406;
	shf.l.wrap.b32 	%r1408, %r1401, %r1401, 26;
	shf.l.wrap.b32 	%r1409, %r1401, %r1401, 21;
	xor.b32  	%r1410, %r1408, %r1409;
	shf.l.wrap.b32 	%r1411, %r1401, %r1401, 7;
	xor.b32  	%r1412, %r1410, %r1411;
	and.b32  	%r1413, %r1401, %r1376;
	not.b32 	%r1414, %r1401;
	and.b32  	%r1415, %r1351, %r1414;
	or.b32  	%r1416, %r1413, %r1415;
	xor.b32  	%r1417, %r1377, %r1352;
	and.b32  	%r1418, %r1402, %r1417;
	and.b32  	%r1419, %r1377, %r1352;
	xor.b32  	%r1420, %r1418, %r1419;
	add.s32 	%r1421, %r1416, %r1326;
	add.s32 	%r1422, %r1421, %r1412;
	add.s32 	%r1423, %r1422, %r336;
	add.s32 	%r1424, %r1423, 1996064986;
	add.s32 	%r1425, %r1407, %r1420;
	add.s32 	%r1426, %r1424, %r1327;
	add.s32 	%r1427, %r1425, %r1424;
	shf.l.wrap.b32 	%r1428, %r1427, %r1427, 30;
	shf.l.wrap.b32 	%r1429, %r1427, %r1427, 19;
	xor.b32  	%r1430, %r1428, %r1429;
	shf.l.wrap.b32 	%r1431, %r1427, %r1427, 10;
	xor.b32  	%r1432, %r1430, %r1431;
	shf.l.wrap.b32 	%r1433, %r1426, %r1426, 26;
	shf.l.wrap.b32 	%r1434, %r1426, %r1426, 21;
	xor.b32  	%r1435, %r1433, %r1434;
	shf.l.wrap.b32 	%r1436, %r1426, %r1426, 7;
	xor.b32  	%r1437, %r1435, %r1436;
	and.b32  	%r1438, %r1426, %r1401;
	not.b32 	%r1439, %r1426;
	and.b32  	%r1440, %r1376, %r1439;
	or.b32  	%r1441, %r1438, %r1440;
	xor.b32  	%r1442, %r1402, %r1377;
	and.b32  	%r1443, %r1427, %r1442;
	and.b32  	%r1444, %r1402, %r1377;
	xor.b32  	%r1445, %r1443, %r1444;
	add.s32 	%r1446, %r1441, %r1351;
	add.s32 	%r1447, %r1446, %r1437;
	add.s32 	%r1448, %r1447, %r349;
	add.s32 	%r1449, %r1448, -1740746414;
	add.s32 	%r1450, %r1432, %r1445;
	add.s32 	%r1451, %r1449, %r1352;
	add.s32 	%r1452, %r1450, %r1449;
	shf.l.wrap.b32 	%r1453, %r1452, %r1452, 30;
	shf.l.wrap.b32 	%r1454, %r1452, %r1452, 19;
	xor.b32  	%r1455, %r1453, %r1454;
	shf.l.wrap.b32 	%r1456, %r1452, %r1452, 10;
	xor.b32  	%r1457, %r1455, %r1456;
	shf.l.wrap.b32 	%r1458, %r1451, %r1451, 26;
	shf.l.wrap.b32 	%r1459, %r1451, %r1451, 21;
	xor.b32  	%r1460, %r1458, %r1459;
	shf.l.wrap.b32 	%r1461, %r1451, %r1451, 7;
	xor.b32  	%r1462, %r1460, %r1461;
	and.b32  	%r1463, %r1451, %r1426;
	not.b32 	%r1464, %r1451;
	and.b32  	%r1465, %r1401, %r1464;
	or.b32  	%r1466, %r1463, %r1465;
	xor.b32  	%r1467, %r1427, %r1402;
	and.b32  	%r1468, %r1452, %r1467;
	and.b32  	%r1469, %r1427, %r1402;
	xor.b32  	%r1470, %r1468, %r1469;
	add.s32 	%r1471, %r1466, %r1376;
	add.s32 	%r1472, %r1471, %r1462;
	add.s32 	%r1473, %r1472, %r362;
	add.s32 	%r1474, %r1473, -1473132947;
	add.s32 	%r1475, %r1457, %r1470;
	add.s32 	%r1476, %r1474, %r1377;
	add.s32 	%r1477, %r1475, %r1474;
	shf.l.wrap.b32 	%r1478, %r1477, %r1477, 30;
	shf.l.wrap.b32 	%r1479, %r1477, %r1477, 19;
	xor.b32  	%r1480, %r1478, %r1479;
	shf.l.wrap.b32 	%r1481, %r1477, %r1477, 10;
	xor.b32  	%r1482, %r1480, %r1481;
	shf.l.wrap.b32 	%r1483, %r1476, %r1476, 26;
	shf.l.wrap.b32 	%r1484, %r1476, %r1476, 21;
	xor.b32  	%r1485, %r1483, %r1484;
	shf.l.wrap.b32 	%r1486, %r1476, %r1476, 7;
	xor.b32  	%r1487, %r1485, %r1486;
	and.b32  	%r1488, %r1476, %r1451;
	not.b32 	%r1489, %r1476;
	and.b32  	%r1490, %r1426, %r1489;
	or.b32  	%r1491, %r1488, %r1490;
	xor.b32  	%r1492, %r1452, %r1427;
	and.b32  	%r1493, %r1477, %r1492;
	and.b32  	%r1494, %r1452, %r1427;
	xor.b32  	%r1495, %r1493, %r1494;
	add.s32 	%r1496, %r1491, %r1401;
	add.s32 	%r1497, %r1496, %r1487;
	add.s32 	%r1498, %r1497, %r375;
	add.s32 	%r1499, %r1498, -1341970488;
	add.s32 	%r1500, %r1482, %r1495;
	add.s32 	%r1501, %r1499, %r1402;
	add.s32 	%r1502, %r1500, %r1499;
	shf.l.wrap.b32 	%r1503, %r1502, %r1502, 30;
	shf.l.wrap.b32 	%r1504, %r1502, %r1502, 19;
	xor.b32  	%r1505, %r1503, %r1504;
	shf.l.wrap.b32 	%r1506, %r1502, %r1502, 10;
	xor.b32  	%r1507, %r1505, %r1506;
	shf.l.wrap.b32 	%r1508, %r1501, %r1501, 26;
	shf.l.wrap.b32 	%r1509, %r1501, %r1501, 21;
	xor.b32  	%r1510, %r1508, %r1509;
	shf.l.wrap.b32 	%r1511, %r1501, %r1501, 7;
	xor.b32  	%r1512, %r1510, %r1511;
	and.b32  	%r1513, %r1501, %r1476;
	not.b32 	%r1514, %r1501;
	and.b32  	%r1515, %r1451, %r1514;
	or.b32  	%r1516, %r1513, %r1515;
	xor.b32  	%r1517, %r1477, %r1452;
	and.b32  	%r1518, %r1502, %r1517;
	and.b32  	%r1519, %r1477, %r1452;
	xor.b32  	%r1520, %r1518, %r1519;
	add.s32 	%r1521, %r1516, %r1426;
	add.s32 	%r1522, %r1521, %r1512;
	add.s32 	%r1523, %r1522, %r388;
	add.s32 	%r1524, %r1523, -1084653625;
	add.s32 	%r1525, %r1507, %r1520;
	add.s32 	%r1526, %r1524, %r1427;
	add.s32 	%r1527, %r1525, %r1524;
	shf.l.wrap.b32 	%r1528, %r1527, %r1527, 30;
	shf.l.wrap.b32 	%r1529, %r1527, %r1527, 19;
	xor.b32  	%r1530, %r1528, %r1529;
	shf.l.wrap.b32 	%r1531, %r1527, %r1527, 10;
	xor.b32  	%r1532, %r1530, %r1531;
	shf.l.wrap.b32 	%r1533, %r1526, %r1526, 26;
	shf.l.wrap.b32 	%r1534, %r1526, %r1526, 21;
	xor.b32  	%r1535, %r1533, %r1534;
	shf.l.wrap.b32 	%r1536, %r1526, %r1526, 7;
	xor.b32  	%r1537, %r1535, %r1536;
	and.b32  	%r1538, %r1526, %r1501;
	not.b32 	%r1539, %r1526;
	and.b32  	%r1540, %r1476, %r1539;
	or.b32  	%r1541, %r1538, %r1540;
	xor.b32  	%r1542, %r1502, %r1477;
	and.b32  	%r1543, %r1527, %r1542;
	and.b32  	%r1544, %r1502, %r1477;
	xor.b32  	%r1545, %r1543, %r1544;
	add.s32 	%r1546, %r1541, %r1451;
	add.s32 	%r1547, %r1546, %r1537;
	add.s32 	%r1548, %r1547, %r401;
	add.s32 	%r1549, %r1548, -958395405;
	add.s32 	%r1550, %r1532, %r1545;
	add.s32 	%r1551, %r1549, %r1452;
	add.s32 	%r1552, %r1550, %r1549;
	shf.l.wrap.b32 	%r1553, %r1552, %r1552, 30;
	shf.l.wrap.b32 	%r1554, %r1552, %r1552, 19;
	xor.b32  	%r1555, %r1553, %r1554;
	shf.l.wrap.b32 	%r1556, %r1552, %r1552, 10;
	xor.b32  	%r1557, %r1555, %r1556;
	shf.l.wrap.b32 	%r1558, %r1551, %r1551, 26;
	shf.l.wrap.b32 	%r1559, %r1551, %r1551, 21;
	xor.b32  	%r1560, %r1558, %r1559;
	shf.l.wrap.b32 	%r1561, %r1551, %r1551, 7;
	xor.b32  	%r1562, %r1560, %r1561;
	and.b32  	%r1563, %r1551, %r1526;
	not.b32 	%r1564, %r1551;
	and.b32  	%r1565, %r1501, %r1564;
	or.b32  	%r1566, %r1563, %r1565;
	xor.b32  	%r1567, %r1527, %r1502;
	and.b32  	%r1568, %r1552, %r1567;
	and.b32  	%r1569, %r1527, %r1502;
	xor.b32  	%r1570, %r1568, %r1569;
	add.s32 	%r1571, %r1566, %r1476;
	add.s32 	%r1572, %r1571, %r1562;
	add.s32 	%r1573, %r1572, %r414;
	add.s32 	%r1574, %r1573, -710438585;
	add.s32 	%r1575, %r1557, %r1570;
	add.s32 	%r1576, %r1574, %r1477;
	add.s32 	%r1577, %r1575, %r1574;
	shf.l.wrap.b32 	%r1578, %r1577, %r1577, 30;
	shf.l.wrap.b32 	%r1579, %r1577, %r1577, 19;
	xor.b32  	%r1580, %r1578, %r1579;
	shf.l.wrap.b32 	%r1581, %r1577, %r1577, 10;
	xor.b32  	%r1582, %r1580, %r1581;
	shf.l.wrap.b32 	%r1583, %r1576, %r1576, 26;
	shf.l.wrap.b32 	%r1584, %r1576, %r1576, 21;
	xor.b32  	%r1585, %r1583, %r1584;
	shf.l.wrap.b32 	%r1586, %r1576, %r1576, 7;
	xor.b32  	%r1587, %r1585, %r1586;
	and.b32  	%r1588, %r1576, %r1551;
	not.b32 	%r1589, %r1576;
	and.b32  	%r1590, %r1526, %r1589;
	or.b32  	%r1591, %r1588, %r1590;
	xor.b32  	%r1592, %r1552, %r1527;
	and.b32  	%r1593, %r1577, %r1592;
	and.b32  	%r1594, %r1552, %r1527;
	xor.b32  	%r1595, %r1593, %r1594;
	add.s32 	%r1596, %r1591, %r1501;
	add.s32 	%r1597, %r1596, %r1587;
	add.s32 	%r1598, %r1597, %r427;
	add.s32 	%r1599, %r1598, 113926993;
	add.s32 	%r1600, %r1582, %r1595;
	add.s32 	%r1601, %r1599, %r1502;
	add.s32 	%r1602, %r1600, %r1599;
	shf.l.wrap.b32 	%r1603, %r1602, %r1602, 30;
	shf.l.wrap.b32 	%r1604, %r1602, %r1602, 19;
	xor.b32  	%r1605, %r1603, %r1604;
	shf.l.wrap.b32 	%r1606, %r1602, %r1602, 10;
	xor.b32  	%r1607, %r1605, %r1606;
	shf.l.wrap.b32 	%r1608, %r1601, %r1601, 26;
	shf.l.wrap.b32 	%r1609, %r1601, %r1601, 21;
	xor.b32  	%r1610, %r1608, %r1609;
	shf.l.wrap.b32 	%r1611, %r1601, %r1601, 7;
	xor.b32  	%r1612, %r1610, %r1611;
	and.b32  	%r1613, %r1601, %r1576;
	not.b32 	%r1614, %r1601;
	and.b32  	%r1615, %r1551, %r1614;
	or.b32  	%r1616, %r1613, %r1615;
	xor.b32  	%r1617, %r1577, %r1552;
	and.b32  	%r1618, %r1602, %r1617;
	and.b32  	%r1619, %r1577, %r1552;
	xor.b32  	%r1620, %r1618, %r1619;
	add.s32 	%r1621, %r1616, %r1526;
	add.s32 	%r1622, %r1621, %r1612;
	add.s32 	%r1623, %r1622, %r440;
	add.s32 	%r1624, %r1623, 338241895;
	add.s32 	%r1625, %r1607, %r1620;
	add.s32 	%r1626, %r1624, %r1527;
	add.s32 	%r1627, %r1625, %r1624;
	shf.l.wrap.b32 	%r1628, %r1627, %r1627, 30;
	shf.l.wrap.b32 	%r1629, %r1627, %r1627, 19;
	xor.b32  	%r1630, %r1628, %r1629;
	shf.l.wrap.b32 	%r1631, %r1627, %r1627, 10;
	xor.b32  	%r1632, %r1630, %r1631;
	shf.l.wrap.b32 	%r1633, %r1626, %r1626, 26;
	shf.l.wrap.b32 	%r1634, %r1626, %r1626, 21;
	xor.b32  	%r1635, %r1633, %r1634;
	shf.l.wrap.b32 	%r1636, %r1626, %r1626, 7;
	xor.b32  	%r1637, %r1635, %r1636;
	and.b32  	%r1638, %r1626, %r1601;
	not.b32 	%r1639, %r1626;
	and.b32  	%r1640, %r1576, %r1639;
	or.b32  	%r1641, %r1638, %r1640;
	xor.b32  	%r1642, %r1602, %r1577;
	and.b32  	%r1643, %r1627, %r1642;
	and.b32  	%r1644, %r1602, %r1577;
	xor.b32  	%r1645, %r1643, %r1644;
	add.s32 	%r1646, %r1641, %r1551;
	add.s32 	%r1647, %r1646, %r1637;
	add.s32 	%r1648, %r1647, %r453;
	add.s32 	%r1649, %r1648, 666307205;
	add.s32 	%r1650, %r1632, %r1645;
	add.s32 	%r1651, %r1649, %r1552;
	add.s32 	%r1652, %r1650, %r1649;
	shf.l.wrap.b32 	%r1653, %r1652, %r1652, 30;
	shf.l.wrap.b32 	%r1654, %r1652, %r1652, 19;
	xor.b32  	%r1655, %r1653, %r1654;
	shf.l.wrap.b32 	%r1656, %r1652, %r1652, 10;
	xor.b32  	%r1657, %r1655, %r1656;
	shf.l.wrap.b32 	%r1658, %r1651, %r1651, 26;
	shf.l.wrap.b32 	%r1659, %r1651, %r1651, 21;
	xor.b32  	%r1660, %r1658, %r1659;
	shf.l.wrap.b32 	%r1661, %r1651, %r1651, 7;
	xor.b32  	%r1662, %r1660, %r1661;
	and.b32  	%r1663, %r1651, %r1626;
	not.b32 	%r1664, %r1651;
	and.b32  	%r1665, %r1601, %r1664;
	or.b32  	%r1666, %r1663, %r1665;
	xor.b32  	%r1667, %r1627, %r1602;
	and.b32  	%r1668, %r1652, %r1667;
	and.b32  	%r1669, %r1627, %r1602;
	xor.b32  	%r1670, %r1668, %r1669;
	add.s32 	%r1671, %r1666, %r1576;
	add.s32 	%r1672, %r1671, %r1662;
	add.s32 	%r1673, %r1672, %r466;
	add.s32 	%r1674, %r1673, 773529912;
	add.s32 	%r1675, %r1657, %r1670;
	add.s32 	%r1676, %r1674, %r1577;
	add.s32 	%r1677, %r1675, %r1674;
	shf.l.wrap.b32 	%r1678, %r1677, %r1677, 30;
	shf.l.wrap.b32 	%r1679, %r1677, %r1677, 19;
	xor.b32  	%r1680, %r1678, %r1679;
	shf.l.wrap.b32 	%r1681, %r1677, %r1677, 10;
	xor.b32  	%r1682, %r1680, %r1681;
	shf.l.wrap.b32 	%r1683, %r1676, %r1676, 26;
	shf.l.wrap.b32 	%r1684, %r1676, %r1676, 21;
	xor.b32  	%r1685, %r1683, %r1684;
	shf.l.wrap.b32 	%r1686, %r1676, %r1676, 7;
	xor.b32  	%r1687, %r1685, %r1686;
	and.b32  	%r1688, %r1676, %r1651;
	not.b32 	%r1689, %r1676;
	and.b32  	%r1690, %r1626, %r1689;
	or.b32  	%r1691, %r1688, %r1690;
	xor.b32  	%r1692, %r1652, %r1627;
	and.b32  	%r1693, %r1677, %r1692;
	and.b32  	%r1694, %r1652, %r1627;
	xor.b32  	%r1695, %r1693, %r1694;
	add.s32 	%r1696, %r1691, %r1601;
	add.s32 	%r1697, %r1696, %r1687;
	add.s32 	%r1698, %r1697, %r479;
	add.s32 	%r1699, %r1698, 1294757372;
	add.s32 	%r1700, %r1682, %r1695;
	add.s32 	%r1701, %r1699, %r1602;
	add.s32 	%r1702, %r1700, %r1699;
	shf.l.wrap.b32 	%r1703, %r1702, %r1702, 30;
	shf.l.wrap.b32 	%r1704, %r1702, %r1702, 19;
	xor.b32  	%r1705, %r1703, %r1704;
	shf.l.wrap.b32 	%r1706, %r1702, %r1702, 10;
	xor.b32  	%r1707, %r1705, %r1706;
	shf.l.wrap.b32 	%r1708, %r1701, %r1701, 26;
	shf.l.wrap.b32 	%r1709, %r1701, %r1701, 21;
	xor.b32  	%r1710, %r1708, %r1709;
	shf.l.wrap.b32 	%r1711, %r1701, %r1701, 7;
	xor.b32  	%r1712, %r1710, %r1711;
	and.b32  	%r1713, %r1701, %r1676;
	not.b32 	%r1714, %r1701;
	and.b32  	%r1715, %r1651, %r1714;
	or.b32  	%r1716, %r1713, %r1715;
	xor.b32  	%r1717, %r1677, %r1652;
	and.b32  	%r1718, %r1702, %r1717;
	and.b32  	%r1719, %r1677, %r1652;
	xor.b32  	%r1720, %r1718, %r1719;
	add.s32 	%r1721, %r1716, %r1626;
	add.s32 	%r1722, %r1721, %r1712;
	add.s32 	%r1723, %r1722, %r492;
	add.s32 	%r1724, %r1723, 1396182291;
	add.s32 	%r1725, %r1707, %r1720;
	add.s32 	%r1726, %r1724, %r1627;
	add.s32 	%r1727, %r1725, %r1724;
	shf.l.wrap.b32 	%r1728, %r1727, %r1727, 30;
	shf.l.wrap.b32 	%r1729, %r1727, %r1727, 19;
	xor.b32  	%r1730, %r1728, %r1729;
	shf.l.wrap.b32 	%r1731, %r1727, %r1727, 10;
	xor.b32  	%r1732, %r1730, %r1731;
	shf.l.wrap.b32 	%r1733, %r1726, %r1726, 26;
	shf.l.wrap.b32 	%r1734, %r1726, %r1726, 21;
	xor.b32  	%r1735, %r1733, %r1734;
	shf.l.wrap.b32 	%r1736, %r1726, %r1726, 7;
	xor.b32  	%r1737, %r1735, %r1736;
	and.b32  	%r1738, %r1726, %r1701;
	not.b32 	%r1739, %r1726;
	and.b32  	%r1740, %r1676, %r1739;
	or.b32  	%r1741, %r1738, %r1740;
	xor.b32  	%r1742, %r1702, %r1677;
	and.b32  	%r1743, %r1727, %r1742;
	and.b32  	%r1744, %r1702, %r1677;
	xor.b32  	%r1745, %r1743, %r1744;
	add.s32 	%r1746, %r1741, %r1651;
	add.s32 	%r1747, %r1746, %r1737;
	add.s32 	%r1748, %r1747, %r505;
	add.s32 	%r1749, %r1748, 1695183700;
	add.s32 	%r1750, %r1732, %r1745;
	add.s32 	%r1751, %r1749, %r1652;
	add.s32 	%r1752, %r1750, %r1749;
	shf.l.wrap.b32 	%r1753, %r1752, %r1752, 30;
	shf.l.wrap.b32 	%r1754, %r1752, %r1752, 19;
	xor.b32  	%r1755, %r1753, %r1754;
	shf.l.wrap.b32 	%r1756, %r1752, %r1752, 10;
	xor.b32  	%r1757, %r1755, %r1756;
	shf.l.wrap.b32 	%r1758, %r1751, %r1751, 26;
	shf.l.wrap.b32 	%r1759, %r1751, %r1751, 21;
	xor.b32  	%r1760, %r1758, %r1759;
	shf.l.wrap.b32 	%r1761, %r1751, %r1751, 7;
	xor.b32  	%r1762, %r1760, %r1761;
	and.b32  	%r1763, %r1751, %r1726;
	not.b32 	%r1764, %r1751;
	and.b32  	%r1765, %r1701, %r1764;
	or.b32  	%r1766, %r1763, %r1765;
	xor.b32  	%r1767, %r1727, %r1702;
	and.b32  	%r1768, %r1752, %r1767;
	and.b32  	%r1769, %r1727, %r1702;
	xor.b32  	%r1770, %r1768, %r1769;
	add.s32 	%r1771, %r1766, %r1676;
	add.s32 	%r1772, %r1771, %r1762;
	add.s32 	%r1773, %r1772, %r518;
	add.s32 	%r1774, %r1773, 1986661051;
	add.s32 	%r1775, %r1757, %r1770;
	add.s32 	%r1776, %r1774, %r1677;
	add.s32 	%r1777, %r1775, %r1774;
	shf.l.wrap.b32 	%r1778, %r1777, %r1777, 30;
	shf.l.wrap.b32 	%r1779, %r1777, %r1777, 19;
	xor.b32  	%r1780, %r1778, %r1779;
	shf.l.wrap.b32 	%r1781, %r1777, %r1777, 10;
	xor.b32  	%r1782, %r1780, %r1781;
	shf.l.wrap.b32 	%r1783, %r1776, %r1776, 26;
	shf.l.wrap.b32 	%r1784, %r1776, %r1776, 21;
	xor.b32  	%r1785, %r1783, %r1784;
	shf.l.wrap.b32 	%r1786, %r1776, %r1776, 7;
	xor.b32  	%r1787, %r1785, %r1786;
	and.b32  	%r1788, %r1776, %r1751;
	not.b32 	%r1789, %r1776;
	and.b32  	%r1790, %r1726, %r1789;
	or.b32  	%r1791, %r1788, %r1790;
	xor.b32  	%r1792, %r1752, %r1727;
	and.b32  	%r1793, %r1777, %r1792;
	and.b32  	%r1794, %r1752, %r1727;
	xor.b32  	%r1795, %r1793, %r1794;
	add.s32 	%r1796, %r1791, %r1701;
	add.s32 	%r1797, %r1796, %r1787;
	add.s32 	%r1798, %r1797, %r531;
	add.s32 	%r1799, %r1798, -2117940946;
	add.s32 	%r1800, %r1782, %r1795;
	add.s32 	%r1801, %r1799, %r1702;
	add.s32 	%r1802, %r1800, %r1799;
	shf.l.wrap.b32 	%r1803, %r1802, %r1802, 30;
	shf.l.wrap.b32 	%r1804, %r1802, %r1802, 19;
	xor.b32  	%r1805, %r1803, %r1804;
	shf.l.wrap.b32 	%r1806, %r1802, %r1802, 10;
	xor.b32  	%r1807, %r1805, %r1806;
	shf.l.wrap.b32 	%r1808, %r1801, %r1801, 26;
	shf.l.wrap.b32 	%r1809, %r1801, %r1801, 21;
	xor.b32  	%r1810, %r1808, %r1809;
	shf.l.wrap.b32 	%r1811, %r1801, %r1801, 7;
	xor.b32  	%r1812, %r1810, %r1811;
	and.b32  	%r1813, %r1801, %r1776;
	not.b32 	%r1814, %r1801;
	and.b32  	%r1815, %r1751, %r1814;
	or.b32  	%r1816, %r1813, %r1815;
	xor.b32  	%r1817, %r1777, %r1752;
	and.b32  	%r1818, %r1802, %r1817;
	and.b32  	%r1819, %r1777, %r1752;
	xor.b32  	%r1820, %r1818, %r1819;
	add.s32 	%r1821, %r1816, %r1726;
	add.s32 	%r1822, %r1821, %r1812;
	add.s32 	%r1823, %r1822, %r544;
	add.s32 	%r1824, %r1823, -1838011259;
	add.s32 	%r1825, %r1807, %r1820;
	add.s32 	%r1826, %r1824, %r1727;
	add.s32 	%r1827, %r1825, %r1824;
	shf.l.wrap.b32 	%r1828, %r1827, %r1827, 30;
	shf.l.wrap.b32 	%r1829, %r1827, %r1827, 19;
	xor.b32  	%r1830, %r1828, %r1829;
	shf.l.wrap.b32 	%r1831, %r1827, %r1827, 10;
	xor.b32  	%r1832, %r1830, %r1831;
	shf.l.wrap.b32 	%r1833, %r1826, %r1826, 26;
	shf.l.wrap.b32 	%r1834, %r1826, %r1826, 21;
	xor.b32  	%r1835, %r1833, %r1834;
	shf.l.wrap.b32 	%r1836, %r1826, %r1826, 7;
	xor.b32  	%r1837, %r1835, %r1836;
	and.b32  	%r1838, %r1826, %r1801;
	not.b32 	%r1839, %r1826;
	and.b32  	%r1840, %r1776, %r1839;
	or.b32  	%r1841, %r1838, %r1840;
	xor.b32  	%r1842, %r1802, %r1777;
	and.b32  	%r1843, %r1827, %r1842;
	and.b32  	%r1844, %r1802, %r1777;
	xor.b32  	%r1845, %r1843, %r1844;
	add.s32 	%r1846, %r1841, %r1751;
	add.s32 	%r1847, %r1846, %r1837;
	add.s32 	%r1848, %r1847, %r557;
	add.s32 	%r1849, %r1848, -1564481375;
	add.s32 	%r1850, %r1832, %r1845;
	add.s32 	%r1851, %r1849, %r1752;
	add.s32 	%r1852, %r1850, %r1849;
	shf.l.wrap.b32 	%r1853, %r1852, %r1852, 30;
	shf.l.wrap.b32 	%r1854, %r1852, %r1852, 19;
	xor.b32  	%r1855, %r1853, %r1854;
	shf.l.wrap.b32 	%r1856, %r1852, %r1852, 10;
	xor.b32  	%r1857, %r1855, %r1856;
	shf.l.wrap.b32 	%r1858, %r1851, %r1851, 26;
	shf.l.wrap.b32 	%r1859, %r1851, %r1851, 21;
	xor.b32  	%r1860, %r1858, %r1859;
	shf.l.wrap.b32 	%r1861, %r1851, %r1851, 7;
	xor.b32  	%r1862, %r1860, %r1861;
	and.b32  	%r1863, %r1851, %r1826;
	not.b32 	%r1864, %r1851;
	and.b32  	%r1865, %r1801, %r1864;
	or.b32  	%r1866, %r1863, %r1865;
	xor.b32  	%r1867, %r1827, %r1802;
	and.b32  	%r1868, %r1852, %r1867;
	and.b32  	%r1869, %r1827, %r1802;
	xor.b32  	%r1870, %r1868, %r1869;
	add.s32 	%r1871, %r1866, %r1776;
	add.s32 	%r1872, %r1871, %r1862;
	add.s32 	%r1873, %r1872, %r570;
	add.s32 	%r1874, %r1873, -1474664885;
	add.s32 	%r1875, %r1857, %r1870;
	add.s32 	%r1876, %r1874, %r1777;
	add.s32 	%r1877, %r1875, %r1874;
	shf.l.wrap.b32 	%r1878, %r1877, %r1877, 30;
	shf.l.wrap.b32 	%r1879, %r1877, %r1877, 19;
	xor.b32  	%r1880, %r1878, %r1879;
	shf.l.wrap.b32 	%r1881, %r1877, %r1877, 10;
	xor.b32  	%r1882, %r1880, %r1881;
	shf.l.wrap.b32 	%r1883, %r1876, %r1876, 26;
	shf.l.wrap.b32 	%r1884, %r1876, %r1876, 21;
	xor.b32  	%r1885, %r1883, %r1884;
	shf.l.wrap.b32 	%r1886, %r1876, %r1876, 7;
	xor.b32  	%r1887, %r1885, %r1886;
	and.b32  	%r1888, %r1876, %r1851;
	not.b32 	%r1889, %r1876;
	and.b32  	%r1890, %r1826, %r1889;
	or.b32  	%r1891, %r1888, %r1890;
	xor.b32  	%r1892, %r1852, %r1827;
	and.b32  	%r1893, %r1877, %r1892;
	and.b32  	%r1894, %r1852, %r1827;
	xor.b32  	%r1895, %r1893, %r1894;
	add.s32 	%r1896, %r1891, %r1801;
	add.s32 	%r1897, %r1896, %r1887;
	add.s32 	%r1898, %r1897, %r583;
	add.s32 	%r1899, %r1898, -1035236496;
	add.s32 	%r1900, %r1882, %r1895;
	add.s32 	%r1901, %r1899, %r1802;
	add.s32 	%r1902, %r1900, %r1899;
	shf.l.wrap.b32 	%r1903, %r1902, %r1902, 30;
	shf.l.wrap.b32 	%r1904, %r1902, %r1902, 19;
	xor.b32  	%r1905, %r1903, %r1904;
	shf.l.wrap.b32 	%r1906, %r1902, %r1902, 10;
	xor.b32  	%r1907, %r1905, %r1906;
	shf.l.wrap.b32 	%r1908, %r1901, %r1901, 26;
	shf.l.wrap.b32 	%r1909, %r1901, %r1901, 21;
	xor.b32  	%r1910, %r1908, %r1909;
	shf.l.wrap.b32 	%r1911, %r1901, %r1901, 7;
	xor.b32  	%r1912, %r1910, %r1911;
	and.b32  	%r1913, %r1901, %r1876;
	not.b32 	%r1914, %r1901;
	and.b32  	%r1915, %r1851, %r1914;
	or.b32  	%r1916, %r1913, %r1915;
	xor.b32  	%r1917, %r1877, %r1852;
	and.b32  	%r1918, %r1902, %r1917;
	and.b32  	%r1919, %r1877, %r1852;
	xor.b32  	%r1920, %r1918, %r1919;
	add.s32 	%r1921, %r1916, %r1826;
	add.s32 	%r1922, %r1921, %r1912;
	add.s32 	%r1923, %r1922, %r596;
	add.s32 	%r1924, %r1923, -949202525;
	add.s32 	%r1925, %r1907, %r1920;
	add.s32 	%r1926, %r1924, %r1827;
	add.s32 	%r1927, %r1925, %r1924;
	shf.l.wrap.b32 	%r1928, %r1927, %r1927, 30;
	shf.l.wrap.b32 	%r1929, %r1927, %r1927, 19;
	xor.b32  	%r1930, %r1928, %r1929;
	shf.l.wrap.b32 	%r1931, %r1927, %r1927, 10;
	xor.b32  	%r1932, %r1930, %r1931;
	shf.l.wrap.b32 	%r1933, %r1926, %r1926, 26;
	shf.l.wrap.b32 	%r1934, %r1926, %r1926, 21;
	xor.b32  	%r1935, %r1933, %r1934;
	shf.l.wrap.b32 	%r1936, %r1926, %r1926, 7;
	xor.b32  	%r1937, %r1935, %r1936;
	and.b32  	%r1938, %r1926, %r1901;
	not.b32 	%r1939, %r1926;
	and.b32  	%r1940, %r1876, %r1939;
	or.b32  	%r1941, %r1938, %r1940;
	xor.b32  	%r1942, %r1902, %r1877;
	and.b32  	%r1943, %r1927, %r1942;
	and.b32  	%r1944, %r1902, %r1877;
	xor.b32  	%r1945, %r1943, %r1944;
	add.s32 	%r1946, %r1941, %r1851;
	add.s32 	%r1947, %r1946, %r1937;
	add.s32 	%r1948, %r1947, %r609;
	add.s32 	%r1949, %r1948, -778901479;
	add.s32 	%r1950, %r1932, %r1945;
	add.s32 	%r1951, %r1949, %r1852;
	add.s32 	%r1952, %r1950, %r1949;
	shf.l.wrap.b32 	%r1953, %r1952, %r1952, 30;
	shf.l.wrap.b32 	%r1954, %r1952, %r1952, 19;
	xor.b32  	%r1955, %r1953, %r1954;
	shf.l.wrap.b32 	%r1956, %r1952, %r1952, 10;
	xor.b32  	%r1957, %r1955, %r1956;
	shf.l.wrap.b32 	%r1958, %r1951, %r1951, 26;
	shf.l.wrap.b32 	%r1959, %r1951, %r1951, 21;
	xor.b32  	%r1960, %r1958, %r1959;
	shf.l.wrap.b32 	%r1961, %r1951, %r1951, 7;
	xor.b32  	%r1962, %r1960, %r1961;
	and.b32  	%r1963, %r1951, %r1926;
	not.b32 	%r1964, %r1951;
	and.b32  	%r1965, %r1901, %r1964;
	or.b32  	%r1966, %r1963, %r1965;
	xor.b32  	%r1967, %r1927, %r1902;
	and.b32  	%r1968, %r1952, %r1967;
	and.b32  	%r1969, %r1927, %r1902;
	xor.b32  	%r1970, %r1968, %r1969;
	add.s32 	%r1971, %r1966, %r1876;
	add.s32 	%r1972, %r1971, %r1962;
	add.s32 	%r1973, %r1972, %r622;
	add.s32 	%r1974, %r1973, -694614492;
	add.s32 	%r1975, %r1957, %r1970;
	add.s32 	%r1976, %r1974, %r1877;
	add.s32 	%r1977, %r1975, %r1974;
	shf.l.wrap.b32 	%r1978, %r1977, %r1977, 30;
	shf.l.wrap.b32 	%r1979, %r1977, %r1977, 19;
	xor.b32  	%r1980, %r1978, %r1979;
	shf.l.wrap.b32 	%r1981, %r1977, %r1977, 10;
	xor.b32  	%r1982, %r1980, %r1981;
	shf.l.wrap.b32 	%r1983, %r1976, %r1976, 26;
	shf.l.wrap.b32 	%r1984, %r1976, %r1976, 21;
	xor.b32  	%r1985, %r1983, %r1984;
	shf.l.wrap.b32 	%r1986, %r1976, %r1976, 7;
	xor.b32  	%r1987, %r1985, %r1986;
	and.b32  	%r1988, %r1976, %r1951;
	not.b32 	%r1989, %r1976;
	and.b32  	%r1990, %r1926, %r1989;
	or.b32  	%r1991, %r1988, %r1990;
	xor.b32  	%r1992, %r1952, %r1927;
	and.b32  	%r1993, %r1977, %r1992;
	and.b32  	%r1994, %r1952, %r1927;
	xor.b32  	%r1995, %r1993, %r1994;
	add.s32 	%r1996, %r1991, %r1901;
	add.s32 	%r1997, %r1996, %r1987;
	add.s32 	%r1998, %r1997, %r635;
	add.s32 	%r1999, %r1998, -200395387;
	add.s32 	%r2000, %r1982, %r1995;
	add.s32 	%r2001, %r1999, %r1902;
	add.s32 	%r2002, %r2000, %r1999;
	shf.l.wrap.b32 	%r2003, %r2002, %r2002, 30;
	shf.l.wrap.b32 	%r2004, %r2002, %r2002, 19;
	xor.b32  	%r2005, %r2003, %r2004;
	shf.l.wrap.b32 	%r2006, %r2002, %r2002, 10;
	xor.b32  	%r2007, %r2005, %r2006;
	shf.l.wrap.b32 	%r2008, %r2001, %r2001, 26;
	shf.l.wrap.b32 	%r2009, %r2001, %r2001, 21;
	xor.b32  	%r2010, %r2008, %r2009;
	shf.l.wrap.b32 	%r2011, %r2001, %r2001, 7;
	xor.b32  	%r2012, %r2010, %r2011;
	and.b32  	%r2013, %r2001, %r1976;
	not.b32 	%r2014, %r2001;
	and.b32  	%r2015, %r1951, %r2014;
	or.b32  	%r2016, %r2013, %r2015;
	xor.b32  	%r2017, %r1977, %r1952;
	and.b32  	%r2018, %r2002, %r2017;
	and.b32  	%r2019, %r1977, %r1952;
	xor.b32  	%r2020, %r2018, %r2019;
	add.s32 	%r2021, %r2016, %r1926;
	add.s32 	%r2022, %r2021, %r2012;
	add.s32 	%r2023, %r2022, %r648;
	add.s32 	%r2024, %r2023, 275423344;
	add.s32 	%r2025, %r2007, %r2020;
	add.s32 	%r2026, %r2024, %r1927;
	add.s32 	%r2027, %r2025, %r2024;
	shf.l.wrap.b32 	%r2028, %r2027, %r2027, 30;
	shf.l.wrap.b32 	%r2029, %r2027, %r2027, 19;
	xor.b32  	%r2030, %r2028, %r2029;
	shf.l.wrap.b32 	%r2031, %r2027, %r2027, 10;
	xor.b32  	%r2032, %r2030, %r2031;
	shf.l.wrap.b32 	%r2033, %r2026, %r2026, 26;
	shf.l.wrap.b32 	%r2034, %r2026, %r2026, 21;
	xor.b32  	%r2035, %r2033, %r2034;
	shf.l.wrap.b32 	%r2036, %r2026, %r2026, 7;
	xor.b32  	%r2037, %r2035, %r2036;
	and.b32  	%r2038, %r2026, %r2001;
	not.b32 	%r2039, %r2026;
	and.b32  	%r2040, %r1976, %r2039;
	or.b32  	%r2041, %r2038, %r2040;
	xor.b32  	%r2042, %r2002, %r1977;
	and.b32  	%r2043, %r2027, %r2042;
	and.b32  	%r2044, %r2002, %r1977;
	xor.b32  	%r2045, %r2043, %r2044;
	add.s32 	%r2046, %r2041, %r1951;
	add.s32 	%r2047, %r2046, %r2037;
	add.s32 	%r2048, %r2047, %r661;
	add.s32 	%r2049, %r2048, 430227734;
	add.s32 	%r2050, %r2032, %r2045;
	add.s32 	%r2051, %r2049, %r1952;
	add.s32 	%r2052, %r2050, %r2049;
	shf.l.wrap.b32 	%r2053, %r2052, %r2052, 30;
	shf.l.wrap.b32 	%r2054, %r2052, %r2052, 19;
	xor.b32  	%r2055, %r2053, %r2054;
	shf.l.wrap.b32 	%r2056, %r2052, %r2052, 10;
	xor.b32  	%r2057, %r2055, %r2056;
	shf.l.wrap.b32 	%r2058, %r2051, %r2051, 26;
	shf.l.wrap.b32 	%r2059, %r2051, %r2051, 21;
	xor.b32  	%r2060, %r2058, %r2059;
	shf.l.wrap.b32 	%r2061, %r2051, %r2051, 7;
	xor.b32  	%r2062, %r2060, %r2061;
	and.b32  	%r2063, %r2051, %r2026;
	not.b32 	%r2064, %r2051;
	and.b32  	%r2065, %r2001, %r2064;
	or.b32  	%r2066, %r2063, %r2065;
	xor.b32  	%r2067, %r2027, %r2002;
	and.b32  	%r2068, %r2052, %r2067;
	and.b32  	%r2069, %r2027, %r2002;
	xor.b32  	%r2070, %r2068, %r2069;
	add.s32 	%r2071, %r2066, %r1976;
	add.s32 	%r2072, %r2071, %r2062;
	add.s32 	%r2073, %r2072, %r674;
	add.s32 	%r2074, %r2073, 506948616;
	add.s32 	%r2075, %r2057, %r2070;
	add.s32 	%r2076, %r2074, %r1977;
	add.s32 	%r2077, %r2075, %r2074;
	shf.l.wrap.b32 	%r2078, %r2077, %r2077, 30;
	shf.l.wrap.b32 	%r2079, %r2077, %r2077, 19;
	xor.b32  	%r2080, %r2078, %r2079;
	shf.l.wrap.b32 	%r2081, %r2077, %r2077, 10;
	xor.b32  	%r2082, %r2080, %r2081;
	shf.l.wrap.b32 	%r2083, %r2076, %r2076, 26;
	shf.l.wrap.b32 	%r2084, %r2076, %r2076, 21;
	xor.b32  	%r2085, %r2083, %r2084;
	shf.l.wrap.b32 	%r2086, %r2076, %r2076, 7;
	xor.b32  	%r2087, %r2085, %r2086;
	and.b32  	%r2088, %r2076, %r2051;
	not.b32 	%r2089, %r2076;
	and.b32  	%r2090, %r2026, %r2089;
	or.b32  	%r2091, %r2088, %r2090;
	xor.b32  	%r2092, %r2052, %r2027;
	and.b32  	%r2093, %r2077, %r2092;
	and.b32  	%r2094, %r2052, %r2027;
	xor.b32  	%r2095, %r2093, %r2094;
	add.s32 	%r2096, %r2091, %r2001;
	add.s32 	%r2097, %r2096, %r2087;
	add.s32 	%r2098, %r2097, %r687;
	add.s32 	%r2099, %r2098, 659060556;
	add.s32 	%r2100, %r2082, %r2095;
	add.s32 	%r2101, %r2099, %r2002;
	add.s32 	%r2102, %r2100, %r2099;
	shf.l.wrap.b32 	%r2103, %r2102, %r2102, 30;
	shf.l.wrap.b32 	%r2104, %r2102, %r2102, 19;
	xor.b32  	%r2105, %r2103, %r2104;
	shf.l.wrap.b32 	%r2106, %r2102, %r2102, 10;
	xor.b32  	%r2107, %r2105, %r2106;
	shf.l.wrap.b32 	%r2108, %r2101, %r2101, 26;
	shf.l.wrap.b32 	%r2109, %r2101, %r2101, 21;
	xor.b32  	%r2110, %r2108, %r2109;
	shf.l.wrap.b32 	%r2111, %r2101, %r2101, 7;
	xor.b32  	%r2112, %r2110, %r2111;
	and.b32  	%r2113, %r2101, %r2076;
	not.b32 	%r2114, %r2101;
	and.b32  	%r2115, %r2051, %r2114;
	or.b32  	%r2116, %r2113, %r2115;
	xor.b32  	%r2117, %r2077, %r2052;
	and.b32  	%r2118, %r2102, %r2117;
	and.b32  	%r2119, %r2077, %r2052;
	xor.b32  	%r2120, %r2118, %r2119;
	add.s32 	%r2121, %r2116, %r2026;
	add.s32 	%r2122, %r2121, %r2112;
	add.s32 	%r2123, %r2122, %r700;
	add.s32 	%r2124, %r2123, 883997877;
	add.s32 	%r2125, %r2107, %r2120;
	add.s32 	%r2126, %r2124, %r2027;
	add.s32 	%r2127, %r2125, %r2124;
	shf.l.wrap.b32 	%r2128, %r2127, %r2127, 30;
	shf.l.wrap.b32 	%r2129, %r2127, %r2127, 19;
	xor.b32  	%r2130, %r2128, %r2129;
	shf.l.wrap.b32 	%r2131, %r2127, %r2127, 10;
	xor.b32  	%r2132, %r2130, %r2131;
	shf.l.wrap.b32 	%r2133, %r2126, %r2126, 26;
	shf.l.wrap.b32 	%r2134, %r2126, %r2126, 21;
	xor.b32  	%r2135, %r2133, %r2134;
	shf.l.wrap.b32 	%r2136, %r2126, %r2126, 7;
	xor.b32  	%r2137, %r2135, %r2136;
	and.b32  	%r2138, %r2126, %r2101;
	not.b32 	%r2139, %r2126;
	and.b32  	%r2140, %r2076, %r2139;
	or.b32  	%r2141, %r2138, %r2140;
	xor.b32  	%r2142, %r2102, %r2077;
	and.b32  	%r2143, %r2127, %r2142;
	and.b32  	%r2144, %r2102, %r2077;
	xor.b32  	%r2145, %r2143, %r2144;
	add.s32 	%r2146, %r2141, %r2051;
	add.s32 	%r2147, %r2146, %r2137;
	add.s32 	%r2148, %r2147, %r713;
	add.s32 	%r2149, %r2148, 958139571;
	add.s32 	%r2150, %r2132, %r2145;
	add.s32 	%r2151, %r2149, %r2052;
	add.s32 	%r2152, %r2150, %r2149;
	shf.l.wrap.b32 	%r2153, %r2152, %r2152, 30;
	shf.l.wrap.b32 	%r2154, %r2152, %r2152, 19;
	xor.b32  	%r2155, %r2153, %r2154;
	shf.l.wrap.b32 	%r2156, %r2152, %r2152, 10;
	xor.b32  	%r2157, %r2155, %r2156;
	shf.l.wrap.b32 	%r2158, %r2151, %r2151, 26;
	shf.l.wrap.b32 	%r2159, %r2151, %r2151, 21;
	xor.b32  	%r2160, %r2158, %r2159;
	shf.l.wrap.b32 	%r2161, %r2151, %r2151, 7;
	xor.b32  	%r2162, %r2160, %r2161;
	and.b32  	%r2163, %r2151, %r2126;
	not.b32 	%r2164, %r2151;
	and.b32  	%r2165, %r2101, %r2164;
	or.b32  	%r2166, %r2163, %r2165;
	xor.b32  	%r2167, %r2127, %r2102;
	and.b32  	%r2168, %r2152, %r2167;
	and.b32  	%r2169, %r2127, %r2102;
	xor.b32  	%r2170, %r2168, %r2169;
	add.s32 	%r2171, %r2166, %r2076;
	add.s32 	%r2172, %r2171, %r2162;
	add.s32 	%r2173, %r2172, %r726;
	add.s32 	%r2174, %r2173, 1322822218;
	add.s32 	%r2175, %r2157, %r2170;
	add.s32 	%r2176, %r2174, %r2077;
	add.s32 	%r2177, %r2175, %r2174;
	shf.l.wrap.b32 	%r2178, %r2177, %r2177, 30;
	shf.l.wrap.b32 	%r2179, %r2177, %r2177, 19;
	xor.b32  	%r2180, %r2178, %r2179;
	shf.l.wrap.b32 	%r2181, %r2177, %r2177, 10;
	xor.b32  	%r2182, %r2180, %r2181;
	shf.l.wrap.b32 	%r2183, %r2176, %r2176, 26;
	shf.l.wrap.b32 	%r2184, %r2176, %r2176, 21;
	xor.b32  	%r2185, %r2183, %r2184;
	shf.l.wrap.b32 	%r2186, %r2176, %r2176, 7;
	xor.b32  	%r2187, %r2185, %r2186;
	and.b32  	%r2188, %r2176, %r2151;
	not.b32 	%r2189, %r2176;
	and.b32  	%r2190, %r2126, %r2189;
	or.b32  	%r2191, %r2188, %r2190;
	xor.b32  	%r2192, %r2152, %r2127;
	and.b32  	%r2193, %r2177, %r2192;
	and.b32  	%r2194, %r2152, %r2127;
	xor.b32  	%r2195, %r2193, %r2194;
	add.s32 	%r2196, %r2191, %r2101;
	add.s32 	%r2197, %r2196, %r2187;
	add.s32 	%r2198, %r2197, %r739;
	add.s32 	%r2199, %r2198, 1537002063;
	add.s32 	%r2200, %r2182, %r2195;
	add.s32 	%r2201, %r2199, %r2102;
	add.s32 	%r2202, %r2200, %r2199;
	shf.l.wrap.b32 	%r2203, %r2202, %r2202, 30;
	shf.l.wrap.b32 	%r2204, %r2202, %r2202, 19;
	xor.b32  	%r2205, %r2203, %r2204;
	shf.l.wrap.b32 	%r2206, %r2202, %r2202, 10;
	xor.b32  	%r2207, %r2205, %r2206;
	shf.l.wrap.b32 	%r2208, %r2201, %r2201, 26;
	shf.l.wrap.b32 	%r2209, %r2201, %r2201, 21;
	xor.b32  	%r2210, %r2208, %r2209;
	shf.l.wrap.b32 	%r2211, %r2201, %r2201, 7;
	xor.b32  	%r2212, %r2210, %r2211;
	and.b32  	%r2213, %r2201, %r2176;
	not.b32 	%r2214, %r2201;
	and.b32  	%r2215, %r2151, %r2214;
	or.b32  	%r2216, %r2213, %r2215;
	xor.b32  	%r2217, %r2177, %r2152;
	and.b32  	%r2218, %r2202, %r2217;
	and.b32  	%r2219, %r2177, %r2152;
	xor.b32  	%r2220, %r2218, %r2219;
	add.s32 	%r2221, %r2216, %r2126;
	add.s32 	%r2222, %r2221, %r2212;
	add.s32 	%r2223, %r2222, %r752;
	add.s32 	%r2224, %r2223, 1747873779;
	add.s32 	%r2225, %r2207, %r2220;
	add.s32 	%r2226, %r2224, %r2127;
	add.s32 	%r2227, %r2225, %r2224;
	shf.l.wrap.b32 	%r2228, %r2227, %r2227, 30;
	shf.l.wrap.b32 	%r2229, %r2227, %r2227, 19;
	xor.b32  	%r2230, %r2228, %r2229;
	shf.l.wrap.b32 	%r2231, %r2227, %r2227, 10;
	xor.b32  	%r2232, %r2230, %r2231;
	shf.l.wrap.b32 	%r2233, %r2226, %r2226, 26;
	shf.l.wrap.b32 	%r2234, %r2226, %r2226, 21;
	xor.b32  	%r2235, %r2233, %r2234;
	shf.l.wrap.b32 	%r2236, %r2226, %r2226, 7;
	xor.b32  	%r2237, %r2235, %r2236;
	and.b32  	%r2238, %r2226, %r2201;
	not.b32 	%r2239, %r2226;
	and.b32  	%r2240, %r2176, %r2239;
	or.b32  	%r2241, %r2238, %r2240;
	xor.b32  	%r2242, %r2202, %r2177;
	and.b32  	%r2243, %r2227, %r2242;
	and.b32  	%r2244, %r2202, %r2177;
	xor.b32  	%r2245, %r2243, %r2244;
	add.s32 	%r2246, %r2241, %r2151;
	add.s32 	%r2247, %r2246, %r2237;
	add.s32 	%r2248, %r2247, %r765;
	add.s32 	%r2249, %r2248, 1955562222;
	add.s32 	%r2250, %r2232, %r2245;
	add.s32 	%r2251, %r2249, %r2152;
	add.s32 	%r2252, %r2250, %r2249;
	shf.l.wrap.b32 	%r2253, %r2252, %r2252, 30;
	shf.l.wrap.b32 	%r2254, %r2252, %r2252, 19;
	xor.b32  	%r2255, %r2253, %r2254;
	shf.l.wrap.b32 	%r2256, %r2252, %r2252, 10;
	xor.b32  	%r2257, %r2255, %r2256;
	shf.l.wrap.b32 	%r2258, %r2251, %r2251, 26;
	shf.l.wrap.b32 	%r2259, %r2251, %r2251, 21;
	xor.b32  	%r2260, %r2258, %r2259;
	shf.l.wrap.b32 	%r2261, %r2251, %r2251, 7;
	xor.b32  	%r2262, %r2260, %r2261;
	and.b32  	%r2263, %r2251, %r2226;
	not.b32 	%r2264, %r2251;
	and.b32  	%r2265, %r2201, %r2264;
	or.b32  	%r2266, %r2263, %r2265;
	xor.b32  	%r2267, %r2227, %r2202;
	and.b32  	%r2268, %r2252, %r2267;
	and.b32  	%r2269, %r2227, %r2202;
	xor.b32  	%r2270, %r2268, %r2269;
	add.s32 	%r2271, %r2266, %r2176;
	add.s32 	%r2272, %r2271, %r2262;
	add.s32 	%r2273, %r2272, %r778;
	add.s32 	%r2274, %r2273, 2024104815;
	add.s32 	%r2275, %r2257, %r2270;
	add.s32 	%r2276, %r2274, %r2177;
	add.s32 	%r2277, %r2275, %r2274;
	shf.l.wrap.b32 	%r2278, %r2277, %r2277, 30;
	shf.l.wrap.b32 	%r2279, %r2277, %r2277, 19;
	xor.b32  	%r2280, %r2278, %r2279;
	shf.l.wrap.b32 	%r2281, %r2277, %r2277, 10;
	xor.b32  	%r2282, %r2280, %r2281;
	shf.l.wrap.b32 	%r2283, %r2276, %r2276, 26;
	shf.l.wrap.b32 	%r2284, %r2276, %r2276, 21;
	xor.b32  	%r2285, %r2283, %r2284;
	shf.l.wrap.b32 	%r2286, %r2276, %r2276, 7;
	xor.b32  	%r2287, %r2285, %r2286;
	and.b32  	%r2288, %r2276, %r2251;
	not.b32 	%r2289, %r2276;
	and.b32  	%r2290, %r2226, %r2289;
	or.b32  	%r2291, %r2288, %r2290;
	xor.b32  	%r2292, %r2252, %r2227;
	and.b32  	%r2293, %r2277, %r2292;
	and.b32  	%r2294, %r2252, %r2227;
	xor.b32  	%r2295, %r2293, %r2294;
	add.s32 	%r2296, %r2291, %r2201;
	add.s32 	%r2297, %r2296, %r2287;
	add.s32 	%r2298, %r2297, %r791;
	add.s32 	%r2299, %r2298, -2067236844;
	add.s32 	%r2300, %r2282, %r2295;
	add.s32 	%r2301, %r2299, %r2202;
	add.s32 	%r2302, %r2300, %r2299;
	shf.l.wrap.b32 	%r2303, %r2302, %r2302, 30;
	shf.l.wrap.b32 	%r2304, %r2302, %r2302, 19;
	xor.b32  	%r2305, %r2303, %r2304;
	shf.l.wrap.b32 	%r2306, %r2302, %r2302, 10;
	xor.b32  	%r2307, %r2305, %r2306;
	shf.l.wrap.b32 	%r2308, %r2301, %r2301, 26;
	shf.l.wrap.b32 	%r2309, %r2301, %r2301, 21;
	xor.b32  	%r2310, %r2308, %r2309;
	shf.l.wrap.b32 	%r2311, %r2301, %r2301, 7;
	xor.b32  	%r2312, %r2310, %r2311;
	and.b32  	%r2313, %r2301, %r2276;
	not.b32 	%r2314, %r2301;
	and.b32  	%r2315, %r2251, %r2314;
	or.b32  	%r2316, %r2313, %r2315;
	xor.b32  	%r2317, %r2277, %r2252;
	and.b32  	%r2318, %r2302, %r2317;
	and.b32  	%r2319, %r2277, %r2252;
	xor.b32  	%r2320, %r2318, %r2319;
	add.s32 	%r2321, %r2316, %r2226;
	add.s32 	%r2322, %r2321, %r2312;
	add.s32 	%r2323, %r2322, %r804;
	add.s32 	%r2324, %r2323, -1933114872;
	add.s32 	%r2325, %r2307, %r2320;
	add.s32 	%r2326, %r2324, %r2227;
	add.s32 	%r2327, %r2325, %r2324;
	shf.l.wrap.b32 	%r2328, %r2327, %r2327, 30;
	shf.l.wrap.b32 	%r2329, %r2327, %r2327, 19;
	xor.b32  	%r2330, %r2328, %r2329;
	shf.l.wrap.b32 	%r2331, %r2327, %r2327, 10;
	xor.b32  	%r2332, %r2330, %r2331;
	shf.l.wrap.b32 	%r2333, %r2326, %r2326, 26;
	shf.l.wrap.b32 	%r2334, %r2326, %r2326, 21;
	xor.b32  	%r2335, %r2333, %r2334;
	shf.l.wrap.b32 	%r2336, %r2326, %r2326, 7;
	xor.b32  	%r2337, %r2335, %r2336;
	and.b32  	%r2338, %r2326, %r2301;
	not.b32 	%r2339, %r2326;
	and.b32  	%r2340, %r2276, %r2339;
	or.b32  	%r2341, %r2338, %r2340;
	xor.b32  	%r2342, %r2302, %r2277;
	and.b32  	%r2343, %r2327, %r2342;
	and.b32  	%r2344, %r2302, %r2277;
	xor.b32  	%r2345, %r2343, %r2344;
	add.s32 	%r2346, %r2341, %r2251;
	add.s32 	%r2347, %r2346, %r2337;
	add.s32 	%r2348, %r2347, %r817;
	add.s32 	%r2349, %r2348, -1866530822;
	add.s32 	%r2350, %r2332, %r2345;
	add.s32 	%r2351, %r2349, %r2252;
	add.s32 	%r2352, %r2350, %r2349;
	shf.l.wrap.b32 	%r2353, %r2352, %r2352, 30;
	shf.l.wrap.b32 	%r2354, %r2352, %r2352, 19;
	xor.b32  	%r2355, %r2353, %r2354;
	shf.l.wrap.b32 	%r2356, %r2352, %r2352, 10;
	xor.b32  	%r2357, %r2355, %r2356;
	shf.l.wrap.b32 	%r2358, %r2351, %r2351, 26;
	shf.l.wrap.b32 	%r2359, %r2351, %r2351, 21;
	xor.b32  	%r2360, %r2358, %r2359;
	shf.l.wrap.b32 	%r2361, %r2351, %r2351, 7;
	xor.b32  	%r2362, %r2360, %r2361;
	and.b32  	%r2363, %r2351, %r2326;
	not.b32 	%r2364, %r2351;
	and.b32  	%r2365, %r2301, %r2364;
	or.b32  	%r2366, %r2363, %r2365;
	xor.b32  	%r2367, %r2327, %r2302;
	and.b32  	%r2368, %r2352, %r2367;
	and.b32  	%r2369, %r2327, %r2302;
	xor.b32  	%r2370, %r2368, %r2369;
	add.s32 	%r2371, %r2366, %r2276;
	add.s32 	%r2372, %r2371, %r2362;
	add.s32 	%r2373, %r2372, %r830;
	add.s32 	%r2374, %r2373, -1538233109;
	add.s32 	%r2375, %r2357, %r2370;
	add.s32 	%r2376, %r2374, %r2277;
	add.s32 	%r2377, %r2375, %r2374;
	shf.l.wrap.b32 	%r2378, %r2377, %r2377, 30;
	shf.l.wrap.b32 	%r2379, %r2377, %r2377, 19;
	xor.b32  	%r2380, %r2378, %r2379;
	shf.l.wrap.b32 	%r2381, %r2377, %r2377, 10;
	xor.b32  	%r2382, %r2380, %r2381;
	shf.l.wrap.b32 	%r2383, %r2376, %r2376, 26;
	shf.l.wrap.b32 	%r2384, %r2376, %r2376, 21;
	xor.b32  	%r2385, %r2383, %r2384;
	shf.l.wrap.b32 	%r2386, %r2376, %r2376, 7;
	xor.b32  	%r2387, %r2385, %r2386;
	and.b32  	%r2388, %r2376, %r2351;
	not.b32 	%r2389, %r2376;
	and.b32  	%r2390, %r2326, %r2389;
	or.b32  	%r2391, %r2388, %r2390;
	xor.b32  	%r2392, %r2352, %r2327;
	and.b32  	%r2393, %r2377, %r2392;
	and.b32  	%r2394, %r2352, %r2327;
	xor.b32  	%r2395, %r2393, %r2394;
	add.s32 	%r2396, %r2391, %r2301;
	add.s32 	%r2397, %r2396, %r2387;
	add.s32 	%r2398, %r2397, %r843;
	add.s32 	%r2399, %r2398, -1090935817;
	add.s32 	%r2400, %r2382, %r2395;
	add.s32 	%r2401, %r2399, %r2302;
	add.s32 	%r2402, %r2400, %r2399;
	shf.l.wrap.b32 	%r2403, %r2402, %r2402, 30;
	shf.l.wrap.b32 	%r2404, %r2402, %r2402, 19;
	xor.b32  	%r2405, %r2403, %r2404;
	shf.l.wrap.b32 	%r2406, %r2402, %r2402, 10;
	xor.b32  	%r2407, %r2405, %r2406;
	shf.l.wrap.b32 	%r2408, %r2401, %r2401, 26;
	shf.l.wrap.b32 	%r2409, %r2401, %r2401, 21;
	xor.b32  	%r2410, %r2408, %r2409;
	shf.l.wrap.b32 	%r2411, %r2401, %r2401, 7;
	xor.b32  	%r2412, %r2410, %r2411;
	and.b32  	%r2413, %r2401, %r2376;
	not.b32 	%r2414, %r2401;
	and.b32  	%r2415, %r2351, %r2414;
	or.b32  	%r2416, %r2413, %r2415;
	xor.b32  	%r2417, %r2377, %r2352;
	and.b32  	%r2418, %r2402, %r2417;
	and.b32  	%r2419, %r2377, %r2352;
	xor.b32  	%r2420, %r2418, %r2419;
	add.s32 	%r2421, %r2416, %r2326;
	add.s32 	%r2422, %r2421, %r2412;
	add.s32 	%r2423, %r2422, %r856;
	add.s32 	%r2424, %r2423, -965641998;
	add.s32 	%r2425, %r2407, %r2420;
	add.s32 	%r2426, %r2424, %r2327;
	add.s32 	%r2427, %r2425, %r2424;
	add.s32 	%r2, %r2427, 1779033703;
	add.s32 	%r3, %r2402, -1150833019;
	add.s32 	%r4, %r2377, 1013904242;
	add.s32 	%r5, %r2352, -1521486534;
	add.s32 	%r6, %r2426, 1359893119;
	add.s32 	%r7, %r2401, -1694144372;
	add.s32 	%r8, %r2376, 528734635;
	add.s32 	%r9, %r2351, 1541459225;
	shl.b32 	%r2428, %r48, 24;
	shl.b32 	%r2429, %r49, 16;
	and.b32  	%r2430, %r2429, 16711680;
	or.b32  	%r2431, %r2430, %r2428;
	and.b16  	%rs98, %rs67, 255;
	mul.wide.u16 	%r2432, %rs98, 256;
	or.b32  	%r2433, %r2431, %r2432;
	bfe.u32 	%r2434, %r47, 24, 8;
	or.b32  	%r2435, %r2433, %r2434;
	prmt.b32 	%r2436, %r46, 0, 291;
	prmt.b32 	%r2437, %r45, 0, 291;
	shf.l.wrap.b32 	%r2438, %r2436, %r2436, 25;
	shf.l.wrap.b32 	%r2439, %r2436, %r2436, 14;
	xor.b32  	%r2440, %r2438, %r2439;
	shr.u32 	%r2441, %r2436, 3;
	xor.b32  	%r2442, %r2440, %r2441;
	add.s32 	%r10, %r2442, %r2435;
	shf.l.wrap.b32 	%r2443, %r2437, %r2437, 25;
	shf.l.wrap.b32 	%r2444, %r2437, %r2437, 14;
	xor.b32  	%r2445, %r2443, %r2444;
	shr.u32 	%r2446, %r2437, 3;
	xor.b32  	%r2447, %r2445, %r2446;
	add.s32 	%r2448, %r2447, %r2436;
	add.s32 	%r11, %r2448, 17825792;
	shf.l.wrap.b32 	%r2449, %r10, %r10, 15;
	shf.l.wrap.b32 	%r2450, %r10, %r10, 13;
	xor.b32  	%r2451, %r2449, %r2450;
	shr.u32 	%r2452, %r10, 10;
	xor.b32  	%r2453, %r2451, %r2452;
	add.s32 	%r12, %r2437, %r2453;
	shf.l.wrap.b32 	%r2454, %r11, %r11, 15;
	shf.l.wrap.b32 	%r2455, %r11, %r11, 13;
	xor.b32  	%r2456, %r2454, %r2455;
	shr.u32 	%r2457, %r11, 10;
	xor.b32  	%r2458, %r2456, %r2457;
	add.s32 	%r13, %r2458, 285220864;
	shf.l.wrap.b32 	%r2459, %r10, %r10, 25;
	shf.l.wrap.b32 	%r2460, %r10, %r10, 14;
	xor.b32  	%r2461, %r2459, %r2460;
	shr.u32 	%r2462, %r10, 3;
	xor.b32  	%r2463, %r2461, %r2462;
	add.s32 	%r14, %r2463, 640;
	shf.l.wrap.b32 	%r2464, %r11, %r11, 25;
	shf.l.wrap.b32 	%r2465, %r11, %r11, 14;
	xor.b32  	%r2466, %r2464, %r2465;
	shr.u32 	%r2467, %r11, 3;
	xor.b32  	%r2468, %r2466, %r2467;
	add.s32 	%r15, %r2468, %r10;
	shf.l.wrap.b32 	%r2469, %r2, %r2, 30;
	shf.l.wrap.b32 	%r2470, %r2, %r2, 19;
	xor.b32  	%r2471, %r2469, %r2470;
	shf.l.wrap.b32 	%r2472, %r2, %r2, 10;
	xor.b32  	%r2473, %r2471, %r2472;
	shf.l.wrap.b32 	%r2474, %r6, %r6, 26;
	shf.l.wrap.b32 	%r2475, %r6, %r6, 21;
	xor.b32  	%r2476, %r2474, %r2475;
	shf.l.wrap.b32 	%r2477, %r6, %r6, 7;
	xor.b32  	%r2478, %r2476, %r2477;
	and.b32  	%r2479, %r6, %r7;
	sub.s32 	%r2480, -1359893120, %r2426;
	and.b32  	%r2481, %r8, %r2480;
	or.b32  	%r2482, %r2479, %r2481;
	xor.b32  	%r2483, %r3, %r4;
	and.b32  	%r2484, %r2, %r2483;
	and.b32  	%r2485, %r3, %r4;
	xor.b32  	%r2486, %r2484, %r2485;
	add.s32 	%r2487, %r2482, %r9;
	add.s32 	%r2488, %r2487, %r2478;
	add.s32 	%r2489, %r2488, %r2435;
	add.s32 	%r2490, %r2489, 1116352408;
	add.s32 	%r2491, %r2473, %r2486;
	add.s32 	%r16, %r2490, %r5;
	add.s32 	%r17, %r2491, %r2490;
	shf.l.wrap.b32 	%r2492, %r17, %r17, 30;
	shf.l.wrap.b32 	%r2493, %r17, %r17, 19;
	xor.b32  	%r2494, %r2492, %r2493;
	shf.l.wrap.b32 	%r2495, %r17, %r17, 10;
	xor.b32  	%r2496, %r2494, %r2495;
	shf.l.wrap.b32 	%r2497, %r16, %r16, 26;
	shf.l.wrap.b32 	%r2498, %r16, %r16, 21;
	xor.b32  	%r2499, %r2497, %r2498;
	shf.l.wrap.b32 	%r2500, %r16, %r16, 7;
	xor.b32  	%r2501, %r2499, %r2500;
	and.b32  	%r2502, %r16, %r6;
	not.b32 	%r2503, %r16;
	and.b32  	%r2504, %r7, %r2503;
	or.b32  	%r2505, %r2502, %r2504;
	xor.b32  	%r2506, %r2, %r3;
	and.b32  	%r2507, %r17, %r2506;
	and.b32  	%r2508, %r2, %r3;
	xor.b32  	%r2509, %r2507, %r2508;
	add.s32 	%r2510, %r2505, %r8;
	add.s32 	%r2511, %r2510, %r2501;
	add.s32 	%r2512, %r2511, %r2436;
	add.s32 	%r2513, %r2512, 1899447441;
	add.s32 	%r2514, %r2496, %r2509;
	add.s32 	%r18, %r2513, %r4;
	add.s32 	%r19, %r2514, %r2513;
	shf.l.wrap.b32 	%r2515, %r19, %r19, 30;
	shf.l.wrap.b32 	%r2516, %r19, %r19, 19;
	xor.b32  	%r2517, %r2515, %r2516;
	shf.l.wrap.b32 	%r2518, %r19, %r19, 10;
	xor.b32  	%r2519, %r2517, %r2518;
	shf.l.wrap.b32 	%r2520, %r18, %r18, 26;
	shf.l.wrap.b32 	%r2521, %r18, %r18, 21;
	xor.b32  	%r2522, %r2520, %r2521;
	shf.l.wrap.b32 	%r2523, %r18, %r18, 7;
	xor.b32  	%r2524, %r2522, %r2523;
	and.b32  	%r2525, %r18, %r16;
	not.b32 	%r2526, %r18;
	and.b32  	%r2527, %r6, %r2526;
	or.b32  	%r2528, %r2525, %r2527;
	xor.b32  	%r2529, %r17, %r2;
	and.b32  	%r2530, %r19, %r2529;
	and.b32  	%r2531, %r17, %r2;
	xor.b32  	%r2532, %r2530, %r2531;
	add.s32 	%r2533, %r2528, %r7;
	add.s32 	%r2534, %r2533, %r2524;
	add.s32 	%r2535, %r2534, %r2437;
	add.s32 	%r2536, %r2535, -1245643825;
	add.s32 	%r2537, %r2519, %r2532;
	add.s32 	%r20, %r2536, %r3;
	add.s32 	%r21, %r2537, %r2536;
	shf.l.wrap.b32 	%r2538, %r21, %r21, 30;
	shf.l.wrap.b32 	%r2539, %r21, %r21, 19;
	xor.b32  	%r2540, %r2538, %r2539;
	shf.l.wrap.b32 	%r2541, %r21, %r21, 10;
	xor.b32  	%r2542, %r2540, %r2541;
	shf.l.wrap.b32 	%r2543, %r20, %r20, 26;
	shf.l.wrap.b32 	%r2544, %r20, %r20, 21;
	xor.b32  	%r2545, %r2543, %r2544;
	shf.l.wrap.b32 	%r2546, %r20, %r20, 7;
	xor.b32  	%r2547, %r2545, %r2546;
	and.b32  	%r2548, %r20, %r18;
	not.b32 	%r2549, %r20;
	and.b32  	%r2550, %r16, %r2549;
	or.b32  	%r2551, %r2548, %r2550;
	xor.b32  	%r2552, %r19, %r17;
	and.b32  	%r2553, %r21, %r2552;
	and.b32  	%r2554, %r19, %r17;
	xor.b32  	%r2555, %r2553, %r2554;
	add.s32 	%r2556, %r2551, %r6;
	add.s32 	%r2557, %r2556, %r2547;
	add.s32 	%r22, %r2557, -373957723;
	add.s32 	%r23, %r2542, %r2555;
	add.s32 	%r24, %r2448, -254916730;
$L__BB0_2:
	prmt.b32 	%r2558, %r6773, 0, 291;
	shf.l.wrap.b32 	%r2559, %r2558, %r2558, 25;
	shf.l.wrap.b32 	%r2560, %r2558, %r2558, 14;
	xor.b32  	%r2561, %r2559, %r2560;
	shr.u32 	%r2562, %r2558, 3;
	xor.b32  	%r2563, %r2561, %r2562;
	add.s32 	%r2564, %r2563, %r12;
	add.s32 	%r2565, %r2558, %r13;
	shf.l.wrap.b32 	%r2566, %r2564, %r2564, 15;
	shf.l.wrap.b32 	%r2567, %r2564, %r2564, 13;
	xor.b32  	%r2568, %r2566, %r2567;
	shr.u32 	%r2569, %r2564, 10;
	xor.b32  	%r2570, %r2568, %r2569;
	xor.b32  	%r2571, %r2570, -2147483648;
	shf.l.wrap.b32 	%r2572, %r2565, %r2565, 15;
	shf.l.wrap.b32 	%r2573, %r2565, %r2565, 13;
	xor.b32  	%r2574, %r2572, %r2573;
	shr.u32 	%r2575, %r2565, 10;
	xor.b32  	%r2576, %r2574, %r2575;
	shf.l.wrap.b32 	%r2577, %r2571, %r2570, 15;
	shf.l.wrap.b32 	%r2578, %r2571, %r2570, 13;
	xor.b32  	%r2579, %r2577, %r2578;
	shr.u32 	%r2580, %r2571, 10;
	xor.b32  	%r2581, %r2579, %r2580;
	add.s32 	%r2582, %r2581, 640;
	shf.l.wrap.b32 	%r2583, %r2576, %r2576, 15;
	shf.l.wrap.b32 	%r2584, %r2576, %r2576, 13;
	xor.b32  	%r2585, %r2583, %r2584;
	shr.u32 	%r2586, %r2576, 10;
	xor.b32  	%r2587, %r2585, %r2586;
	add.s32 	%r2588, %r10, %r2587;
	shf.l.wrap.b32 	%r2589, %r2582, %r2582, 15;
	shf.l.wrap.b32 	%r2590, %r2582, %r2582, 13;
	xor.b32  	%r2591, %r2589, %r2590;
	shr.u32 	%r2592, %r2582, 10;
	xor.b32  	%r2593, %r2591, %r2592;
	add.s32 	%r2594, %r11, %r2593;
	shf.l.wrap.b32 	%r2595, %r2588, %r2588, 15;
	shf.l.wrap.b32 	%r2596, %r2588, %r2588, 13;
	xor.b32  	%r2597, %r2595, %r2596;
	shr.u32 	%r2598, %r2588, 10;
	xor.b32  	%r2599, %r2597, %r2598;
	add.s32 	%r2600, %r2564, %r2599;
	shf.l.wrap.b32 	%r2601, %r2594, %r2594, 15;
	shf.l.wrap.b32 	%r2602, %r2594, %r2594, 13;
	xor.b32  	%r2603, %r2601, %r2602;
	shr.u32 	%r2604, %r2594, 10;
	xor.b32  	%r2605, %r2603, %r2604;
	add.s32 	%r2606, %r2565, %r2605;
	shf.l.wrap.b32 	%r2607, %r2600, %r2600, 15;
	shf.l.wrap.b32 	%r2608, %r2600, %r2600, 13;
	xor.b32  	%r2609, %r2607, %r2608;
	shr.u32 	%r2610, %r2600, 10;
	xor.b32  	%r2611, %r2609, %r2610;
	add.s32 	%r2612, %r2571, %r2611;
	shf.l.wrap.b32 	%r2613, %r2606, %r2606, 15;
	shf.l.wrap.b32 	%r2614, %r2606, %r2606, 13;
	xor.b32  	%r2615, %r2613, %r2614;
	shr.u32 	%r2616, %r2606, 10;
	xor.b32  	%r2617, %r2615, %r2616;
	add.s32 	%r2618, %r2576, %r2617;
	shf.l.wrap.b32 	%r2619, %r2612, %r2612, 15;
	shf.l.wrap.b32 	%r2620, %r2612, %r2612, 13;
	xor.b32  	%r2621, %r2619, %r2620;
	shr.u32 	%r2622, %r2612, 10;
	xor.b32  	%r2623, %r2621, %r2622;
	add.s32 	%r2624, %r2582, %r2623;
	shf.l.wrap.b32 	%r2625, %r2618, %r2618, 15;
	shf.l.wrap.b32 	%r2626, %r2618, %r2618, 13;
	xor.b32  	%r2627, %r2625, %r2626;
	shr.u32 	%r2628, %r2618, 10;
	xor.b32  	%r2629, %r2627, %r2628;
	add.s32 	%r2630, %r2588, %r2629;
	add.s32 	%r2631, %r2630, 10485845;
	shf.l.wrap.b32 	%r2632, %r2624, %r2624, 15;
	shf.l.wrap.b32 	%r2633, %r2624, %r2624, 13;
	xor.b32  	%r2634, %r2632, %r2633;
	shr.u32 	%r2635, %r2624, 10;
	xor.b32  	%r2636, %r2634, %r2635;
	add.s32 	%r2637, %r14, %r2594;
	add.s32 	%r2638, %r2637, %r2636;
	shf.l.wrap.b32 	%r2639, %r2631, %r2631, 15;
	shf.l.wrap.b32 	%r2640, %r2631, %r2631, 13;
	xor.b32  	%r2641, %r2639, %r2640;
	shr.u32 	%r2642, %r2631, 10;
	xor.b32  	%r2643, %r2641, %r2642;
	add.s32 	%r2644, %r15, %r2600;
	add.s32 	%r2645, %r2644, %r2643;
	shf.l.wrap.b32 	%r2646, %r2564, %r2564, 25;
	shf.l.wrap.b32 	%r2647, %r2564, %r2564, 14;
	xor.b32  	%r2648, %r2646, %r2647;
	shr.u32 	%r2649, %r2564, 3;
	xor.b32  	%r2650, %r2648, %r2649;
	shf.l.wrap.b32 	%r2651, %r2638, %r2638, 15;
	shf.l.wrap.b32 	%r2652, %r2638, %r2638, 13;
	xor.b32  	%r2653, %r2651, %r2652;
	shr.u32 	%r2654, %r2638, 10;
	xor.b32  	%r2655, %r2653, %r2654;
	add.s32 	%r2656, %r2650, %r11;
	add.s32 	%r2657, %r2656, %r2606;
	add.s32 	%r2658, %r2657, %r2655;
	shf.l.wrap.b32 	%r2659, %r2565, %r2565, 25;
	shf.l.wrap.b32 	%r2660, %r2565, %r2565, 14;
	xor.b32  	%r2661, %r2659, %r2660;
	shr.u32 	%r2662, %r2565, 3;
	xor.b32  	%r2663, %r2661, %r2662;
	shf.l.wrap.b32 	%r2664, %r2645, %r2645, 15;
	shf.l.wrap.b32 	%r2665, %r2645, %r2645, 13;
	xor.b32  	%r2666, %r2664, %r2665;
	shr.u32 	%r2667, %r2645, 10;
	xor.b32  	%r2668, %r2666, %r2667;
	add.s32 	%r2669, %r2663, %r2564;
	add.s32 	%r2670, %r2669, %r2612;
	add.s32 	%r2671, %r2670, %r2668;
	shf.l.wrap.b32 	%r2672, %r2571, %r2570, 25;
	shf.l.wrap.b32 	%r2673, %r2571, %r2570, 14;
	xor.b32  	%r2674, %r2672, %r2673;
	shr.u32 	%r2675, %r2571, 3;
	xor.b32  	%r2676, %r2674, %r2675;
	shf.l.wrap.b32 	%r2677, %r2658, %r2658, 15;
	shf.l.wrap.b32 	%r2678, %r2658, %r2658, 13;
	xor.b32  	%r2679, %r2677, %r2678;
	shr.u32 	%r2680, %r2658, 10;
	xor.b32  	%r2681, %r2679, %r2680;
	add.s32 	%r2682, %r2676, %r2565;
	add.s32 	%r2683, %r2682, %r2618;
	add.s32 	%r2684, %r2683, %r2681;
	shf.l.wrap.b32 	%r2685, %r2576, %r2576, 25;
	shf.l.wrap.b32 	%r2686, %r2576, %r2576, 14;
	xor.b32  	%r2687, %r2685, %r2686;
	shr.u32 	%r2688, %r2576, 3;
	xor.b32  	%r2689, %r2687, %r2688;
	shf.l.wrap.b32 	%r2690, %r2671, %r2671, 15;
	shf.l.wrap.b32 	%r2691, %r2671, %r2671, 13;
	xor.b32  	%r2692, %r2690, %r2691;
	shr.u32 	%r2693, %r2671, 10;
	xor.b32  	%r2694, %r2692, %r2693;
	add.s32 	%r2695, %r2689, %r2571;
	add.s32 	%r2696, %r2695, %r2624;
	add.s32 	%r2697, %r2696, %r2694;
	shf.l.wrap.b32 	%r2698, %r2582, %r2582, 25;
	shf.l.wrap.b32 	%r2699, %r2582, %r2582, 14;
	xor.b32  	%r2700, %r2698, %r2699;
	shr.u32 	%r2701, %r2582, 3;
	xor.b32  	%r2702, %r2700, %r2701;
	shf.l.wrap.b32 	%r2703, %r2684, %r2684, 15;
	shf.l.wrap.b32 	%r2704, %r2684, %r2684, 13;
	xor.b32  	%r2705, %r2703, %r2704;
	shr.u32 	%r2706, %r2684, 10;
	xor.b32  	%r2707, %r2705, %r2706;
	add.s32 	%r2708, %r2702, %r2576;
	add.s32 	%r2709, %r2708, %r2631;
	add.s32 	%r2710, %r2709, %r2707;
	shf.l.wrap.b32 	%r2711, %r2588, %r2588, 25;
	shf.l.wrap.b32 	%r2712, %r2588, %r2588, 14;
	xor.b32  	%r2713, %r2711, %r2712;
	shr.u32 	%r2714, %r2588, 3;
	xor.b32  	%r2715, %r2713, %r2714;
	shf.l.wrap.b32 	%r2716, %r2697, %r2697, 15;
	shf.l.wrap.b32 	%r2717, %r2697, %r2697, 13;
	xor.b32  	%r2718, %r2716, %r2717;
	shr.u32 	%r2719, %r2697, 10;
	xor.b32  	%r2720, %r2718, %r2719;
	add.s32 	%r2721, %r2715, %r2582;
	add.s32 	%r2722, %r2721, %r2638;
	add.s32 	%r2723, %r2722, %r2720;
	shf.l.wrap.b32 	%r2724, %r2594, %r2594, 25;
	shf.l.wrap.b32 	%r2725, %r2594, %r2594, 14;
	xor.b32  	%r2726, %r2724, %r2725;
	shr.u32 	%r2727, %r2594, 3;
	xor.b32  	%r2728, %r2726, %r2727;
	shf.l.wrap.b32 	%r2729, %r2710, %r2710, 15;
	shf.l.wrap.b32 	%r2730, %r2710, %r2710, 13;
	xor.b32  	%r2731, %r2729, %r2730;
	shr.u32 	%r2732, %r2710, 10;
	xor.b32  	%r2733, %r2731, %r2732;
	add.s32 	%r2734, %r2728, %r2588;
	add.s32 	%r2735, %r2734, %r2645;
	add.s32 	%r2736, %r2735, %r2733;
	shf.l.wrap.b32 	%r2737, %r2600, %r2600, 25;
	shf.l.wrap.b32 	%r2738, %r2600, %r2600, 14;
	xor.b32  	%r2739, %r2737, %r2738;
	shr.u32 	%r2740, %r2600, 3;
	xor.b32  	%r2741, %r2739, %r2740;
	shf.l.wrap.b32 	%r2742, %r2723, %r2723, 15;
	shf.l.wrap.b32 	%r2743, %r2723, %r2723, 13;
	xor.b32  	%r2744, %r2742, %r2743;
	shr.u32 	%r2745, %r2723, 10;
	xor.b32  	%r2746, %r2744, %r2745;
	add.s32 	%r2747, %r2741, %r2594;
	add.s32 	%r2748, %r2747, %r2658;
	add.s32 	%r2749, %r2748, %r2746;
	shf.l.wrap.b32 	%r2750, %r2606, %r2606, 25;
	shf.l.wrap.b32 	%r2751, %r2606, %r2606, 14;
	xor.b32  	%r2752, %r2750, %r2751;
	shr.u32 	%r2753, %r2606, 3;
	xor.b32  	%r2754, %r2752, %r2753;
	shf.l.wrap.b32 	%r2755, %r2736, %r2736, 15;
	shf.l.wrap.b32 	%r2756, %r2736, %r2736, 13;
	xor.b32  	%r2757, %r2755, %r2756;
	shr.u32 	%r2758, %r2736, 10;
	xor.b32  	%r2759, %r2757, %r2758;
	add.s32 	%r2760, %r2754, %r2600;
	add.s32 	%r2761, %r2760, %r2671;
	add.s32 	%r2762, %r2761, %r2759;
	shf.l.wrap.b32 	%r2763, %r2612, %r2612, 25;
	shf.l.wrap.b32 	%r2764, %r2612, %r2612, 14;
	xor.b32  	%r2765, %r2763, %r2764;
	shr.u32 	%r2766, %r2612, 3;
	xor.b32  	%r2767, %r2765, %r2766;
	shf.l.wrap.b32 	%r2768, %r2749, %r2749, 15;
	shf.l.wrap.b32 	%r2769, %r2749, %r2749, 13;
	xor.b32  	%r2770, %r2768, %r2769;
	shr.u32 	%r2771, %r2749, 10;
	xor.b32  	%r2772, %r2770, %r2771;
	add.s32 	%r2773, %r2767, %r2606;
	add.s32 	%r2774, %r2773, %r2684;
	add.s32 	%r2775, %r2774, %r2772;
	shf.l.wrap.b32 	%r2776, %r2618, %r2618, 25;
	shf.l.wrap.b32 	%r2777, %r2618, %r2618, 14;
	xor.b32  	%r2778, %r2776, %r2777;
	shr.u32 	%r2779, %r2618, 3;
	xor.b32  	%r2780, %r2778, %r2779;
	shf.l.wrap.b32 	%r2781, %r2762, %r2762, 15;
	shf.l.wrap.b32 	%r2782, %r2762, %r2762, 13;
	xor.b32  	%r2783, %r2781, %r2782;
	shr.u32 	%r2784, %r2762, 10;
	xor.b32  	%r2785, %r2783, %r2784;
	add.s32 	%r2786, %r2780, %r2612;
	add.s32 	%r2787, %r2786, %r2697;
	add.s32 	%r2788, %r2787, %r2785;
	shf.l.wrap.b32 	%r2789, %r2624, %r2624, 25;
	shf.l.wrap.b32 	%r2790, %r2624, %r2624, 14;
	xor.b32  	%r2791, %r2789, %r2790;
	shr.u32 	%r2792, %r2624, 3;
	xor.b32  	%r2793, %r2791, %r2792;
	shf.l.wrap.b32 	%r2794, %r2775, %r2775, 15;
	shf.l.wrap.b32 	%r2795, %r2775, %r2775, 13;
	xor.b32  	%r2796, %r2794, %r2795;
	shr.u32 	%r2797, %r2775, 10;
	xor.b32  	%r2798, %r2796, %r2797;
	add.s32 	%r2799, %r2793, %r2618;
	add.s32 	%r2800, %r2799, %r2710;
	add.s32 	%r2801, %r2800, %r2798;
	shf.l.wrap.b32 	%r2802, %r2631, %r2631, 25;
	shf.l.wrap.b32 	%r2803, %r2631, %r2631, 14;
	xor.b32  	%r2804, %r2802, %r2803;
	shr.u32 	%r2805, %r2631, 3;
	xor.b32  	%r2806, %r2804, %r2805;
	shf.l.wrap.b32 	%r2807, %r2788, %r2788, 15;
	shf.l.wrap.b32 	%r2808, %r2788, %r2788, 13;
	xor.b32  	%r2809, %r2807, %r2808;
	shr.u32 	%r2810, %r2788, 10;
	xor.b32  	%r2811, %r2809, %r2810;
	add.s32 	%r2812, %r2806, %r2624;
	add.s32 	%r2813, %r2812, %r2723;
	add.s32 	%r2814, %r2813, %r2811;
	shf.l.wrap.b32 	%r2815, %r2638, %r2638, 25;
	shf.l.wrap.b32 	%r2816, %r2638, %r2638, 14;
	xor.b32  	%r2817, %r2815, %r2816;
	shr.u32 	%r2818, %r2638, 3;
	xor.b32  	%r2819, %r2817, %r2818;
	shf.l.wrap.b32 	%r2820, %r2801, %r2801, 15;
	shf.l.wrap.b32 	%r2821, %r2801, %r2801, 13;
	xor.b32  	%r2822, %r2820, %r2821;
	shr.u32 	%r2823, %r2801, 10;
	xor.b32  	%r2824, %r2822, %r2823;
	add.s32 	%r2825, %r2819, %r2631;
	add.s32 	%r2826, %r2825, %r2736;
	add.s32 	%r2827, %r2826, %r2824;
	shf.l.wrap.b32 	%r2828, %r2645, %r2645, 25;
	shf.l.wrap.b32 	%r2829, %r2645, %r2645, 14;
	xor.b32  	%r2830, %r2828, %r2829;
	shr.u32 	%r2831, %r2645, 3;
	xor.b32  	%r2832, %r2830, %r2831;
	shf.l.wrap.b32 	%r2833, %r2814, %r2814, 15;
	shf.l.wrap.b32 	%r2834, %r2814, %r2814, 13;
	xor.b32  	%r2835, %r2833, %r2834;
	shr.u32 	%r2836, %r2814, 10;
	xor.b32  	%r2837, %r2835, %r2836;
	add.s32 	%r2838, %r2832, %r2638;
	add.s32 	%r2839, %r2838, %r2749;
	add.s32 	%r2840, %r2839, %r2837;
	shf.l.wrap.b32 	%r2841, %r2658, %r2658, 25;
	shf.l.wrap.b32 	%r2842, %r2658, %r2658, 14;
	xor.b32  	%r2843, %r2841, %r2842;
	shr.u32 	%r2844, %r2658, 3;
	xor.b32  	%r2845, %r2843, %r2844;
	shf.l.wrap.b32 	%r2846, %r2827, %r2827, 15;
	shf.l.wrap.b32 	%r2847, %r2827, %r2827, 13;
	xor.b32  	%r2848, %r2846, %r2847;
	shr.u32 	%r2849, %r2827, 10;
	xor.b32  	%r2850, %r2848, %r2849;
	add.s32 	%r2851, %r2845, %r2645;
	add.s32 	%r2852, %r2851, %r2762;
	add.s32 	%r2853, %r2852, %r2850;
	shf.l.wrap.b32 	%r2854, %r2671, %r2671, 25;
	shf.l.wrap.b32 	%r2855, %r2671, %r2671, 14;
	xor.b32  	%r2856, %r2854, %r2855;
	shr.u32 	%r2857, %r2671, 3;
	xor.b32  	%r2858, %r2856, %r2857;
	shf.l.wrap.b32 	%r2859, %r2840, %r2840, 15;
	shf.l.wrap.b32 	%r2860, %r2840, %r2840, 13;
	xor.b32  	%r2861, %r2859, %r2860;
	shr.u32 	%r2862, %r2840, 10;
	xor.b32  	%r2863, %r2861, %r2862;
	add.s32 	%r2864, %r2858, %r2658;
	add.s32 	%r2865, %r2864, %r2775;
	add.s32 	%r2866, %r2865, %r2863;
	shf.l.wrap.b32 	%r2867, %r2684, %r2684, 25;
	shf.l.wrap.b32 	%r2868, %r2684, %r2684, 14;
	xor.b32  	%r2869, %r2867, %r2868;
	shr.u32 	%r2870, %r2684, 3;
	xor.b32  	%r2871, %r2869, %r2870;
	shf.l.wrap.b32 	%r2872, %r2853, %r2853, 15;
	shf.l.wrap.b32 	%r2873, %r2853, %r2853, 13;
	xor.b32  	%r2874, %r2872, %r2873;
	shr.u32 	%r2875, %r2853, 10;
	xor.b32  	%r2876, %r2874, %r2875;
	add.s32 	%r2877, %r2871, %r2671;
	add.s32 	%r2878, %r2877, %r2788;
	add.s32 	%r2879, %r2878, %r2876;
	shf.l.wrap.b32 	%r2880, %r2697, %r2697, 25;
	shf.l.wrap.b32 	%r2881, %r2697, %r2697, 14;
	xor.b32  	%r2882, %r2880, %r2881;
	shr.u32 	%r2883, %r2697, 3;
	xor.b32  	%r2884, %r2882, %r2883;
	shf.l.wrap.b32 	%r2885, %r2866, %r2866, 15;
	shf.l.wrap.b32 	%r2886, %r2866, %r2866, 13;
	xor.b32  	%r2887, %r2885, %r2886;
	shr.u32 	%r2888, %r2866, 10;
	xor.b32  	%r2889, %r2887, %r2888;
	add.s32 	%r2890, %r2884, %r2684;
	add.s32 	%r2891, %r2890, %r2801;
	add.s32 	%r2892, %r2891, %r2889;
	shf.l.wrap.b32 	%r2893, %r2710, %r2710, 25;
	shf.l.wrap.b32 	%r2894, %r2710, %r2710, 14;
	xor.b32  	%r2895, %r2893, %r2894;
	shr.u32 	%r2896, %r2710, 3;
	xor.b32  	%r2897, %r2895, %r2896;
	shf.l.wrap.b32 	%r2898, %r2879, %r2879, 15;
	shf.l.wrap.b32 	%r2899, %r2879, %r2879, 13;
	xor.b32  	%r2900, %r2898, %r2899;
	shr.u32 	%r2901, %r2879, 10;
	xor.b32  	%r2902, %r2900, %r2901;
	add.s32 	%r2903, %r2897, %r2697;
	add.s32 	%r2904, %r2903, %r2814;
	add.s32 	%r2905, %r2904, %r2902;
	shf.l.wrap.b32 	%r2906, %r2723, %r2723, 25;
	shf.l.wrap.b32 	%r2907, %r2723, %r2723, 14;
	xor.b32  	%r2908, %r2906, %r2907;
	shr.u32 	%r2909, %r2723, 3;
	xor.b32  	%r2910, %r2908, %r2909;
	shf.l.wrap.b32 	%r2911, %r2892, %r2892, 15;
	shf.l.wrap.b32 	%r2912, %r2892, %r2892, 13;
	xor.b32  	%r2913, %r2911, %r2912;
	shr.u32 	%r2914, %r2892, 10;
	xor.b32  	%r2915, %r2913, %r2914;
	add.s32 	%r2916, %r2910, %r2710;
	add.s32 	%r2917, %r2916, %r2827;
	add.s32 	%r2918, %r2917, %r2915;
	shf.l.wrap.b32 	%r2919, %r2736, %r2736, 25;
	shf.l.wrap.b32 	%r2920, %r2736, %r2736, 14;
	xor.b32  	%r2921, %r2919, %r2920;
	shr.u32 	%r2922, %r2736, 3;
	xor.b32  	%r2923, %r2921, %r2922;
	shf.l.wrap.b32 	%r2924, %r2905, %r2905, 15;
	shf.l.wrap.b32 	%r2925, %r2905, %r2905, 13;
	xor.b32  	%r2926, %r2924, %r2925;
	shr.u32 	%r2927, %r2905, 10;
	xor.b32  	%r2928, %r2926, %r2927;
	add.s32 	%r2929, %r2923, %r2723;
	add.s32 	%r2930, %r2929, %r2840;
	add.s32 	%r2931, %r2930, %r2928;
	shf.l.wrap.b32 	%r2932, %r2749, %r2749, 25;
	shf.l.wrap.b32 	%r2933, %r2749, %r2749, 14;
	xor.b32  	%r2934, %r2932, %r2933;
	shr.u32 	%r2935, %r2749, 3;
	xor.b32  	%r2936, %r2934, %r2935;
	shf.l.wrap.b32 	%r2937, %r2918, %r2918, 15;
	shf.l.wrap.b32 	%r2938, %r2918, %r2918, 13;
	xor.b32  	%r2939, %r2937, %r2938;
	shr.u32 	%r2940, %r2918, 10;
	xor.b32  	%r2941, %r2939, %r2940;
	add.s32 	%r2942, %r2936, %r2736;
	add.s32 	%r2943, %r2942, %r2853;
	add.s32 	%r2944, %r2943, %r2941;
	shf.l.wrap.b32 	%r2945, %r2762, %r2762, 25;
	shf.l.wrap.b32 	%r2946, %r2762, %r2762, 14;
	xor.b32  	%r2947, %r2945, %r2946;
	shr.u32 	%r2948, %r2762, 3;
	xor.b32  	%r2949, %r2947, %r2948;
	shf.l.wrap.b32 	%r2950, %r2931, %r2931, 15;
	shf.l.wrap.b32 	%r2951, %r2931, %r2931, 13;
	xor.b32  	%r2952, %r2950, %r2951;
	shr.u32 	%r2953, %r2931, 10;
	xor.b32  	%r2954, %r2952, %r2953;
	add.s32 	%r2955, %r2949, %r2749;
	add.s32 	%r2956, %r2955, %r2866;
	add.s32 	%r2957, %r2956, %r2954;
	shf.l.wrap.b32 	%r2958, %r2775, %r2775, 25;
	shf.l.wrap.b32 	%r2959, %r2775, %r2775, 14;
	xor.b32  	%r2960, %r2958, %r2959;
	shr.u32 	%r2961, %r2775, 3;
	xor.b32  	%r2962, %r2960, %r2961;
	shf.l.wrap.b32 	%r2963, %r2944, %r2944, 15;
	shf.l.wrap.b32 	%r2964, %r2944, %r2944, 13;
	xor.b32  	%r2965, %r2963, %r2964;
	shr.u32 	%r2966, %r2944, 10;
	xor.b32  	%r2967, %r2965, %r2966;
	add.s32 	%r2968, %r2962, %r2762;
	add.s32 	%r2969, %r2968, %r2879;
	add.s32 	%r2970, %r2969, %r2967;
	shf.l.wrap.b32 	%r2971, %r2788, %r2788, 25;
	shf.l.wrap.b32 	%r2972, %r2788, %r2788, 14;
	xor.b32  	%r2973, %r2971, %r2972;
	shr.u32 	%r2974, %r2788, 3;
	xor.b32  	%r2975, %r2973, %r2974;
	shf.l.wrap.b32 	%r2976, %r2957, %r2957, 15;
	shf.l.wrap.b32 	%r2977, %r2957, %r2957, 13;
	xor.b32  	%r2978, %r2976, %r2977;
	shr.u32 	%r2979, %r2957, 10;
	xor.b32  	%r2980, %r2978, %r2979;
	add.s32 	%r2981, %r2975, %r2775;
	add.s32 	%r2982, %r2981, %r2892;
	add.s32 	%r2983, %r2982, %r2980;
	shf.l.wrap.b32 	%r2984, %r2801, %r2801, 25;
	shf.l.wrap.b32 	%r2985, %r2801, %r2801, 14;
	xor.b32  	%r2986, %r2984, %r2985;
	shr.u32 	%r2987, %r2801, 3;
	xor.b32  	%r2988, %r2986, %r2987;
	shf.l.wrap.b32 	%r2989, %r2970, %r2970, 15;
	shf.l.wrap.b32 	%r2990, %r2970, %r2970, 13;
	xor.b32  	%r2991, %r2989, %r2990;
	shr.u32 	%r2992, %r2970, 10;
	xor.b32  	%r2993, %r2991, %r2992;
	add.s32 	%r2994, %r2988, %r2788;
	add.s32 	%r2995, %r2994, %r2905;
	add.s32 	%r2996, %r2995, %r2993;
	shf.l.wrap.b32 	%r2997, %r2814, %r2814, 25;
	shf.l.wrap.b32 	%r2998, %r2814, %r2814, 14;
	xor.b32  	%r2999, %r2997, %r2998;
	shr.u32 	%r3000, %r2814, 3;
	xor.b32  	%r3001, %r2999, %r3000;
	shf.l.wrap.b32 	%r3002, %r2983, %r2983, 15;
	shf.l.wrap.b32 	%r3003, %r2983, %r2983, 13;
	xor.b32  	%r3004, %r3002, %r3003;
	shr.u32 	%r3005, %r2983, 10;
	xor.b32  	%r3006, %r3004, %r3005;
	add.s32 	%r3007, %r3001, %r2801;
	add.s32 	%r3008, %r3007, %r2918;
	add.s32 	%r3009, %r3008, %r3006;
	shf.l.wrap.b32 	%r3010, %r2827, %r2827, 25;
	shf.l.wrap.b32 	%r3011, %r2827, %r2827, 14;
	xor.b32  	%r3012, %r3010, %r3011;
	shr.u32 	%r3013, %r2827, 3;
	xor.b32  	%r3014, %r3012, %r3013;
	shf.l.wrap.b32 	%r3015, %r2996, %r2996, 15;
	shf.l.wrap.b32 	%r3016, %r2996, %r2996, 13;
	xor.b32  	%r3017, %r3015, %r3016;
	shr.u32 	%r3018, %r2996, 10;
	xor.b32  	%r3019, %r3017, %r3018;
	add.s32 	%r3020, %r3014, %r2814;
	add.s32 	%r3021, %r3020, %r2931;
	add.s32 	%r3022, %r3021, %r3019;
	shf.l.wrap.b32 	%r3023, %r2840, %r2840, 25;
	shf.l.wrap.b32 	%r3024, %r2840, %r2840, 14;
	xor.b32  	%r3025, %r3023, %r3024;
	shr.u32 	%r3026, %r2840, 3;
	xor.b32  	%r3027, %r3025, %r3026;
	shf.l.wrap.b32 	%r3028, %r3009, %r3009, 15;
	shf.l.wrap.b32 	%r3029, %r3009, %r3009, 13;
	xor.b32  	%r3030, %r3028, %r3029;
	shr.u32 	%r3031, %r3009, 10;
	xor.b32  	%r3032, %r3030, %r3031;
	add.s32 	%r3033, %r3027, %r2827;
	add.s32 	%r3034, %r3033, %r2944;
	add.s32 	%r3035, %r3034, %r3032;
	shf.l.wrap.b32 	%r3036, %r2853, %r2853, 25;
	shf.l.wrap.b32 	%r3037, %r2853, %r2853, 14;
	xor.b32  	%r3038, %r3036, %r3037;
	shr.u32 	%r3039, %r2853, 3;
	xor.b32  	%r3040, %r3038, %r3039;
	shf.l.wrap.b32 	%r3041, %r3022, %r3022, 15;
	shf.l.wrap.b32 	%r3042, %r3022, %r3022, 13;
	xor.b32  	%r3043, %r3041, %r3042;
	shr.u32 	%r3044, %r3022, 10;
	xor.b32  	%r3045, %r3043, %r3044;
	add.s32 	%r3046, %r3040, %r2840;
	add.s32 	%r3047, %r3046, %r2957;
	add.s32 	%r3048, %r3047, %r3045;
	add.s32 	%r3049, %r22, %r2558;
	add.s32 	%r3050, %r3049, %r2;
	add.s32 	%r3051, %r23, %r3049;
	shf.l.wrap.b32 	%r3052, %r3051, %r3051, 30;
	shf.l.wrap.b32 	%r3053, %r3051, %r3051, 19;
	xor.b32  	%r3054, %r3052, %r3053;
	shf.l.wrap.b32 	%r3055, %r3051, %r3051, 10;
	xor.b32  	%r3056, %r3054, %r3055;
	shf.l.wrap.b32 	%r3057, %r3050, %r3050, 26;
	shf.l.wrap.b32 	%r3058, %r3050, %r3050, 21;
	xor.b32  	%r3059, %r3057, %r3058;
	shf.l.wrap.b32 	%r3060, %r3050, %r3050, 7;
	xor.b32  	%r3061, %r3059, %r3060;
	and.b32  	%r3062, %r3050, %r20;
	not.b32 	%r3063, %r3050;
	and.b32  	%r3064, %r18, %r3063;
	or.b32  	%r3065, %r3062, %r3064;
	xor.b32  	%r3066, %r21, %r19;
	and.b32  	%r3067, %r3051, %r3066;
	and.b32  	%r3068, %r21, %r19;
	xor.b32  	%r3069, %r3067, %r3068;
	add.s32 	%r3070, %r3065, %r16;
	add.s32 	%r3071, %r3070, %r3061;
	add.s32 	%r3072, %r3071, -1185496485;
	add.s32 	%r3073, %r3056, %r3069;
	add.s32 	%r3074, %r3072, %r17;
	add.s32 	%r3075, %r3073, %r3072;
	shf.l.wrap.b32 	%r3076, %r3075, %r3075, 30;
	shf.l.wrap.b32 	%r3077, %r3075, %r3075, 19;
	xor.b32  	%r3078, %r3076, %r3077;
	shf.l.wrap.b32 	%r3079, %r3075, %r3075, 10;
	xor.b32  	%r3080, %r3078, %r3079;
	shf.l.wrap.b32 	%r3081, %r3074, %r3074, 26;
	shf.l.wrap.b32 	%r3082, %r3074, %r3074, 21;
	xor.b32  	%r3083, %r3081, %r3082;
	shf.l.wrap.b32 	%r3084, %r3074, %r3074, 7;
	xor.b32  	%r3085, %r3083, %r3084;
	and.b32  	%r3086, %r3074, %r3050;
	not.b32 	%r3087, %r3074;
	and.b32  	%r3088, %r20, %r3087;
	or.b32  	%r3089, %r3086, %r3088;
	xor.b32  	%r3090, %r3051, %r21;
	and.b32  	%r3091, %r3075, %r3090;
	and.b32  	%r3092, %r3051, %r21;
	xor.b32  	%r3093, %r3091, %r3092;
	add.s32 	%r3094, %r3089, %r18;
	add.s32 	%r3095, %r3094, %r3085;
	add.s32 	%r3096, %r3095, 1508970993;
	add.s32 	%r3097, %r3080, %r3093;
	add.s32 	%r3098, %r3096, %r19;
	add.s32 	%r3099, %r3097, %r3096;
	shf.l.wrap.b32 	%r3100, %r3099, %r3099, 30;
	shf.l.wrap.b32 	%r3101, %r3099, %r3099, 19;
	xor.b32  	%r3102, %r3100, %r3101;
	shf.l.wrap.b32 	%r3103, %r3099, %r3099, 10;
	xor.b32  	%r3104, %r3102, %r3103;
	shf.l.wrap.b32 	%r3105, %r3098, %r3098, 26;
	shf.l.wrap.b32 	%r3106, %r3098, %r3098, 21;
	xor.b32  	%r3107, %r3105, %r3106;
	shf.l.wrap.b32 	%r3108, %r3098, %r3098, 7;
	xor.b32  	%r3109, %r3107, %r3108;
	and.b32  	%r3110, %r3098, %r3074;
	not.b32 	%r3111, %r3098;
	and.b32  	%r3112, %r3050, %r3111;
	or.b32  	%r3113, %r3110, %r3112;
	xor.b32  	%r3114, %r3075, %r3051;
	and.b32  	%r3115, %r3099, %r3114;
	and.b32  	%r3116, %r3075, %r3051;
	xor.b32  	%r3117, %r3115, %r3116;
	add.s32 	%r3118, %r3113, %r20;
	add.s32 	%r3119, %r3118, %r3109;
	add.s32 	%r3120, %r3119, -1841331548;
	add.s32 	%r3121, %r3104, %r3117;
	add.s32 	%r3122, %r3120, %r21;
	add.s32 	%r3123, %r3121, %r3120;
	shf.l.wrap.b32 	%r3124, %r3123, %r3123, 30;
	shf.l.wrap.b32 	%r3125, %r3123, %r3123, 19;
	xor.b32  	%r3126, %r3124, %r3125;
	shf.l.wrap.b32 	%r3127, %r3123, %r3123, 10;
	xor.b32  	%r3128, %r3126, %r3127;
	shf.l.wrap.b32 	%r3129, %r3122, %r3122, 26;
	shf.l.wrap.b32 	%r3130, %r3122, %r3122, 21;
	xor.b32  	%r3131, %r3129, %r3130;
	shf.l.wrap.b32 	%r3132, %r3122, %r3122, 7;
	xor.b32  	%r3133, %r3131, %r3132;
	and.b32  	%r3134, %r3122, %r3098;
	not.b32 	%r3135, %r3122;
	and.b32  	%r3136, %r3074, %r3135;
	or.b32  	%r3137, %r3134, %r3136;
	xor.b32  	%r3138, %r3099, %r3075;
	and.b32  	%r3139, %r3123, %r3138;
	and.b32  	%r3140, %r3099, %r3075;
	xor.b32  	%r3141, %r3139, %r3140;
	add.s32 	%r3142, %r3137, %r3050;
	add.s32 	%r3143, %r3142, %r3133;
	add.s32 	%r3144, %r3143, -1424204075;
	add.s32 	%r3145, %r3128, %r3141;
	add.s32 	%r3146, %r3144, %r3051;
	add.s32 	%r3147, %r3145, %r3144;
	shf.l.wrap.b32 	%r3148, %r3147, %r3147, 30;
	shf.l.wrap.b32 	%r3149, %r3147, %r3147, 19;
	xor.b32  	%r3150, %r3148, %r3149;
	shf.l.wrap.b32 	%r3151, %r3147, %r3147, 10;
	xor.b32  	%r3152, %r3150, %r3151;
	shf.l.wrap.b32 	%r3153, %r3146, %r3146, 26;
	shf.l.wrap.b32 	%r3154, %r3146, %r3146, 21;
	xor.b32  	%r3155, %r3153, %r3154;
	shf.l.wrap.b32 	%r3156, %r3146, %r3146, 7;
	xor.b32  	%r3157, %r3155, %r3156;
	and.b32  	%r3158, %r3146, %r3122;
	not.b32 	%r3159, %r3146;
	and.b32  	%r3160, %r3098, %r3159;
	or.b32  	%r3161, %r3158, %r3160;
	xor.b32  	%r3162, %r3123, %r3099;
	and.b32  	%r3163, %r3147, %r3162;
	and.b32  	%r3164, %r3123, %r3099;
	xor.b32  	%r3165, %r3163, %r3164;
	add.s32 	%r3166, %r3161, %r3074;
	add.s32 	%r3167, %r3166, %r3157;
	add.s32 	%r3168, %r3167, -670586216;
	add.s32 	%r3169, %r3152, %r3165;
	add.s32 	%r3170, %r3168, %r3075;
	add.s32 	%r3171, %r3169, %r3168;
	shf.l.wrap.b32 	%r3172, %r3171, %r3171, 30;
	shf.l.wrap.b32 	%r3173, %r3171, %r3171, 19;
	xor.b32  	%r3174, %r3172, %r3173;
	shf.l.wrap.b32 	%r3175, %r3171, %r3171, 10;
	xor.b32  	%r3176, %r3174, %r3175;
	shf.l.wrap.b32 	%r3177, %r3170, %r3170, 26;
	shf.l.wrap.b32 	%r3178, %r3170, %r3170, 21;
	xor.b32  	%r3179, %r3177, %r3178;
	shf.l.wrap.b32 	%r3180, %r3170, %r3170, 7;
	xor.b32  	%r3181, %r3179, %r3180;
	and.b32  	%r3182, %r3170, %r3146;
	not.b32 	%r3183, %r3170;
	and.b32  	%r3184, %r3122, %r3183;
	or.b32  	%r3185, %r3182, %r3184;
	xor.b32  	%r3186, %r3147, %r3123;
	and.b32  	%r3187, %r3171, %r3186;
	and.b32  	%r3188, %r3147, %r3123;
	xor.b32  	%r3189, %r3187, %r3188;
	add.s32 	%r3190, %r3185, %r3098;
	add.s32 	%r3191, %r3190, %r3181;
	add.s32 	%r3192, %r3191, 310598401;
	add.s32 	%r3193, %r3176, %r3189;
	add.s32 	%r3194, %r3192, %r3099;
	add.s32 	%r3195, %r3193, %r3192;
	shf.l.wrap.b32 	%r3196, %r3195, %r3195, 30;
	shf.l.wrap.b32 	%r3197, %r3195, %r3195, 19;
	xor.b32  	%r3198, %r3196, %r3197;
	shf.l.wrap.b32 	%r3199, %r3195, %r3195, 10;
	xor.b32  	%r3200, %r3198, %r3199;
	shf.l.wrap.b32 	%r3201, %r3194, %r3194, 26;
	shf.l.wrap.b32 	%r3202, %r3194, %r3194, 21;
	xor.b32  	%r3203, %r3201, %r3202;
	shf.l.wrap.b32 	%r3204, %r3194, %r3194, 7;
	xor.b32  	%r3205, %r3203, %r3204;
	and.b32  	%r3206, %r3194, %r3170;
	not.b32 	%r3207, %r3194;
	and.b32  	%r3208, %r3146, %r3207;
	or.b32  	%r3209, %r3206, %r3208;
	xor.b32  	%r3210, %r3171, %r3147;
	and.b32  	%r3211, %r3195, %r3210;
	and.b32  	%r3212, %r3171, %r3147;
	xor.b32  	%r3213, %r3211, %r3212;
	add.s32 	%r3214, %r3209, %r3122;
	add.s32 	%r3215, %r3214, %r3205;
	add.s32 	%r3216, %r3215, 607225278;
	add.s32 	%r3217, %r3200, %r3213;
	add.s32 	%r3218, %r3216, %r3123;
	add.s32 	%r3219, %r3217, %r3216;
	shf.l.wrap.b32 	%r3220, %r3219, %r3219, 30;
	shf.l.wrap.b32 	%r3221, %r3219, %r3219, 19;
	xor.b32  	%r3222, %r3220, %r3221;
	shf.l.wrap.b32 	%r3223, %r3219, %r3219, 10;
	xor.b32  	%r3224, %r3222, %r3223;
	shf.l.wrap.b32 	%r3225, %r3218, %r3218, 26;
	shf.l.wrap.b32 	%r3226, %r3218, %r3218, 21;
	xor.b32  	%r3227, %r3225, %r3226;
	shf.l.wrap.b32 	%r3228, %r3218, %r3218, 7;
	xor.b32  	%r3229, %r3227, %r3228;
	and.b32  	%r3230, %r3218, %r3194;
	not.b32 	%r3231, %r3218;
	and.b32  	%r3232, %r3170, %r3231;
	or.b32  	%r3233, %r3230, %r3232;
	xor.b32  	%r3234, %r3195, %r3171;
	and.b32  	%r3235, %r3219, %r3234;
	and.b32  	%r3236, %r3195, %r3171;
	xor.b32  	%r3237, %r3235, %r3236;
	add.s32 	%r3238, %r3233, %r3146;
	add.s32 	%r3239, %r3238, %r3229;
	add.s32 	%r3240, %r3239, 1426881987;
	add.s32 	%r3241, %r3224, %r3237;
	add.s32 	%r3242, %r3240, %r3147;
	add.s32 	%r3243, %r3241, %r3240;
	shf.l.wrap.b32 	%r3244, %r3243, %r3243, 30;
	shf.l.wrap.b32 	%r3245, %r3243, %r3243, 19;
	xor.b32  	%r3246, %r3244, %r3245;
	shf.l.wrap.b32 	%r3247, %r3243, %r3243, 10;
	xor.b32  	%r3248, %r3246, %r3247;
	shf.l.wrap.b32 	%r3249, %r3242, %r3242, 26;
	shf.l.wrap.b32 	%r3250, %r3242, %r3242, 21;
	xor.b32  	%r3251, %r3249, %r3250;
	shf.l.wrap.b32 	%r3252, %r3242, %r3242, 7;
	xor.b32  	%r3253, %r3251, %r3252;
	and.b32  	%r3254, %r3242, %r3218;
	not.b32 	%r3255, %r3242;
	and.b32  	%r3256, %r3194, %r3255;
	or.b32  	%r3257, %r3254, %r3256;
	xor.b32  	%r3258, %r3219, %r3195;
	and.b32  	%r3259, %r3243, %r3258;
	and.b32  	%r3260, %r3219, %r3195;
	xor.b32  	%r3261, %r3259, %r3260;
	add.s32 	%r3262, %r3257, %r3170;
	add.s32 	%r3263, %r3262, %r3253;
	add.s32 	%r3264, %r3263, 1925078388;
	add.s32 	%r3265, %r3248, %r3261;
	add.s32 	%r3266, %r3264, %r3171;
	add.s32 	%r3267, %r3265, %r3264;
	shf.l.wrap.b32 	%r3268, %r3267, %r3267, 30;
	shf.l.wrap.b32 	%r3269, %r3267, %r3267, 19;
	xor.b32  	%r3270, %r3268, %r3269;
	shf.l.wrap.b32 	%r3271, %r3267, %r3267, 10;
	xor.b32  	%r3272, %r3270, %r3271;
	shf.l.wrap.b32 	%r3273, %r3266, %r3266, 26;
	shf.l.wrap.b32 	%r3274, %r3266, %r3266, 21;
	xor.b32  	%r3275, %r3273, %r3274;
	shf.l.wrap.b32 	%r3276, %r3266, %r3266, 7;
	xor.b32  	%r3277, %r3275, %r3276;
	and.b32  	%r3278, %r3266, %r3242;
	not.b32 	%r3279, %r3266;
	and.b32  	%r3280, %r3218, %r3279;
	or.b32  	%r3281, %r3278, %r3280;
	xor.b32  	%r3282, %r3243, %r3219;
	and.b32  	%r3283, %r3267, %r3282;
	and.b32  	%r3284, %r3243, %r3219;
	xor.b32  	%r3285, %r3283, %r3284;
	add.s32 	%r3286, %r3281, %r3194;
	add.s32 	%r3287, %r3286, %r3277;
	add.s32 	%r3288, %r3287, -2132889090;
	add.s32 	%r3289, %r3272, %r3285;
	add.s32 	%r3290, %r3288, %r3195;
	add.s32 	%r3291, %r3289, %r3288;
	shf.l.wrap.b32 	%r3292, %r3291, %r3291, 30;
	shf.l.wrap.b32 	%r3293, %r3291, %r3291, 19;
	xor.b32  	%r3294, %r3292, %r3293;
	shf.l.wrap.b32 	%r3295, %r3291, %r3291, 10;
	xor.b32  	%r3296, %r3294, %r3295;
	shf.l.wrap.b32 	%r3297, %r3290, %r3290, 26;
	shf.l.wrap.b32 	%r3298, %r3290, %r3290, 21;
	xor.b32  	%r3299, %r3297, %r3298;
	shf.l.wrap.b32 	%r3300, %r3290, %r3290, 7;
	xor.b32  	%r3301, %r3299, %r3300;
	and.b32  	%r3302, %r3290, %r3266;
	not.b32 	%r3303, %r3290;
	and.b32  	%r3304, %r3242, %r3303;
	or.b32  	%r3305, %r3302, %r3304;
	xor.b32  	%r3306, %r3267, %r3243;
	and.b32  	%r3307, %r3291, %r3306;
	and.b32  	%r3308, %r3267, %r3243;
	xor.b32  	%r3309, %r3307, %r3308;
	add.s32 	%r3310, %r3305, %r3218;
	add.s32 	%r3311, %r3310, %r3301;
	add.s32 	%r3312, %r3311, -1680079193;
	add.s32 	%r3313, %r3296, %r3309;
	add.s32 	%r3314, %r3312, %r3219;
	add.s32 	%r3315, %r3313, %r3312;
	shf.l.wrap.b32 	%r3316, %r3315, %r3315, 30;
	shf.l.wrap.b32 	%r3317, %r3315, %r3315, 19;
	xor.b32  	%r3318, %r3316, %r3317;
	shf.l.wrap.b32 	%r3319, %r3315, %r3315, 10;
	xor.b32  	%r3320, %r3318, %r3319;
	shf.l.wrap.b32 	%r3321, %r3314, %r3314, 26;
	shf.l.wrap.b32 	%r3322, %r3314, %r3314, 21;
	xor.b32  	%r3323, %r3321, %r3322;
	shf.l.wrap.b32 	%r3324, %r3314, %r3314, 7;
	xor.b32  	%r3325, %r3323, %r3324;
	and.b32  	%r3326, %r3314, %r3290;
	not.b32 	%r3327, %r3314;
	and.b32  	%r3328, %r3266, %r3327;
	or.b32  	%r3329, %r3326, %r3328;
	xor.b32  	%r3330, %r3291, %r3267;
	and.b32  	%r3331, %r3315, %r3330;
	and.b32  	%r3332, %r3291, %r3267;
	xor.b32  	%r3333, %r3331, %r3332;
	add.s32 	%r3334, %r3329, %r3242;
	add.s32 	%r3335, %r3334, %r3325;
	add.s32 	%r3336, %r3335, -1046744076;
	add.s32 	%r3337, %r3320, %r3333;
	add.s32 	%r3338, %r3336, %r3243;
	add.s32 	%r3339, %r3337, %r3336;
	shf.l.wrap.b32 	%r3340, %r3339, %r3339, 30;
	shf.l.wrap.b32 	%r3341, %r3339, %r3339, 19;
	xor.b32  	%r3342, %r3340, %r3341;
	shf.l.wrap.b32 	%r3343, %r3339, %r3339, 10;
	xor.b32  	%r3344, %r3342, %r3343;
	shf.l.wrap.b32 	%r3345, %r3338, %r3338, 26;
	shf.l.wrap.b32 	%r3346, %r3338, %r3338, 21;
	xor.b32  	%r3347, %r3345, %r3346;
	shf.l.wrap.b32 	%r3348, %r3338, %r3338, 7;
	xor.b32  	%r3349, %r3347, %r3348;
	and.b32  	%r3350, %r3338, %r3314;
	not.b32 	%r3351, %r3338;
	and.b32  	%r3352, %r3290, %r3351;
	or.b32  	%r3353, %r3350, %r3352;
	xor.b32  	%r3354, %r3315, %r3291;
	and.b32  	%r3355, %r3339, %r3354;
	and.b32  	%r3356, %r3315, %r3291;
	xor.b32  	%r3357, %r3355, %r3356;
	add.s32 	%r3358, %r3353, %r3266;
	add.s32 	%r3359, %r3358, %r3349;
	add.s32 	%r3360, %r10, %r3359;
	add.s32 	%r3361, %r3360, -459576895;
	add.s32 	%r3362, %r3344, %r3357;
	add.s32 	%r3363, %r3361, %r3267;
	add.s32 	%r3364, %r3362, %r3361;
	shf.l.wrap.b32 	%r3365, %r3364, %r3364, 30;
	shf.l.wrap.b32 	%r3366, %r3364, %r3364, 19;
	xor.b32  	%r3367, %r3365, %r3366;
	shf.l.wrap.b32 	%r3368, %r3364, %r3364, 10;
	xor.b32  	%r3369, %r3367, %r3368;
	shf.l.wrap.b32 	%r3370, %r3363, %r3363, 26;
	shf.l.wrap.b32 	%r3371, %r3363, %r3363, 21;
	xor.b32  	%r3372, %r3370, %r3371;
	shf.l.wrap.b32 	%r3373, %r3363, %r3363, 7;
	xor.b32  	%r3374, %r3372, %r3373;
	and.b32  	%r3375, %r3363, %r3338;
	not.b32 	%r3376, %r3363;
	and.b32  	%r3377, %r3314, %r3376;
	or.b32  	%r3378, %r3375, %r3377;
	xor.b32  	%r3379, %r3339, %r3315;
	and.b32  	%r3380, %r3364, %r3379;
	and.b32  	%r3381, %r3339, %r3315;
	xor.b32  	%r3382, %r3380, %r3381;
	add.s32 	%r3383, %r3378, %r3290;
	add.s32 	%r3384, %r3383, %r3374;
	add.s32 	%r3385, %r3384, %r24;
	add.s32 	%r3386, %r3369, %r3382;
	add.s32 	%r3387, %r3385, %r3291;
	add.s32 	%r3388, %r3386, %r3385;
	shf.l.wrap.b32 	%r3389, %r3388, %r3388, 30;
	shf.l.wrap.b32 	%r3390, %r3388, %r3388, 19;
	xor.b32  	%r3391, %r3389, %r3390;
	shf.l.wrap.b32 	%r3392, %r3388, %r3388, 10;
	xor.b32  	%r3393, %r3391, %r3392;
	shf.l.wrap.b32 	%r3394, %r3387, %r3387, 26;
	shf.l.wrap.b32 	%r3395, %r3387, %r3387, 21;
	xor.b32  	%r3396, %r3394, %r3395;
	shf.l.wrap.b32 	%r3397, %r3387, %r3387, 7;
	xor.b32  	%r3398, %r3396, %r3397;
	and.b32  	%r3399, %r3387, %r3363;
	not.b32 	%r3400, %r3387;
	and.b32  	%r3401, %r3338, %r3400;
	or.b32  	%r3402, %r3399, %r3401;
	xor.b32  	%r3403, %r3364, %r3339;
	and.b32  	%r3404, %r3388, %r3403;
	and.b32  	%r3405, %r3364, %r3339;
	xor.b32  	%r3406, %r3404, %r3405;
	add.s32 	%r3407, %r3402, %r3314;
	add.s32 	%r3408, %r3407, %r3398;
	add.s32 	%r3409, %r3408, %r2564;
	add.s32 	%r3410, %r3409, 264347078;
	add.s32 	%r3411, %r3393, %r3406;
	add.s32 	%r3412, %r3410, %r3315;
	add.s32 	%r3413, %r3411, %r3410;
	shf.l.wrap.b32 	%r3414, %r3413, %r3413, 30;
	shf.l.wrap.b32 	%r3415, %r3413, %r3413, 19;
	xor.b32  	%r3416, %r3414, %r3415;
	shf.l.wrap.b32 	%r3417, %r3413, %r3413, 10;
	xor.b32  	%r3418, %r3416, %r3417;
	shf.l.wrap.b32 	%r3419, %r3412, %r3412, 26;
	shf.l.wrap.b32 	%r3420, %r3412, %r3412, 21;
	xor.b32  	%r3421, %r3419, %r3420;
	shf.l.wrap.b32 	%r3422, %r3412, %r3412, 7;
	xor.b32  	%r3423, %r3421, %r3422;
	and.b32  	%r3424, %r3412, %r3387;
	not.b32 	%r3425, %r3412;
	and.b32  	%r3426, %r3363, %r3425;
	or.b32  	%r3427, %r3424, %r3426;
	xor.b32  	%r3428, %r3388, %r3364;
	and.b32  	%r3429, %r3413, %r3428;
	and.b32  	%r3430, %r3388, %r3364;
	xor.b32  	%r3431, %r3429, %r3430;
	add.s32 	%r3432, %r3427, %r3338;
	add.s32 	%r3433, %r3432, %r3423;
	add.s32 	%r3434, %r3433, %r2565;
	add.s32 	%r3435, %r3434, 604807628;
	add.s32 	%r3436, %r3418, %r3431;
	add.s32 	%r3437, %r3435, %r3339;
	add.s32 	%r3438, %r3436, %r3435;
	shf.l.wrap.b32 	%r3439, %r3438, %r3438, 30;
	shf.l.wrap.b32 	%r3440, %r3438, %r3438, 19;
	xor.b32  	%r3441, %r3439, %r3440;
	shf.l.wrap.b32 	%r3442, %r3438, %r3438, 10;
	xor.b32  	%r3443, %r3441, %r3442;
	shf.l.wrap.b32 	%r3444, %r3437, %r3437, 26;
	shf.l.wrap.b32 	%r3445, %r3437, %r3437, 21;
	xor.b32  	%r3446, %r3444, %r3445;
	shf.l.wrap.b32 	%r3447, %r3437, %r3437, 7;
	xor.b32  	%r3448, %r3446, %r3447;
	and.b32  	%r3449, %r3437, %r3412;
	not.b32 	%r3450, %r3437;
	and.b32  	%r3451, %r3387, %r3450;
	or.b32  	%r3452, %r3449, %r3451;
	xor.b32  	%r3453, %r3413, %r3388;
	and.b32  	%r3454, %r3438, %r3453;
	and.b32  	%r3455, %r3413, %r3388;
	xor.b32  	%r3456, %r3454, %r3455;
	add.s32 	%r3457, %r3452, %r3363;
	add.s32 	%r3458, %r3457, %r3448;
	add.s32 	%r3459, %r3458, %r2571;
	add.s32 	%r3460, %r3459, 770255983;
	add.s32 	%r3461, %r3443, %r3456;
	add.s32 	%r3462, %r3460, %r3364;
	add.s32 	%r3463, %r3461, %r3460;
	shf.l.wrap.b32 	%r3464, %r3463, %r3463, 30;
	shf.l.wrap.b32 	%r3465, %r3463, %r3463, 19;
	xor.b32  	%r3466, %r3464, %r3465;
	shf.l.wrap.b32 	%r3467, %r3463, %r3463, 10;
	xor.b32  	%r3468, %r3466, %r3467;
	shf.l.wrap.b32 	%r3469, %r3462, %r3462, 26;
	shf.l.wrap.b32 	%r3470, %r3462, %r3462, 21;
	xor.b32  	%r3471, %r3469, %r3470;
	shf.l.wrap.b32 	%r3472, %r3462, %r3462, 7;
	xor.b32  	%r3473, %r3471, %r3472;
	and.b32  	%r3474, %r3462, %r3437;
	not.b32 	%r3475, %r3462;
	and.b32  	%r3476, %r3412, %r3475;
	or.b32  	%r3477, %r3474, %r3476;
	xor.b32  	%r3478, %r3438, %r3413;
	and.b32  	%r3479, %r3463, %r3478;
	and.b32  	%r3480, %r3438, %r3413;
	xor.b32  	%r3481, %r3479, %r3480;
	add.s32 	%r3482, %r3477, %r3387;
	add.s32 	%r3483, %r3482, %r3473;
	add.s32 	%r3484, %r3483, %r2576;
	add.s32 	%r3485, %r3484, 1249150122;
	add.s32 	%r3486, %r3468, %r3481;
	add.s32 	%r3487, %r3485, %r3388;
	add.s32 	%r3488, %r3486, %r3485;
	shf.l.wrap.b32 	%r3489, %r3488, %r3488, 30;
	shf.l.wrap.b32 	%r3490, %r3488, %r3488, 19;
	xor.b32  	%r3491, %r3489, %r3490;
	shf.l.wrap.b32 	%r3492, %r3488, %r3488, 10;
	xor.b32  	%r3493, %r3491, %r3492;
	shf.l.wrap.b32 	%r3494, %r3487, %r3487, 26;
	shf.l.wrap.b32 	%r3495, %r3487, %r3487, 21;
	xor.b32  	%r3496, %r3494, %r3495;
	shf.l.wrap.b32 	%r3497, %r3487, %r3487, 7;
	xor.b32  	%r3498, %r3496, %r3497;
	and.b32  	%r3499, %r3487, %r3462;
	not.b32 	%r3500, %r3487;
	and.b32  	%r3501, %r3437, %r3500;
	or.b32  	%r3502, %r3499, %r3501;
	xor.b32  	%r3503, %r3463, %r3438;
	and.b32  	%r3504, %r3488, %r3503;
	and.b32  	%r3505, %r3463, %r3438;
	xor.b32  	%r3506, %r3504, %r3505;
	add.s32 	%r3507, %r3502, %r3412;
	add.s32 	%r3508, %r3507, %r3498;
	add.s32 	%r3509, %r3508, %r2582;
	add.s32 	%r3510, %r3509, 1555081692;
	add.s32 	%r3511, %r3493, %r3506;
	add.s32 	%r3512, %r3510, %r3413;
	add.s32 	%r3513, %r3511, %r3510;
	shf.l.wrap.b32 	%r3514, %r3513, %r3513, 30;
	shf.l.wrap.b32 	%r3515, %r3513, %r3513, 19;
	xor.b32  	%r3516, %r3514, %r3515;
	shf.l.wrap.b32 	%r3517, %r3513, %r3513, 10;
	xor.b32  	%r3518, %r3516, %r3517;
	shf.l.wrap.b32 	%r3519, %r3512, %r3512, 26;
	shf.l.wrap.b32 	%r3520, %r3512, %r3512, 21;
	xor.b32  	%r3521, %r3519, %r3520;
	shf.l.wrap.b32 	%r3522, %r3512, %r3512, 7;
	xor.b32  	%r3523, %r3521, %r3522;
	and.b32  	%r3524, %r3512, %r3487;
	not.b32 	%r3525, %r3512;
	and.b32  	%r3526, %r3462, %r3525;
	or.b32  	%r3527, %r3524, %r3526;
	xor.b32  	%r3528, %r3488, %r3463;
	and.b32  	%r3529, %r3513, %r3528;
	and.b32  	%r3530, %r3488, %r3463;
	xor.b32  	%r3531, %r3529, %r3530;
	add.s32 	%r3532, %r3527, %r3437;
	add.s32 	%r3533, %r3532, %r3523;
	add.s32 	%r3534, %r3533, %r2588;
	add.s32 	%r3535, %r3534, 1996064986;
	add.s32 	%r3536, %r3518, %r3531;
	add.s32 	%r3537, %r3535, %r3438;
	add.s32 	%r3538, %r3536, %r3535;
	shf.l.wrap.b32 	%r3539, %r3538, %r3538, 30;
	shf.l.wrap.b32 	%r3540, %r3538, %r3538, 19;
	xor.b32  	%r3541, %r3539, %r3540;
	shf.l.wrap.b32 	%r3542, %r3538, %r3538, 10;
	xor.b32  	%r3543, %r3541, %r3542;
	shf.l.wrap.b32 	%r3544, %r3537, %r3537, 26;
	shf.l.wrap.b32 	%r3545, %r3537, %r3537, 21;
	xor.b32  	%r3546, %r3544, %r3545;
	shf.l.wrap.b32 	%r3547, %r3537, %r3537, 7;
	xor.b32  	%r3548, %r3546, %r3547;
	and.b32  	%r3549, %r3537, %r3512;
	not.b32 	%r3550, %r3537;
	and.b32  	%r3551, %r3487, %r3550;
	or.b32  	%r3552, %r3549, %r3551;
	xor.b32  	%r3553, %r3513, %r3488;
	and.b32  	%r3554, %r3538, %r3553;
	and.b32  	%r3555, %r3513, %r3488;
	xor.b32  	%r3556, %r3554, %r3555;
	add.s32 	%r3557, %r3552, %r3462;
	add.s32 	%r3558, %r3557, %r3548;
	add.s32 	%r3559, %r3558, %r2594;
	add.s32 	%r3560, %r3559, -1740746414;
	add.s32 	%r3561, %r3543, %r3556;
	add.s32 	%r3562, %r3560, %r3463;
	add.s32 	%r3563, %r3561, %r3560;
	shf.l.wrap.b32 	%r3564, %r3563, %r3563, 30;
	shf.l.wrap.b32 	%r3565, %r3563, %r3563, 19;
	xor.b32  	%r3566, %r3564, %r3565;
	shf.l.wrap.b32 	%r3567, %r3563, %r3563, 10;
	xor.b32  	%r3568, %r3566, %r3567;
	shf.l.wrap.b32 	%r3569, %r3562, %r3562, 26;
	shf.l.wrap.b32 	%r3570, %r3562, %r3562, 21;
	xor.b32  	%r3571, %r3569, %r3570;
	shf.l.wrap.b32 	%r3572, %r3562, %r3562, 7;
	xor.b32  	%r3573, %r3571, %r3572;
	and.b32  	%r3574, %r3562, %r3537;
	not.b32 	%r3575, %r3562;
	and.b32  	%r3576, %r3512, %r3575;
	or.b32  	%r3577, %r3574, %r3576;
	xor.b32  	%r3578, %r3538, %r3513;
	and.b32  	%r3579, %r3563, %r3578;
	and.b32  	%r3580, %r3538, %r3513;
	xor.b32  	%r3581, %r3579, %r3580;
	add.s32 	%r3582, %r3577, %r3487;
	add.s32 	%r3583, %r3582, %r3573;
	add.s32 	%r3584, %r3583, %r2600;
	add.s32 	%r3585, %r3584, -1473132947;
	add.s32 	%r3586, %r3568, %r3581;
	add.s32 	%r3587, %r3585, %r3488;
	add.s32 	%r3588, %r3586, %r3585;
	shf.l.wrap.b32 	%r3589, %r3588, %r3588, 30;
	shf.l.wrap.b32 	%r3590, %r3588, %r3588, 19;
	xor.b32  	%r3591, %r3589, %r3590;
	shf.l.wrap.b32 	%r3592, %r3588, %r3588, 10;
	xor.b32  	%r3593, %r3591, %r3592;
	shf.l.wrap.b32 	%r3594, %r3587, %r3587, 26;
	shf.l.wrap.b32 	%r3595, %r3587, %r3587, 21;
	xor.b32  	%r3596, %r3594, %r3595;
	shf.l.wrap.b32 	%r3597, %r3587, %r3587, 7;
	xor.b32  	%r3598, %r3596, %r3597;
	and.b32  	%r3599, %r3587, %r3562;
	not.b32 	%r3600, %r3587;
	and.b32  	%r3601, %r3537, %r3600;
	or.b32  	%r3602, %r3599, %r3601;
	xor.b32  	%r3603, %r3563, %r3538;
	and.b32  	%r3604, %r3588, %r3603;
	and.b32  	%r3605, %r3563, %r3538;
	xor.b32  	%r3606, %r3604, %r3605;
	add.s32 	%r3607, %r3602, %r3512;
	add.s32 	%r3608, %r3607, %r3598;
	add.s32 	%r3609, %r3608, %r2606;
	add.s32 	%r3610, %r3609, -1341970488;
	add.s32 	%r3611, %r3593, %r3606;
	add.s32 	%r3612, %r3610, %r3513;
	add.s32 	%r3613, %r3611, %r3610;
	shf.l.wrap.b32 	%r3614, %r3613, %r3613, 30;
	shf.l.wrap.b32 	%r3615, %r3613, %r3613, 19;
	xor.b32  	%r3616, %r3614, %r3615;
	shf.l.wrap.b32 	%r3617, %r3613, %r3613, 10;
	xor.b32  	%r3618, %r3616, %r3617;
	shf.l.wrap.b32 	%r3619, %r3612, %r3612, 26;
	shf.l.wrap.b32 	%r3620, %r3612, %r3612, 21;
	xor.b32  	%r3621, %r3619, %r3620;
	shf.l.wrap.b32 	%r3622, %r3612, %r3612, 7;
	xor.b32  	%r3623, %r3621, %r3622;
	and.b32  	%r3624, %r3612, %r3587;
	not.b32 	%r3625, %r3612;
	and.b32  	%r3626, %r3562, %r3625;
	or.b32  	%r3627, %r3624, %r3626;
	xor.b32  	%r3628, %r3588, %r3563;
	and.b32  	%r3629, %r3613, %r3628;
	and.b32  	%r3630, %r3588, %r3563;
	xor.b32  	%r3631, %r3629, %r3630;
	add.s32 	%r3632, %r3627, %r3537;
	add.s32 	%r3633, %r3632, %r3623;
	add.s32 	%r3634, %r3633, %r2612;
	add.s32 	%r3635, %r3634, -1084653625;
	add.s32 	%r3636, %r3618, %r3631;
	add.s32 	%r3637, %r3635, %r3538;
	add.s32 	%r3638, %r3636, %r3635;
	shf.l.wrap.b32 	%r3639, %r3638, %r3638, 30;
	shf.l.wrap.b32 	%r3640, %r3638, %r3638, 19;
	xor.b32  	%r3641, %r3639, %r3640;
	shf.l.wrap.b32 	%r3642, %r3638, %r3638, 10;
	xor.b32  	%r3643, %r3641, %r3642;
	shf.l.wrap.b32 	%r3644, %r3637, %r3637, 26;
	shf.l.wrap.b32 	%r3645, %r3637, %r3637, 21;
	xor.b32  	%r3646, %r3644, %r3645;
	shf.l.wrap.b32 	%r3647, %r3637, %r3637, 7;
	xor.b32  	%r3648, %r3646, %r3647;
	and.b32  	%r3649, %r3637, %r3612;
	not.b32 	%r3650, %r3637;
	and.b32  	%r3651, %r3587, %r3650;
	or.b32  	%r3652, %r3649, %r3651;
	xor.b32  	%r3653, %r3613, %r3588;
	and.b32  	%r3654, %r3638, %r3653;
	and.b32  	%r3655, %r3613, %r3588;
	xor.b32  	%r3656, %r3654, %r3655;
	add.s32 	%r3657, %r3652, %r3562;
	add.s32 	%r3658, %r3657, %r3648;
	add.s32 	%r3659, %r3658, %r2618;
	add.s32 	%r3660, %r3659, -958395405;
	add.s32 	%r3661, %r3643, %r3656;
	add.s32 	%r3662, %r3660, %r3563;
	add.s32 	%r3663, %r3661, %r3660;
	shf.l.wrap.b32 	%r3664, %r3663, %r3663, 30;
	shf.l.wrap.b32 	%r3665, %r3663, %r3663, 19;
	xor.b32  	%r3666, %r3664, %r3665;
	shf.l.wrap.b32 	%r3667, %r3663, %r3663, 10;
	xor.b32  	%r3668, %r3666, %r3667;
	shf.l.wrap.b32 	%r3669, %r3662, %r3662, 26;
	shf.l.wrap.b32 	%r3670, %r3662, %r3662, 21;
	xor.b32  	%r3671, %r3669, %r3670;
	shf.l.wrap.b32 	%r3672, %r3662, %r3662, 7;
	xor.b32  	%r3673, %r3671, %r3672;
	and.b32  	%r3674, %r3662, %r3637;
	not.b32 	%r3675, %r3662;
	and.b32  	%r3676, %r3612, %r3675;
	or.b32  	%r3677, %r3674, %r3676;
	xor.b32  	%r3678, %r3638, %r3613;
	and.b32  	%r3679, %r3663, %r3678;
	and.b32  	%r3680, %r3638, %r3613;
	xor.b32  	%r3681, %r3679, %r3680;
	add.s32 	%r3682, %r3677, %r3587;
	add.s32 	%r3683, %r3682, %r3673;
	add.s32 	%r3684, %r3683, %r2624;
	add.s32 	%r3685, %r3684, -710438585;
	add.s32 	%r3686, %r3668, %r3681;
	add.s32 	%r3687, %r3685, %r3588;
	add.s32 	%r3688, %r3686, %r3685;
	shf.l.wrap.b32 	%r3689, %r3688, %r3688, 30;
	shf.l.wrap.b32 	%r3690, %r3688, %r3688, 19;
	xor.b32  	%r3691, %r3689, %r3690;
	shf.l.wrap.b32 	%r3692, %r3688, %r3688, 10;
	xor.b32  	%r3693, %r3691, %r3692;
	shf.l.wrap.b32 	%r3694, %r3687, %r3687, 26;
	shf.l.wrap.b32 	%r3695, %r3687, %r3687, 21;
	xor.b32  	%r3696, %r3694, %r3695;
	shf.l.wrap.b32 	%r3697, %r3687, %r3687, 7;
	xor.b32  	%r3698, %r3696, %r3697;
	and.b32  	%r3699, %r3687, %r3662;
	not.b32 	%r3700, %r3687;
	and.b32  	%r3701, %r3637, %r3700;
	or.b32  	%r3702, %r3699, %r3701;
	xor.b32  	%r3703, %r3663, %r3638;
	and.b32  	%r3704, %r3688, %r3703;
	and.b32  	%r3705, %r3663, %r3638;
	xor.b32  	%r3706, %r3704, %r3705;
	add.s32 	%r3707, %r3702, %r3612;
	add.s32 	%r3708, %r3707, %r3698;
	add.s32 	%r3709, %r3708, %r2631;
	add.s32 	%r3710, %r3709, 113926993;
	add.s32 	%r3711, %r3693, %r3706;
	add.s32 	%r3712, %r3710, %r3613;
	add.s32 	%r3713, %r3711, %r3710;
	shf.l.wrap.b32 	%r3714, %r3713, %r3713, 30;
	shf.l.wrap.b32 	%r3715, %r3713, %r3713, 19;
	xor.b32  	%r3716, %r3714, %r3715;
	shf.l.wrap.b32 	%r3717, %r3713, %r3713, 10;
	xor.b32  	%r3718, %r3716, %r3717;
	shf.l.wrap.b32 	%r3719, %r3712, %r3712, 26;
	shf.l.wrap.b32 	%r3720, %r3712, %r3712, 21;
	xor.b32  	%r3721, %r3719, %r3720;
	shf.l.wrap.b32 	%r3722, %r3712, %r3712, 7;
	xor.b32  	%r3723, %r3721, %r3722;
	and.b32  	%r3724, %r3712, %r3687;
	not.b32 	%r3725, %r3712;
	and.b32  	%r3726, %r3662, %r3725;
	or.b32  	%r3727, %r3724, %r3726;
	xor.b32  	%r3728, %r3688, %r3663;
	and.b32  	%r3729, %r3713, %r3728;
	and.b32  	%r3730, %r3688, %r3663;
	xor.b32  	%r3731, %r3729, %r3730;
	add.s32 	%r3732, %r3727, %r3637;
	add.s32 	%r3733, %r3732, %r3723;
	add.s32 	%r3734, %r3733, %r2638;
	add.s32 	%r3735, %r3734, 338241895;
	add.s32 	%r3736, %r3718, %r3731;
	add.s32 	%r3737, %r3735, %r3638;
	add.s32 	%r3738, %r3736, %r3735;
	shf.l.wrap.b32 	%r3739, %r3738, %r3738, 30;
	shf.l.wrap.b32 	%r3740, %r3738, %r3738, 19;
	xor.b32  	%r3741, %r3739, %r3740;
	shf.l.wrap.b32 	%r3742, %r3738, %r3738, 10;
	xor.b32  	%r3743, %r3741, %r3742;
	shf.l.wrap.b32 	%r3744, %r3737, %r3737, 26;
	shf.l.wrap.b32 	%r3745, %r3737, %r3737, 21;
	xor.b32  	%r3746, %r3744, %r3745;
	shf.l.wrap.b32 	%r3747, %r3737, %r3737, 7;
	xor.b32  	%r3748, %r3746, %r3747;
	and.b32  	%r3749, %r3737, %r3712;
	not.b32 	%r3750, %r3737;
	and.b32  	%r3751, %r3687, %r3750;
	or.b32  	%r3752, %r3749, %r3751;
	xor.b32  	%r3753, %r3713, %r3688;
	and.b32  	%r3754, %r3738, %r3753;
	and.b32  	%r3755, %r3713, %r3688;
	xor.b32  	%r3756, %r3754, %r3755;
	add.s32 	%r3757, %r3752, %r3662;
	add.s32 	%r3758, %r3757, %r3748;
	add.s32 	%r3759, %r3758, %r2645;
	add.s32 	%r3760, %r3759, 666307205;
	add.s32 	%r3761, %r3743, %r3756;
	add.s32 	%r3762, %r3760, %r3663;
	add.s32 	%r3763, %r3761, %r3760;
	shf.l.wrap.b32 	%r3764, %r3763, %r3763, 30;
	shf.l.wrap.b32 	%r3765, %r3763, %r3763, 19;
	xor.b32  	%r3766, %r3764, %r3765;
	shf.l.wrap.b32 	%r3767, %r3763, %r3763, 10;
	xor.b32  	%r3768, %r3766, %r3767;
	shf.l.wrap.b32 	%r3769, %r3762, %r3762, 26;
	shf.l.wrap.b32 	%r3770, %r3762, %r3762, 21;
	xor.b32  	%r3771, %r3769, %r3770;
	shf.l.wrap.b32 	%r3772, %r3762, %r3762, 7;
	xor.b32  	%r3773, %r3771, %r3772;
	and.b32  	%r3774, %r3762, %r3737;
	not.b32 	%r3775, %r3762;
	and.b32  	%r3776, %r3712, %r3775;
	or.b32  	%r3777, %r3774, %r3776;
	xor.b32  	%r3778, %r3738, %r3713;
	and.b32  	%r3779, %r3763, %r3778;
	and.b32  	%r3780, %r3738, %r3713;
	xor.b32  	%r3781, %r3779, %r3780;
	add.s32 	%r3782, %r3777, %r3687;
	add.s32 	%r3783, %r3782, %r3773;
	add.s32 	%r3784, %r3783, %r2658;
	add.s32 	%r3785, %r3784, 773529912;
	add.s32 	%r3786, %r3768, %r3781;
	add.s32 	%r3787, %r3785, %r3688;
	add.s32 	%r3788, %r3786, %r3785;
	shf.l.wrap.b32 	%r3789, %r3788, %r3788, 30;
	shf.l.wrap.b32 	%r3790, %r3788, %r3788, 19;
	xor.b32  	%r3791, %r3789, %r3790;
	shf.l.wrap.b32 	%r3792, %r3788, %r3788, 10;
	xor.b32  	%r3793, %r3791, %r3792;
	shf.l.wrap.b32 	%r3794, %r3787, %r3787, 26;
	shf.l.wrap.b32 	%r3795, %r3787, %r3787, 21;
	xor.b32  	%r3796, %r3794, %r3795;
	shf.l.wrap.b32 	%r3797, %r3787, %r3787, 7;
	xor.b32  	%r3798, %r3796, %r3797;
	and.b32  	%r3799, %r3787, %r3762;
	not.b32 	%r3800, %r3787;
	and.b32  	%r3801, %r3737, %r3800;
	or.b32  	%r3802, %r3799, %r3801;
	xor.b32  	%r3803, %r3763, %r3738;
	and.b32  	%r3804, %r3788, %r3803;
	and.b32  	%r3805, %r3763, %r3738;
	xor.b32  	%r3806, %r3804, %r3805;
	add.s32 	%r3807, %r3802, %r3712;
	add.s32 	%r3808, %r3807, %r3798;
	add.s32 	%r3809, %r3808, %r2671;
	add.s32 	%r3810, %r3809, 1294757372;
	add.s32 	%r3811, %r3793, %r3806;
	add.s32 	%r3812, %r3810, %r3713;
	add.s32 	%r3813, %r3811, %r3810;
	shf.l.wrap.b32 	%r3814, %r3813, %r3813, 30;
	shf.l.wrap.b32 	%r3815, %r3813, %r3813, 19;
	xor.b32  	%r3816, %r3814, %r3815;
	shf.l.wrap.b32 	%r3817, %r3813, %r3813, 10;
	xor.b32  	%r3818, %r3816, %r3817;
	shf.l.wrap.b32 	%r3819, %r3812, %r3812, 26;
	shf.l.wrap.b32 	%r3820, %r3812, %r3812, 21;
	xor.b32  	%r3821, %r3819, %r3820;
	shf.l.wrap.b32 	%r3822, %r3812, %r3812, 7;
	xor.b32  	%r3823, %r3821, %r3822;
	and.b32  	%r3824, %r3812, %r3787;
	not.b32 	%r3825, %r3812;
	and.b32  	%r3826, %r3762, %r3825;
	or.b32  	%r3827, %r3824, %r3826;
	xor.b32  	%r3828, %r3788, %r3763;
	and.b32  	%r3829, %r3813, %r3828;
	and.b32  	%r3830, %r3788, %r3763;
	xor.b32  	%r3831, %r3829, %r3830;
	add.s32 	%r3832, %r3827, %r3737;
	add.s32 	%r3833, %r3832, %r3823;
	add.s32 	%r3834, %r3833, %r2684;
	add.s32 	%r3835, %r3834, 1396182291;
	add.s32 	%r3836, %r3818, %r3831;
	add.s32 	%r3837, %r3835, %r3738;
	add.s32 	%r3838, %r3836, %r3835;
	shf.l.wrap.b32 	%r3839, %r3838, %r3838, 30;
	shf.l.wrap.b32 	%r3840, %r3838, %r3838, 19;
	xor.b32  	%r3841, %r3839, %r3840;
	shf.l.wrap.b32 	%r3842, %r3838, %r3838, 10;
	xor.b32  	%r3843, %r3841, %r3842;
	shf.l.wrap.b32 	%r3844, %r3837, %r3837, 26;
	shf.l.wrap.b32 	%r3845, %r3837, %r3837, 21;
	xor.b32  	%r3846, %r3844, %r3845;
	shf.l.wrap.b32 	%r3847, %r3837, %r3837, 7;
	xor.b32  	%r3848, %r3846, %r3847;
	and.b32  	%r3849, %r3837, %r3812;
	not.b32 	%r3850, %r3837;
	and.b32  	%r3851, %r3787, %r3850;
	or.b32  	%r3852, %r3849, %r3851;
	xor.b32  	%r3853, %r3813, %r3788;
	and.b32  	%r3854, %r3838, %r3853;
	and.b32  	%r3855, %r3813, %r3788;
	xor.b32  	%r3856, %r3854, %r3855;
	add.s32 	%r3857, %r3852, %r3762;
	add.s32 	%r3858, %r3857, %r3848;
	add.s32 	%r3859, %r3858, %r2697;
	add.s32 	%r3860, %r3859, 1695183700;
	add.s32 	%r3861, %r3843, %r3856;
	add.s32 	%r3862, %r3860, %r3763;
	add.s32 	%r3863, %r3861, %r3860;
	shf.l.wrap.b32 	%r3864, %r3863, %r3863, 30;
	shf.l.wrap.b32 	%r3865, %r3863, %r3863, 19;
	xor.b32  	%r3866, %r3864, %r3865;
	shf.l.wrap.b32 	%r3867, %r3863, %r3863, 10;
	xor.b32  	%r3868, %r3866, %r3867;
	shf.l.wrap.b32 	%r3869, %r3862, %r3862, 26;
	shf.l.wrap.b32 	%r3870, %r3862, %r3862, 21;
	xor.b32  	%r3871, %r3869, %r3870;
	shf.l.wrap.b32 	%r3872, %r3862, %r3862, 7;
	xor.b32  	%r3873, %r3871, %r3872;
	and.b32  	%r3874, %r3862, %r3837;
	not.b32 	%r3875, %r3862;
	and.b32  	%r3876, %r3812, %r3875;
	or.b32  	%r3877, %r3874, %r3876;
	xor.b32  	%r3878, %r3838, %r3813;
	and.b32  	%r3879, %r3863, %r3878;
	and.b32  	%r3880, %r3838, %r3813;
	xor.b32  	%r3881, %r3879, %r3880;
	add.s32 	%r3882, %r3877, %r3787;
	add.s32 	%r3883, %r3882, %r3873;
	add.s32 	%r3884, %r3883, %r2710;
	add.s32 	%r3885, %r3884, 1986661051;
	add.s32 	%r3886, %r3868, %r3881;
	add.s32 	%r3887, %r3885, %r3788;
	add.s32 	%r3888, %r3886, %r3885;
	shf.l.wrap.b32 	%r3889, %r3888, %r3888, 30;
	shf.l.wrap.b32 	%r3890, %r3888, %r3888, 19;
	xor.b32  	%r3891, %r3889, %r3890;
	shf.l.wrap.b32 	%r3892, %r3888, %r3888, 10;
	xor.b32  	%r3893, %r3891, %r3892;
	shf.l.wrap.b32 	%r3894, %r3887, %r3887, 26;
	shf.l.wrap.b32 	%r3895, %r3887, %r3887, 21;
	xor.b32  	%r3896, %r3894, %r3895;
	shf.l.wrap.b32 	%r3897, %r3887, %r3887, 7;
	xor.b32  	%r3898, %r3896, %r3897;
	and.b32  	%r3899, %r3887, %r3862;
	not.b32 	%r3900, %r3887;
	and.b32  	%r3901, %r3837, %r3900;
	or.b32  	%r3902, %r3899, %r3901;
	xor.b32  	%r3903, %r3863, %r3838;
	and.b32  	%r3904, %r3888, %r3903;
	and.b32  	%r3905, %r3863, %r3838;
	xor.b32  	%r3906, %r3904, %r3905;
	add.s32 	%r3907, %r3902, %r3812;
	add.s32 	%r3908, %r3907, %r3898;
	add.s32 	%r3909, %r3908, %r2723;
	add.s32 	%r3910, %r3909, -2117940946;
	add.s32 	%r3911, %r3893, %r3906;
	add.s32 	%r3912, %r3910, %r3813;
	add.s32 	%r3913, %r3911, %r3910;
	shf.l.wrap.b32 	%r3914, %r3913, %r3913, 30;
	shf.l.wrap.b32 	%r3915, %r3913, %r3913, 19;
	xor.b32  	%r3916, %r3914, %r3915;
	shf.l.wrap.b32 	%r3917, %r3913, %r3913, 10;
	xor.b32  	%r3918, %r3916, %r3917;
	shf.l.wrap.b32 	%r3919, %r3912, %r3912, 26;
	shf.l.wrap.b32 	%r3920, %r3912, %r3912, 21;
	xor.b32  	%r3921, %r3919, %r3920;
	shf.l.wrap.b32 	%r3922, %r3912, %r3912, 7;
	xor.b32  	%r3923, %r3921, %r3922;
	and.b32  	%r3924, %r3912, %r3887;
	not.b32 	%r3925, %r3912;
	and.b32  	%r3926, %r3862, %r3925;
	or.b32  	%r3927, %r3924, %r3926;
	xor.b32  	%r3928, %r3888, %r3863;
	and.b32  	%r3929, %r3913, %r3928;
	and.b32  	%r3930, %r3888, %r3863;
	xor.b32  	%r3931, %r3929, %r3930;
	add.s32 	%r3932, %r3927, %r3837;
	add.s32 	%r3933, %r3932, %r3923;
	add.s32 	%r3934, %r3933, %r2736;
	add.s32 	%r3935, %r3934, -1838011259;
	add.s32 	%r3936, %r3918, %r3931;
	add.s32 	%r3937, %r3935, %r3838;
	add.s32 	%r3938, %r3936, %r3935;
	shf.l.wrap.b32 	%r3939, %r3938, %r3938, 30;
	shf.l.wrap.b32 	%r3940, %r3938, %r3938, 19;
	xor.b32  	%r3941, %r3939, %r3940;
	shf.l.wrap.b32 	%r3942, %r3938, %r3938, 10;
	xor.b32  	%r3943, %r3941, %r3942;
	shf.l.wrap.b32 	%r3944, %r3937, %r3937, 26;
	shf.l.wrap.b32 	%r3945, %r3937, %r3937, 21;
	xor.b32  	%r3946, %r3944, %r3945;
	shf.l.wrap.b32 	%r3947, %r3937, %r3937, 7;
	xor.b32  	%r3948, %r3946, %r3947;
	and.b32  	%r3949, %r3937, %r3912;
	not.b32 	%r3950, %r3937;
	and.b32  	%r3951, %r3887, %r3950;
	or.b32  	%r3952, %r3949, %r3951;
	xor.b32  	%r3953, %r3913, %r3888;
	and.b32  	%r3954, %r3938, %r3953;
	and.b32  	%r3955, %r3913, %r3888;
	xor.b32  	%r3956, %r3954, %r3955;
	add.s32 	%r3957, %r3952, %r3862;
	add.s32 	%r3958, %r3957, %r3948;
	add.s32 	%r3959, %r3958, %r2749;
	add.s32 	%r3960, %r3959, -1564481375;
	add.s32 	%r3961, %r3943, %r3956;
	add.s32 	%r3962, %r3960, %r3863;
	add.s32 	%r3963, %r3961, %r3960;
	shf.l.wrap.b32 	%r3964, %r3963, %r3963, 30;
	shf.l.wrap.b32 	%r3965, %r3963, %r3963, 19;
	xor.b32  	%r3966, %r3964, %r3965;
	shf.l.wrap.b32 	%r3967, %r3963, %r3963, 10;
	xor.b32  	%r3968, %r3966, %r3967;
	shf.l.wrap.b32 	%r3969, %r3962, %r3962, 26;
	shf.l.wrap.b32 	%r3970, %r3962, %r3962, 21;
	xor.b32  	%r3971, %r3969, %r3970;
	shf.l.wrap.b32 	%r3972, %r3962, %r3962, 7;
	xor.b32  	%r3973, %r3971, %r3972;
	and.b32  	%r3974, %r3962, %r3937;
	not.b32 	%r3975, %r3962;
	and.b32  	%r3976, %r3912, %r3975;
	or.b32  	%r3977, %r3974, %r3976;
	xor.b32  	%r3978, %r3938, %r3913;
	and.b32  	%r3979, %r3963, %r3978;
	and.b32  	%r3980, %r3938, %r3913;
	xor.b32  	%r3981, %r3979, %r3980;
	add.s32 	%r3982, %r3977, %r3887;
	add.s32 	%r3983, %r3982, %r3973;
	add.s32 	%r3984, %r3983, %r2762;
	add.s32 	%r3985, %r3984, -1474664885;
	add.s32 	%r3986, %r3968, %r3981;
	add.s32 	%r3987, %r3985, %r3888;
	add.s32 	%r3988, %r3986, %r3985;
	shf.l.wrap.b32 	%r3989, %r3988, %r3988, 30;
	shf.l.wrap.b32 	%r3990, %r3988, %r3988, 19;
	xor.b32  	%r3991, %r3989, %r3990;
	shf.l.wrap.b32 	%r3992, %r3988, %r3988, 10;
	xor.b32  	%r3993, %r3991, %r3992;
	shf.l.wrap.b32 	%r3994, %r3987, %r3987, 26;
	shf.l.wrap.b32 	%r3995, %r3987, %r3987, 21;
	xor.b32  	%r3996, %r3994, %r3995;
	shf.l.wrap.b32 	%r3997, %r3987, %r3987, 7;
	xor.b32  	%r3998, %r3996, %r3997;
	and.b32  	%r3999, %r3987, %r3962;
	not.b32 	%r4000, %r3987;
	and.b32  	%r4001, %r3937, %r4000;
	or.b32  	%r4002, %r3999, %r4001;
	xor.b32  	%r4003, %r3963, %r3938;
	and.b32  	%r4004, %r3988, %r4003;
	and.b32  	%r4005, %r3963, %r3938;
	xor.b32  	%r4006, %r4004, %r4005;
	add.s32 	%r4007, %r4002, %r3912;
	add.s32 	%r4008, %r4007, %r3998;
	add.s32 	%r4009, %r4008, %r2775;
	add.s32 	%r4010, %r4009, -1035236496;
	add.s32 	%r4011, %r3993, %r4006;
	add.s32 	%r4012, %r4010, %r3913;
	add.s32 	%r4013, %r4011, %r4010;
	shf.l.wrap.b32 	%r4014, %r4013, %r4013, 30;
	shf.l.wrap.b32 	%r4015, %r4013, %r4013, 19;
	xor.b32  	%r4016, %r4014, %r4015;
	shf.l.wrap.b32 	%r4017, %r4013, %r4013, 10;
	xor.b32  	%r4018, %r4016, %r4017;
	shf.l.wrap.b32 	%r4019, %r4012, %r4012, 26;
	shf.l.wrap.b32 	%r4020, %r4012, %r4012, 21;
	xor.b32  	%r4021, %r4019, %r4020;
	shf.l.wrap.b32 	%r4022, %r4012, %r4012, 7;
	xor.b32  	%r4023, %r4021, %r4022;
	and.b32  	%r4024, %r4012, %r3987;
	not.b32 	%r4025, %r4012;
	and.b32  	%r4026, %r3962, %r4025;
	or.b32  	%r4027, %r4024, %r4026;
	xor.b32  	%r4028, %r3988, %r3963;
	and.b32  	%r4029, %r4013, %r4028;
	and.b32  	%r4030, %r3988, %r3963;
	xor.b32  	%r4031, %r4029, %r4030;
	add.s32 	%r4032, %r4027, %r3937;
	add.s32 	%r4033, %r4032, %r4023;
	add.s32 	%r4034, %r4033, %r2788;
	add.s32 	%r4035, %r4034, -949202525;
	add.s32 	%r4036, %r4018, %r4031;
	add.s32 	%r4037, %r4035, %r3938;
	add.s32 	%r4038, %r4036, %r4035;
	shf.l.wrap.b32 	%r4039, %r4038, %r4038, 30;
	shf.l.wrap.b32 	%r4040, %r4038, %r4038, 19;
	xor.b32  	%r4041, %r4039, %r4040;
	shf.l.wrap.b32 	%r4042, %r4038, %r4038, 10;
	xor.b32  	%r4043, %r4041, %r4042;
	shf.l.wrap.b32 	%r4044, %r4037, %r4037, 26;
	shf.l.wrap.b32 	%r4045, %r4037, %r4037, 21;
	xor.b32  	%r4046, %r4044, %r4045;
	shf.l.wrap.b32 	%r4047, %r4037, %r4037, 7;
	xor.b32  	%r4048, %r4046, %r4047;
	and.b32  	%r4049, %r4037, %r4012;
	not.b32 	%r4050, %r4037;
	and.b32  	%r4051, %r3987, %r4050;
	or.b32  	%r4052, %r4049, %r4051;
	xor.b32  	%r4053, %r4013, %r3988;
	and.b32  	%r4054, %r4038, %r4053;
	and.b32  	%r4055, %r4013, %r3988;
	xor.b32  	%r4056, %r4054, %r4055;
	add.s32 	%r4057, %r4052, %r3962;
	add.s32 	%r4058, %r4057, %r4048;
	add.s32 	%r4059, %r4058, %r2801;
	add.s32 	%r4060, %r4059, -778901479;
	add.s32 	%r4061, %r4043, %r4056;
	add.s32 	%r4062, %r4060, %r3963;
	add.s32 	%r4063, %r4061, %r4060;
	shf.l.wrap.b32 	%r4064, %r4063, %r4063, 30;
	shf.l.wrap.b32 	%r4065, %r4063, %r4063, 19;
	xor.b32  	%r4066, %r4064, %r4065;
	shf.l.wrap.b32 	%r4067, %r4063, %r4063, 10;
	xor.b32  	%r4068, %r4066, %r4067;
	shf.l.wrap.b32 	%r4069, %r4062, %r4062, 26;
	shf.l.wrap.b32 	%r4070, %r4062, %r4062, 21;
	xor.b32  	%r4071, %r4069, %r4070;
	shf.l.wrap.b32 	%r4072, %r4062, %r4062, 7;
	xor.b32  	%r4073, %r4071, %r4072;
	and.b32  	%r4074, %r4062, %r4037;
	not.b32 	%r4075, %r4062;
	and.b32  	%r4076, %r4012, %r4075;
	or.b32  	%r4077, %r4074, %r4076;
	xor.b32  	%r4078, %r4038, %r4013;
	and.b32  	%r4079, %r4063, %r4078;
	and.b32  	%r4080, %r4038, %r4013;
	xor.b32  	%r4081, %r4079, %r4080;
	add.s32 	%r4082, %r4077, %r3987;
	add.s32 	%r4083, %r4082, %r4073;
	add.s32 	%r4084, %r4083, %r2814;
	add.s32 	%r4085, %r4084, -694614492;
	add.s32 	%r4086, %r4068, %r4081;
	add.s32 	%r4087, %r4085, %r3988;
	add.s32 	%r4088, %r4086, %r4085;
	shf.l.wrap.b32 	%r4089, %r4088, %r4088, 30;
	shf.l.wrap.b32 	%r4090, %r4088, %r4088, 19;
	xor.b32  	%r4091, %r4089, %r4090;
	shf.l.wrap.b32 	%r4092, %r4088, %r4088, 10;
	xor.b32  	%r4093, %r4091, %r4092;
	shf.l.wrap.b32 	%r4094, %r4087, %r4087, 26;
	shf.l.wrap.b32 	%r4095, %r4087, %r4087, 21;
	xor.b32  	%r4096, %r4094, %r4095;
	shf.l.wrap.b32 	%r4097, %r4087, %r4087, 7;
	xor.b32  	%r4098, %r4096, %r4097;
	and.b32  	%r4099, %r4087, %r4062;
	not.b32 	%r4100, %r4087;
	and.b32  	%r4101, %r4037, %r4100;
	or.b32  	%r4102, %r4099, %r4101;
	xor.b32  	%r4103, %r4063, %r4038;
	and.b32  	%r4104, %r4088, %r4103;
	and.b32  	%r4105, %r4063, %r4038;
	xor.b32  	%r4106, %r4104, %r4105;
	add.s32 	%r4107, %r4102, %r4012;
	add.s32 	%r4108, %r4107, %r4098;
	add.s32 	%r4109, %r4108, %r2827;
	add.s32 	%r4110, %r4109, -200395387;
	add.s32 	%r4111, %r4093, %r4106;
	add.s32 	%r4112, %r4110, %r4013;
	add.s32 	%r4113, %r4111, %r4110;
	shf.l.wrap.b32 	%r4114, %r4113, %r4113, 30;
	shf.l.wrap.b32 	%r4115, %r4113, %r4113, 19;
	xor.b32  	%r4116, %r4114, %r4115;
	shf.l.wrap.b32 	%r4117, %r4113, %r4113, 10;
	xor.b32  	%r4118, %r4116, %r4117;
	shf.l.wrap.b32 	%r4119, %r4112, %r4112, 26;
	shf.l.wrap.b32 	%r4120, %r4112, %r4112, 21;
	xor.b32  	%r4121, %r4119, %r4120;
	shf.l.wrap.b32 	%r4122, %r4112, %r4112, 7;
	xor.b32  	%r4123, %r4121, %r4122;
	and.b32  	%r4124, %r4112, %r4087;
	not.b32 	%r4125, %r4112;
	and.b32  	%r4126, %r4062, %r4125;
	or.b32  	%r4127, %r4124, %r4126;
	xor.b32  	%r4128, %r4088, %r4063;
	and.b32  	%r4129, %r4113, %r4128;
	and.b32  	%r4130, %r4088, %r4063;
	xor.b32  	%r4131, %r4129, %r4130;
	add.s32 	%r4132, %r4127, %r4037;
	add.s32 	%r4133, %r4132, %r4123;
	add.s32 	%r4134, %r4133, %r2840;
	add.s32 	%r4135, %r4134, 275423344;
	add.s32 	%r4136, %r4118, %r4131;
	add.s32 	%r4137, %r4135, %r4038;
	add.s32 	%r4138, %r4136, %r4135;
	shf.l.wrap.b32 	%r4139, %r4138, %r4138, 30;
	shf.l.wrap.b32 	%r4140, %r4138, %r4138, 19;
	xor.b32  	%r4141, %r4139, %r4140;
	shf.l.wrap.b32 	%r4142, %r4138, %r4138, 10;
	xor.b32  	%r4143, %r4141, %r4142;
	shf.l.wrap.b32 	%r4144, %r4137, %r4137, 26;
	shf.l.wrap.b32 	%r4145, %r4137, %r4137, 21;
	xor.b32  	%r4146, %r4144, %r4145;
	shf.l.wrap.b32 	%r4147, %r4137, %r4137, 7;
	xor.b32  	%r4148, %r4146, %r4147;
	and.b32  	%r4149, %r4137, %r4112;
	not.b32 	%r4150, %r4137;
	and.b32  	%r4151, %r4087, %r4150;
	or.b32  	%r4152, %r4149, %r4151;
	xor.b32  	%r4153, %r4113, %r4088;
	and.b32  	%r4154, %r4138, %r4153;
	and.b32  	%r4155, %r4113, %r4088;
	xor.b32  	%r4156, %r4154, %r4155;
	add.s32 	%r4157, %r4152, %r4062;
	add.s32 	%r4158, %r4157, %r4148;
	add.s32 	%r4159, %r4158, %r2853;
	add.s32 	%r4160, %r4159, 430227734;
	add.s32 	%r4161, %r4143, %r4156;
	add.s32 	%r4162, %r4160, %r4063;
	add.s32 	%r4163, %r4161, %r4160;
	shf.l.wrap.b32 	%r4164, %r4163, %r4163, 30;
	shf.l.wrap.b32 	%r4165, %r4163, %r4163, 19;
	xor.b32  	%r4166, %r4164, %r4165;
	shf.l.wrap.b32 	%r4167, %r4163, %r4163, 10;
	xor.b32  	%r4168, %r4166, %r4167;
	shf.l.wrap.b32 	%r4169, %r4162, %r4162, 26;
	shf.l.wrap.b32 	%r4170, %r4162, %r4162, 21;
	xor.b32  	%r4171, %r4169, %r4170;
	shf.l.wrap.b32 	%r4172, %r4162, %r4162, 7;
	xor.b32  	%r4173, %r4171, %r4172;
	and.b32  	%r4174, %r4162, %r4137;
	not.b32 	%r4175, %r4162;
	and.b32  	%r4176, %r4112, %r4175;
	or.b32  	%r4177, %r4174, %r4176;
	xor.b32  	%r4178, %r4138, %r4113;
	and.b32  	%r4179, %r4163, %r4178;
	and.b32  	%r4180, %r4138, %r4113;
	xor.b32  	%r4181, %r4179, %r4180;
	add.s32 	%r4182, %r4177, %r4087;
	add.s32 	%r4183, %r4182, %r4173;
	add.s32 	%r4184, %r4183, %r2866;
	add.s32 	%r4185, %r4184, 506948616;
	add.s32 	%r4186, %r4168, %r4181;
	add.s32 	%r4187, %r4185, %r4088;
	add.s32 	%r4188, %r4186, %r4185;
	shf.l.wrap.b32 	%r4189, %r4188, %r4188, 30;
	shf.l.wrap.b32 	%r4190, %r4188, %r4188, 19;
	xor.b32  	%r4191, %r4189, %r4190;
	shf.l.wrap.b32 	%r4192, %r4188, %r4188, 10;
	xor.b32  	%r4193, %r4191, %r4192;
	shf.l.wrap.b32 	%r4194, %r4187, %r4187, 26;
	shf.l.wrap.b32 	%r4195, %r4187, %r4187, 21;
	xor.b32  	%r4196, %r4194, %r4195;
	shf.l.wrap.b32 	%r4197, %r4187, %r4187, 7;
	xor.b32  	%r4198, %r4196, %r4197;
	and.b32  	%r4199, %r4187, %r4162;
	not.b32 	%r4200, %r4187;
	and.b32  	%r4201, %r4137, %r4200;
	or.b32  	%r4202, %r4199, %r4201;
	xor.b32  	%r4203, %r4163, %r4138;
	and.b32  	%r4204, %r4188, %r4203;
	and.b32  	%r4205, %r4163, %r4138;
	xor.b32  	%r4206, %r4204, %r4205;
	add.s32 	%r4207, %r4202, %r4112;
	add.s32 	%r4208, %r4207, %r4198;
	add.s32 	%r4209, %r4208, %r2879;
	add.s32 	%r4210, %r4209, 659060556;
	add.s32 	%r4211, %r4193, %r4206;
	add.s32 	%r4212, %r4210, %r4113;
	add.s32 	%r4213, %r4211, %r4210;
	shf.l.wrap.b32 	%r4214, %r4213, %r4213, 30;
	shf.l.wrap.b32 	%r4215, %r4213, %r4213, 19;
	xor.b32  	%r4216, %r4214, %r4215;
	shf.l.wrap.b32 	%r4217, %r4213, %r4213, 10;
	xor.b32  	%r4218, %r4216, %r4217;
	shf.l.wrap.b32 	%r4219, %r4212, %r4212, 26;
	shf.l.wrap.b32 	%r4220, %r4212, %r4212, 21;
	xor.b32  	%r4221, %r4219, %r4220;
	shf.l.wrap.b32 	%r4222, %r4212, %r4212, 7;
	xor.b32  	%r4223, %r4221, %r4222;
	and.b32  	%r4224, %r4212, %r4187;
	not.b32 	%r4225, %r4212;
	and.b32  	%r4226, %r4162, %r4225;
	or.b32  	%r4227, %r4224, %r4226;
	xor.b32  	%r4228, %r4188, %r4163;
	and.b32  	%r4229, %r4213, %r4228;
	and.b32  	%r4230, %r4188, %r4163;
	xor.b32  	%r4231, %r4229, %r4230;
	add.s32 	%r4232, %r4227, %r4137;
	add.s32 	%r4233, %r4232, %r4223;
	add.s32 	%r4234, %r4233, %r2892;
	add.s32 	%r4235, %r4234, 883997877;
	add.s32 	%r4236, %r4218, %r4231;
	add.s32 	%r4237, %r4235, %r4138;
	add.s32 	%r4238, %r4236, %r4235;
	shf.l.wrap.b32 	%r4239, %r4238, %r4238, 30;
	shf.l.wrap.b32 	%r4240, %r4238, %r4238, 19;
	xor.b32  	%r4241, %r4239, %r4240;
	shf.l.wrap.b32 	%r4242, %r4238, %r4238, 10;
	xor.b32  	%r4243, %r4241, %r4242;
	shf.l.wrap.b32 	%r4244, %r4237, %r4237, 26;
	shf.l.wrap.b32 	%r4245, %r4237, %r4237, 21;
	xor.b32  	%r4246, %r4244, %r4245;
	shf.l.wrap.b32 	%r4247, %r4237, %r4237, 7;
	xor.b32  	%r4248, %r4246, %r4247;
	and.b32  	%r4249, %r4237, %r4212;
	not.b32 	%r4250, %r4237;
	and.b32  	%r4251, %r4187, %r4250;
	or.b32  	%r4252, %r4249, %r4251;
	xor.b32  	%r4253, %r4213, %r4188;
	and.b32  	%r4254, %r4238, %r4253;
	and.b32  	%r4255, %r4213, %r4188;
	xor.b32  	%r4256, %r4254, %r4255;
	add.s32 	%r4257, %r4252, %r4162;
	add.s32 	%r4258, %r4257, %r4248;
	add.s32 	%r4259, %r4258, %r2905;
	add.s32 	%r4260, %r4259, 958139571;
	add.s32 	%r4261, %r4243, %r4256;
	add.s32 	%r4262, %r4260, %r4163;
	add.s32 	%r4263, %r4261, %r4260;
	shf.l.wrap.b32 	%r4264, %r4263, %r4263, 30;
	shf.l.wrap.b32 	%r4265, %r4263, %r4263, 19;
	xor.b32  	%r4266, %r4264, %r4265;
	shf.l.wrap.b32 	%r4267, %r4263, %r4263, 10;
	xor.b32  	%r4268, %r4266, %r4267;
	shf.l.wrap.b32 	%r4269, %r4262, %r4262, 26;
	shf.l.wrap.b32 	%r4270, %r4262, %r4262, 21;
	xor.b32  	%r4271, %r4269, %r4270;
	shf.l.wrap.b32 	%r4272, %r4262, %r4262, 7;
	xor.b32  	%r4273, %r4271, %r4272;
	and.b32  	%r4274, %r4262, %r4237;
	not.b32 	%r4275, %r4262;
	and.b32  	%r4276, %r4212, %r4275;
	or.b32  	%r4277, %r4274, %r4276;
	xor.b32  	%r4278, %r4238, %r4213;
	and.b32  	%r4279, %r4263, %r4278;
	and.b32  	%r4280, %r4238, %r4213;
	xor.b32  	%r4281, %r4279, %r4280;
	add.s32 	%r4282, %r4277, %r4187;
	add.s32 	%r4283, %r4282, %r4273;
	add.s32 	%r4284, %r4283, %r2918;
	add.s32 	%r4285, %r4284, 1322822218;
	add.s32 	%r4286, %r4268, %r4281;
	add.s32 	%r4287, %r4285, %r4188;
	add.s32 	%r4288, %r4286, %r4285;
	shf.l.wrap.b32 	%r4289, %r4288, %r4288, 30;
	shf.l.wrap.b32 	%r4290, %r4288, %r4288, 19;
	xor.b32  	%r4291, %r4289, %r4290;
	shf.l.wrap.b32 	%r4292, %r4288, %r4288, 10;
	xor.b32  	%r4293, %r4291, %r4292;
	shf.l.wrap.b32 	%r4294, %r4287, %r4287, 26;
	shf.l.wrap.b32 	%r4295, %r4287, %r4287, 21;
	xor.b32  	%r4296, %r4294, %r4295;
	shf.l.wrap.b32 	%r4297, %r4287, %r4287, 7;
	xor.b32  	%r4298, %r4296, %r4297;
	and.b32  	%r4299, %r4287, %r4262;
	not.b32 	%r4300, %r4287;
	and.b32  	%r4301, %r4237, %r4300;
	or.b32  	%r4302, %r4299, %r4301;
	xor.b32  	%r4303, %r4263, %r4238;
	and.b32  	%r4304, %r4288, %r4303;
	and.b32  	%r4305, %r4263, %r4238;
	xor.b32  	%r4306, %r4304, %r4305;
	add.s32 	%r4307, %r4302, %r4212;
	add.s32 	%r4308, %r4307, %r4298;
	add.s32 	%r4309, %r4308, %r2931;
	add.s32 	%r4310, %r4309, 1537002063;
	add.s32 	%r4311, %r4293, %r4306;
	add.s32 	%r4312, %r4310, %r4213;
	add.s32 	%r4313, %r4311, %r4310;
	shf.l.wrap.b32 	%r4314, %r4313, %r4313, 30;
	shf.l.wrap.b32 	%r4315, %r4313, %r4313, 19;
	xor.b32  	%r4316, %r4314, %r4315;
	shf.l.wrap.b32 	%r4317, %r4313, %r4313, 10;
	xor.b32  	%r4318, %r4316, %r4317;
	shf.l.wrap.b32 	%r4319, %r4312, %r4312, 26;
	shf.l.wrap.b32 	%r4320, %r4312, %r4312, 21;
	xor.b32  	%r4321, %r4319, %r4320;
	shf.l.wrap.b32 	%r4322, %r4312, %r4312, 7;
	xor.b32  	%r4323, %r4321, %r4322;
	and.b32  	%r4324, %r4312, %r4287;
	not.b32 	%r4325, %r4312;
	and.b32  	%r4326, %r4262, %r4325;
	or.b32  	%r4327, %r4324, %r4326;
	xor.b32  	%r4328, %r4288, %r4263;
	and.b32  	%r4329, %r4313, %r4328;
	and.b32  	%r4330, %r4288, %r4263;
	xor.b32  	%r4331, %r4329, %r4330;
	add.s32 	%r4332, %r4327, %r4237;
	add.s32 	%r4333, %r4332, %r4323;
	add.s32 	%r4334, %r4333, %r2944;
	add.s32 	%r4335, %r4334, 1747873779;
	add.s32 	%r4336, %r4318, %r4331;
	add.s32 	%r4337, %r4335, %r4238;
	add.s32 	%r4338, %r4336, %r4335;
	shf.l.wrap.b32 	%r4339, %r4338, %r4338, 30;
	shf.l.wrap.b32 	%r4340, %r4338, %r4338, 19;
	xor.b32  	%r4341, %r4339, %r4340;
	shf.l.wrap.b32 	%r4342, %r4338, %r4338, 10;
	xor.b32  	%r4343, %r4341, %r4342;
	shf.l.wrap.b32 	%r4344, %r4337, %r4337, 26;
	shf.l.wrap.b32 	%r4345, %r4337, %r4337, 21;
	xor.b32  	%r4346, %r4344, %r4345;
	shf.l.wrap.b32 	%r4347, %r4337, %r4337, 7;
	xor.b32  	%r4348, %r4346, %r4347;
	and.b32  	%r4349, %r4337, %r4312;
	not.b32 	%r4350, %r4337;
	and.b32  	%r4351, %r4287, %r4350;
	or.b32  	%r4352, %r4349, %r4351;
	xor.b32  	%r4353, %r4313, %r4288;
	and.b32  	%r4354, %r4338, %r4353;
	and.b32  	%r4355, %r4313, %r4288;
	xor.b32  	%r4356, %r4354, %r4355;
	add.s32 	%r4357, %r4352, %r4262;
	add.s32 	%r4358, %r4357, %r4348;
	add.s32 	%r4359, %r4358, %r2957;
	add.s32 	%r4360, %r4359, 1955562222;
	add.s32 	%r4361, %r4343, %r4356;
	add.s32 	%r4362, %r4360, %r4263;
	add.s32 	%r4363, %r4361, %r4360;
	shf.l.wrap.b32 	%r4364, %r4363, %r4363, 30;
	shf.l.wrap.b32 	%r4365, %r4363, %r4363, 19;
	xor.b32  	%r4366, %r4364, %r4365;
	shf.l.wrap.b32 	%r4367, %r4363, %r4363, 10;
	xor.b32  	%r4368, %r4366, %r4367;
	shf.l.wrap.b32 	%r4369, %r4362, %r4362, 26;
	shf.l.wrap.b32 	%r4370, %r4362, %r4362, 21;
	xor.b32  	%r4371, %r4369, %r4370;
	shf.l.wrap.b32 	%r4372, %r4362, %r4362, 7;
	xor.b32  	%r4373, %r4371, %r4372;
	and.b32  	%r4374, %r4362, %r4337;
	not.b32 	%r4375, %r4362;
	and.b32  	%r4376, %r4312, %r4375;
	or.b32  	%r4377, %r4374, %r4376;
	xor.b32  	%r4378, %r4338, %r4313;
	and.b32  	%r4379, %r4363, %r4378;
	and.b32  	%r4380, %r4338, %r4313;
	xor.b32  	%r4381, %r4379, %r4380;
	add.s32 	%r4382, %r4377, %r4287;
	add.s32 	%r4383, %r4382, %r4373;
	add.s32 	%r4384, %r4383, %r2970;
	add.s32 	%r4385, %r4384, 2024104815;
	add.s32 	%r4386, %r4368, %r4381;
	add.s32 	%r4387, %r4385, %r4288;
	add.s32 	%r4388, %r4386, %r4385;
	shf.l.wrap.b32 	%r4389, %r4388, %r4388, 30;
	shf.l.wrap.b32 	%r4390, %r4388, %r4388, 19;
	xor.b32  	%r4391, %r4389, %r4390;
	shf.l.wrap.b32 	%r4392, %r4388, %r4388, 10;
	xor.b32  	%r4393, %r4391, %r4392;
	shf.l.wrap.b32 	%r4394, %r4387, %r4387, 26;
	shf.l.wrap.b32 	%r4395, %r4387, %r4387, 21;
	xor.b32  	%r4396, %r4394, %r4395;
	shf.l.wrap.b32 	%r4397, %r4387, %r4387, 7;
	xor.b32  	%r4398, %r4396, %r4397;
	and.b32  	%r4399, %r4387, %r4362;
	not.b32 	%r4400, %r4387;
	and.b32  	%r4401, %r4337, %r4400;
	or.b32  	%r4402, %r4399, %r4401;
	xor.b32  	%r4403, %r4363, %r4338;
	and.b32  	%r4404, %r4388, %r4403;
	and.b32  	%r4405, %r4363, %r4338;
	xor.b32  	%r4406, %r4404, %r4405;
	add.s32 	%r4407, %r4402, %r4312;
	add.s32 	%r4408, %r4407, %r4398;
	add.s32 	%r4409, %r4408, %r2983;
	add.s32 	%r4410, %r4409, -2067236844;
	add.s32 	%r4411, %r4393, %r4406;
	add.s32 	%r4412, %r4410, %r4313;
	add.s32 	%r4413, %r4411, %r4410;
	shf.l.wrap.b32 	%r4414, %r4413, %r4413, 30;
	shf.l.wrap.b32 	%r4415, %r4413, %r4413, 19;
	xor.b32  	%r4416, %r4414, %r4415;
	shf.l.wrap.b32 	%r4417, %r4413, %r4413, 10;
	xor.b32  	%r4418, %r4416, %r4417;
	shf.l.wrap.b32 	%r4419, %r4412, %r4412, 26;
	shf.l.wrap.b32 	%r4420, %r4412, %r4412, 21;
	xor.b32  	%r4421, %r4419, %r4420;
	shf.l.wrap.b32 	%r4422, %r4412, %r4412, 7;
	xor.b32  	%r4423, %r4421, %r4422;
	and.b32  	%r4424, %r4412, %r4387;
	not.b32 	%r4425, %r4412;
	and.b32  	%r4426, %r4362, %r4425;
	or.b32  	%r4427, %r4424, %r4426;
	xor.b32  	%r4428, %r4388, %r4363;
	and.b32  	%r4429, %r4413, %r4428;
	and.b32  	%r4430, %r4388, %r4363;
	xor.b32  	%r4431, %r4429, %r4430;
	add.s32 	%r4432, %r4427, %r4337;
	add.s32 	%r4433, %r4432, %r4423;
	add.s32 	%r4434, %r4433, %r2996;
	add.s32 	%r4435, %r4434, -1933114872;
	add.s32 	%r4436, %r4418, %r4431;
	add.s32 	%r4437, %r4435, %r4338;
	add.s32 	%r4438, %r4436, %r4435;
	shf.l.wrap.b32 	%r4439, %r4438, %r4438, 30;
	shf.l.wrap.b32 	%r4440, %r4438, %r4438, 19;
	xor.b32  	%r4441, %r4439, %r4440;
	shf.l.wrap.b32 	%r4442, %r4438, %r4438, 10;
	xor.b32  	%r4443, %r4441, %r4442;
	shf.l.wrap.b32 	%r4444, %r4437, %r4437, 26;
	shf.l.wrap.b32 	%r4445, %r4437, %r4437, 21;
	xor.b32  	%r4446, %r4444, %r4445;
	shf.l.wrap.b32 	%r4447, %r4437, %r4437, 7;
	xor.b32  	%r4448, %r4446, %r4447;
	and.b32  	%r4449, %r4437, %r4412;
	not.b32 	%r4450, %r4437;
	and.b32  	%r4451, %r4387, %r4450;
	or.b32  	%r4452, %r4449, %r4451;
	xor.b32  	%r4453, %r4413, %r4388;
	and.b32  	%r4454, %r4438, %r4453;
	and.b32  	%r4455, %r4413, %r4388;
	xor.b32  	%r4456, %r4454, %r4455;
	add.s32 	%r4457, %r4452, %r4362;
	add.s32 	%r4458, %r4457, %r4448;
	add.s32 	%r4459, %r4458, %r3009;
	add.s32 	%r4460, %r4459, -1866530822;
	add.s32 	%r4461, %r4443, %r4456;
	add.s32 	%r4462, %r4460, %r4363;
	add.s32 	%r4463, %r4461, %r4460;
	shf.l.wrap.b32 	%r4464, %r4463, %r4463, 30;
	shf.l.wrap.b32 	%r4465, %r4463, %r4463, 19;
	xor.b32  	%r4466, %r4464, %r4465;
	shf.l.wrap.b32 	%r4467, %r4463, %r4463, 10;
	xor.b32  	%r4468, %r4466, %r4467;
	shf.l.wrap.b32 	%r4469, %r4462, %r4462, 26;
	shf.l.wrap.b32 	%r4470, %r4462, %r4462, 21;
	xor.b32  	%r4471, %r4469, %r4470;
	shf.l.wrap.b32 	%r4472, %r4462, %r4462, 7;
	xor.b32  	%r4473, %r4471, %r4472;
	and.b32  	%r4474, %r4462, %r4437;
	not.b32 	%r4475, %r4462;
	and.b32  	%r4476, %r4412, %r4475;
	or.b32  	%r4477, %r4474, %r4476;
	xor.b32  	%r4478, %r4438, %r4413;
	and.b32  	%r4479, %r4463, %r4478;
	and.b32  	%r4480, %r4438, %r4413;
	xor.b32  	%r4481, %r4479, %r4480;
	add.s32 	%r4482, %r4477, %r4387;
	add.s32 	%r4483, %r4482, %r4473;
	add.s32 	%r4484, %r4483, %r3022;
	add.s32 	%r4485, %r4484, -1538233109;
	add.s32 	%r4486, %r4468, %r4481;
	add.s32 	%r4487, %r4485, %r4388;
	add.s32 	%r4488, %r4486, %r4485;
	shf.l.wrap.b32 	%r4489, %r4488, %r4488, 30;
	shf.l.wrap.b32 	%r4490, %r4488, %r4488, 19;
	xor.b32  	%r4491, %r4489, %r4490;
	shf.l.wrap.b32 	%r4492, %r4488, %r4488, 10;
	xor.b32  	%r4493, %r4491, %r4492;
	shf.l.wrap.b32 	%r4494, %r4487, %r4487, 26;
	shf.l.wrap.b32 	%r4495, %r4487, %r4487, 21;
	xor.b32  	%r4496, %r4494, %r4495;
	shf.l.wrap.b32 	%r4497, %r4487, %r4487, 7;
	xor.b32  	%r4498, %r4496, %r4497;
	and.b32  	%r4499, %r4487, %r4462;
	not.b32 	%r4500, %r4487;
	and.b32  	%r4501, %r4437, %r4500;
	or.b32  	%r4502, %r4499, %r4501;
	xor.b32  	%r4503, %r4463, %r4438;
	and.b32  	%r4504, %r4488, %r4503;
	and.b32  	%r4505, %r4463, %r4438;
	xor.b32  	%r4506, %r4504, %r4505;
	add.s32 	%r4507, %r4502, %r4412;
	add.s32 	%r4508, %r4507, %r4498;
	add.s32 	%r4509, %r4508, %r3035;
	add.s32 	%r4510, %r4509, -1090935817;
	add.s32 	%r4511, %r4493, %r4506;
	add.s32 	%r4512, %r4510, %r4413;
	add.s32 	%r4513, %r4511, %r4510;
	shf.l.wrap.b32 	%r4514, %r4513, %r4513, 30;
	shf.l.wrap.b32 	%r4515, %r4513, %r4513, 19;
	xor.b32  	%r4516, %r4514, %r4515;
	shf.l.wrap.b32 	%r4517, %r4513, %r4513, 10;
	xor.b32  	%r4518, %r4516, %r4517;
	shf.l.wrap.b32 	%r4519, %r4512, %r4512, 26;
	shf.l.wrap.b32 	%r4520, %r4512, %r4512, 21;
	xor.b32  	%r4521, %r4519, %r4520;
	shf.l.wrap.b32 	%r4522, %r4512, %r4512, 7;
	xor.b32  	%r4523, %r4521, %r4522;
	and.b32  	%r4524, %r4512, %r4487;
	not.b32 	%r4525, %r4512;
	and.b32  	%r4526, %r4462, %r4525;
	or.b32  	%r4527, %r4524, %r4526;
	xor.b32  	%r4528, %r4488, %r4463;
	and.b32  	%r4529, %r4513, %r4528;
	and.b32  	%r4530, %r4488, %r4463;
	xor.b32  	%r4531, %r4529, %r4530;
	add.s32 	%r4532, %r4527, %r4437;
	add.s32 	%r4533, %r4532, %r4523;
	add.s32 	%r4534, %r4533, %r3048;
	add.s32 	%r4535, %r4534, -965641998;
	add.s32 	%r4536, %r4518, %r4531;
	add.s32 	%r4537, %r4535, %r4438;
	add.s32 	%r4538, %r4536, %r4535;
	add.s32 	%r4539, %r2, %r4538;
	add.s32 	%r4540, %r3, %r4513;
	add.s32 	%r4541, %r4, %r4488;
	add.s32 	%r4542, %r5, %r4463;
	add.s32 	%r4543, %r6, %r4537;
	add.s32 	%r4544, %r7, %r4512;
	add.s32 	%r4545, %r8, %r4487;
	add.s32 	%r4546, %r9, %r4462;
	prmt.b32 	%r4547, %r4539, 0, 291;
	prmt.b32 	%r4548, %r4540, 0, 291;
	prmt.b32 	%r4549, %r4541, 0, 291;
	prmt.b32 	%r4550, %r4542, 0, 291;
	prmt.b32 	%r4551, %r4543, 0, 291;
	prmt.b32 	%r4552, %r4544, 0, 291;
	prmt.b32 	%r4553, %r4545, 0, 291;
	prmt.b32 	%r4554, %r4546, 0, 291;
	shr.u32 	%r4555, %r4547, 24;
	shr.u32 	%r4556, %r4548, 24;
	shr.u32 	%r4557, %r4549, 24;
	shr.u32 	%r4558, %r4550, 24;
	shr.u32 	%r4559, %r4551, 24;
	shr.u32 	%r4560, %r4552, 24;
	shr.u32 	%r4561, %r4553, 24;
	shr.u32 	%r4562, %r4554, 24;
	shl.b32 	%r4563, %r4547, 24;
	shl.b32 	%r4564, %r4547, 8;
	and.b32  	%r4565, %r4564, 16711680;
	or.b32  	%r4566, %r4565, %r4563;
	shr.u32 	%r4567, %r4547, 8;
	and.b32  	%r4568, %r4567, 65280;
	or.b32  	%r4569, %r4566, %r4568;
	or.b32  	%r4570, %r4569, %r4555;
	shl.b32 	%r4571, %r4548, 24;
	shl.b32 	%r4572, %r4548, 8;
	and.b32  	%r4573, %r4572, 16711680;
	or.b32  	%r4574, %r4573, %r4571;
	shr.u32 	%r4575, %r4548, 8;
	and.b32  	%r4576, %r4575, 65280;
	or.b32  	%r4577, %r4574, %r4576;
	or.b32  	%r4578, %r4577, %r4556;
	shl.b32 	%r4579, %r4549, 24;
	shl.b32 	%r4580, %r4549, 8;
	and.b32  	%r4581, %r4580, 16711680;
	or.b32  	%r4582, %r4581, %r4579;
	shr.u32 	%r4583, %r4549, 8;
	and.b32  	%r4584, %r4583, 65280;
	or.b32  	%r4585, %r4582, %r4584;
	or.b32  	%r4586, %r4585, %r4557;
	shl.b32 	%r4587, %r4550, 24;
	shl.b32 	%r4588, %r4550, 8;
	and.b32  	%r4589, %r4588, 16711680;
	or.b32  	%r4590, %r4589, %r4587;
	shr.u32 	%r4591, %r4550, 8;
	and.b32  	%r4592, %r4591, 65280;
	or.b32  	%r4593, %r4590, %r4592;
	or.b32  	%r4594, %r4593, %r4558;
	shl.b32 	%r4595, %r4551, 24;
	shl.b32 	%r4596, %r4551, 8;
	and.b32  	%r4597, %r4596, 16711680;
	or.b32  	%r4598, %r4597, %r4595;
	shr.u32 	%r4599, %r4551, 8;
	and.b32  	%r4600, %r4599, 65280;
	or.b32  	%r4601, %r4598, %r4600;
	or.b32  	%r4602, %r4601, %r4559;
	shl.b32 	%r4603, %r4552, 24;
	shl.b32 	%r4604, %r4552, 8;
	and.b32  	%r4605, %r4604, 16711680;
	or.b32  	%r4606, %r4605, %r4603;
	shr.u32 	%r4607, %r4552, 8;
	and.b32  	%r4608, %r4607, 65280;
	or.b32  	%r4609, %r4606, %r4608;
	or.b32  	%r4610, %r4609, %r4560;
	shl.b32 	%r4611, %r4553, 24;
	shl.b32 	%r4612, %r4553, 8;
	and.b32  	%r4613, %r4612, 16711680;
	or.b32  	%r4614, %r4613, %r4611;
	shr.u32 	%r4615, %r4553, 8;
	and.b32  	%r4616, %r4615, 65280;
	or.b32  	%r4617, %r4614, %r4616;
	or.b32  	%r4618, %r4617, %r4561;
	shl.b32 	%r4619, %r4554, 24;
	shl.b32 	%r4620, %r4554, 8;
	and.b32  	%r4621, %r4620, 16711680;
	or.b32  	%r4622, %r4621, %r4619;
	shr.u32 	%r4623, %r4554, 8;
	and.b32  	%r4624, %r4623, 65280;
	or.b32  	%r4625, %r4622, %r4624;
	or.b32  	%r4626, %r4625, %r4562;
	shf.l.wrap.b32 	%r4627, %r4578, %r4556, 25;
	shf.l.wrap.b32 	%r4628, %r4574, %r4578, 14;
	xor.b32  	%r4629, %r4627, %r4628;
	shr.u32 	%r4630, %r4578, 3;
	xor.b32  	%r4631, %r4629, %r4630;
	add.s32 	%r4632, %r4631, %r4570;
	shf.l.wrap.b32 	%r4633, %r4586, %r4557, 25;
	shf.l.wrap.b32 	%r4634, %r4582, %r4586, 14;
	xor.b32  	%r4635, %r4633, %r4634;
	shr.u32 	%r4636, %r4586, 3;
	xor.b32  	%r4637, %r4635, %r4636;
	add.s32 	%r4638, %r4637, %r4578;
	add.s32 	%r4639, %r4638, 10485760;
	shf.l.wrap.b32 	%r4640, %r4594, %r4558, 25;
	shf.l.wrap.b32 	%r4641, %r4590, %r4594, 14;
	xor.b32  	%r4642, %r4640, %r4641;
	shr.u32 	%r4643, %r4594, 3;
	xor.b32  	%r4644, %r4642, %r4643;
	shf.l.wrap.b32 	%r4645, %r4632, %r4632, 15;
	shf.l.wrap.b32 	%r4646, %r4632, %r4632, 13;
	xor.b32  	%r4647, %r4645, %r4646;
	shr.u32 	%r4648, %r4632, 10;
	xor.b32  	%r4649, %r4647, %r4648;
	add.s32 	%r4650, %r4644, %r4586;
	add.s32 	%r4651, %r4650, %r4649;
	shf.l.wrap.b32 	%r4652, %r4602, %r4559, 25;
	shf.l.wrap.b32 	%r4653, %r4598, %r4602, 14;
	xor.b32  	%r4654, %r4652, %r4653;
	shr.u32 	%r4655, %r4602, 3;
	xor.b32  	%r4656, %r4654, %r4655;
	shf.l.wrap.b32 	%r4657, %r4639, %r4639, 15;
	shf.l.wrap.b32 	%r4658, %r4639, %r4639, 13;
	xor.b32  	%r4659, %r4657, %r4658;
	shr.u32 	%r4660, %r4639, 10;
	xor.b32  	%r4661, %r4659, %r4660;
	add.s32 	%r4662, %r4656, %r4594;
	add.s32 	%r4663, %r4662, %r4661;
	shf.l.wrap.b32 	%r4664, %r4610, %r4560, 25;
	shf.l.wrap.b32 	%r4665, %r4606, %r4610, 14;
	xor.b32  	%r4666, %r4664, %r4665;
	shr.u32 	%r4667, %r4610, 3;
	xor.b32  	%r4668, %r4666, %r4667;
	shf.l.wrap.b32 	%r4669, %r4651, %r4651, 15;
	shf.l.wrap.b32 	%r4670, %r4651, %r4651, 13;
	xor.b32  	%r4671, %r4669, %r4670;
	shr.u32 	%r4672, %r4651, 10;
	xor.b32  	%r4673, %r4671, %r4672;
	add.s32 	%r4674, %r4668, %r4602;
	add.s32 	%r4675, %r4674, %r4673;
	shf.l.wrap.b32 	%r4676, %r4618, %r4561, 25;
	shf.l.wrap.b32 	%r4677, %r4614, %r4618, 14;
	xor.b32  	%r4678, %r4676, %r4677;
	shr.u32 	%r4679, %r4618, 3;
	xor.b32  	%r4680, %r4678, %r4679;
	shf.l.wrap.b32 	%r4681, %r4663, %r4663, 15;
	shf.l.wrap.b32 	%r4682, %r4663, %r4663, 13;
	xor.b32  	%r4683, %r4681, %r4682;
	shr.u32 	%r4684, %r4663, 10;
	xor.b32  	%r4685, %r4683, %r4684;
	add.s32 	%r4686, %r4680, %r4610;
	add.s32 	%r4687, %r4686, %r4685;
	shf.l.wrap.b32 	%r4688, %r4626, %r4562, 25;
	shf.l.wrap.b32 	%r4689, %r4622, %r4626, 14;
	xor.b32  	%r4690, %r4688, %r4689;
	shr.u32 	%r4691, %r4626, 3;
	xor.b32  	%r4692, %r4690, %r4691;
	shf.l.wrap.b32 	%r4693, %r4675, %r4675, 15;
	shf.l.wrap.b32 	%r4694, %r4675, %r4675, 13;
	xor.b32  	%r4695, %r4693, %r4694;
	shr.u32 	%r4696, %r4675, 10;
	xor.b32  	%r4697, %r4695, %r4696;
	add.s32 	%r4698, %r4692, %r4618;
	add.s32 	%r4699, %r4698, %r4697;
	add.s32 	%r4700, %r4699, 256;
	shf.l.wrap.b32 	%r4701, %r4687, %r4687, 15;
	shf.l.wrap.b32 	%r4702, %r4687, %r4687, 13;
	xor.b32  	%r4703, %r4701, %r4702;
	shr.u32 	%r4704, %r4687, 10;
	xor.b32  	%r4705, %r4703, %r4704;
	add.s32 	%r4706, %r4626, %r4632;
	add.s32 	%r4707, %r4706, %r4705;
	add.s32 	%r4708, %r4707, 285220864;
	shf.l.wrap.b32 	%r4709, %r4700, %r4700, 15;
	shf.l.wrap.b32 	%r4710, %r4700, %r4700, 13;
	xor.b32  	%r4711, %r4709, %r4710;
	shr.u32 	%r4712, %r4700, 10;
	xor.b32  	%r4713, %r4711, %r4712;
	add.s32 	%r4714, %r4638, %r4713;
	add.s32 	%r4715, %r4714, -2136997888;
	shf.l.wrap.b32 	%r4716, %r4708, %r4708, 15;
	shf.l.wrap.b32 	%r4717, %r4708, %r4708, 13;
	xor.b32  	%r4718, %r4716, %r4717;
	shr.u32 	%r4719, %r4708, 10;
	xor.b32  	%r4720, %r4718, %r4719;
	add.s32 	%r4721, %r4651, %r4720;
	shf.l.wrap.b32 	%r4722, %r4715, %r4715, 15;
	shf.l.wrap.b32 	%r4723, %r4715, %r4715, 13;
	xor.b32  	%r4724, %r4722, %r4723;
	shr.u32 	%r4725, %r4715, 10;
	xor.b32  	%r4726, %r4724, %r4725;
	add.s32 	%r4727, %r4663, %r4726;
	shf.l.wrap.b32 	%r4728, %r4721, %r4721, 15;
	shf.l.wrap.b32 	%r4729, %r4721, %r4721, 13;
	xor.b32  	%r4730, %r4728, %r4729;
	shr.u32 	%r4731, %r4721, 10;
	xor.b32  	%r4732, %r4730, %r4731;
	add.s32 	%r4733, %r4675, %r4732;
	shf.l.wrap.b32 	%r4734, %r4727, %r4727, 15;
	shf.l.wrap.b32 	%r4735, %r4727, %r4727, 13;
	xor.b32  	%r4736, %r4734, %r4735;
	shr.u32 	%r4737, %r4727, 10;
	xor.b32  	%r4738, %r4736, %r4737;
	add.s32 	%r4739, %r4687, %r4738;
	shf.l.wrap.b32 	%r4740, %r4733, %r4733, 15;
	shf.l.wrap.b32 	%r4741, %r4733, %r4733, 13;
	xor.b32  	%r4742, %r4740, %r4741;
	shr.u32 	%r4743, %r4733, 10;
	xor.b32  	%r4744, %r4742, %r4743;
	add.s32 	%r4745, %r4700, %r4744;
	shf.l.wrap.b32 	%r4746, %r4739, %r4739, 15;
	shf.l.wrap.b32 	%r4747, %r4739, %r4739, 13;
	xor.b32  	%r4748, %r4746, %r4747;
	shr.u32 	%r4749, %r4739, 10;
	xor.b32  	%r4750, %r4748, %r4749;
	add.s32 	%r4751, %r4708, %r4750;
	add.s32 	%r4752, %r4751, 4194338;
	shf.l.wrap.b32 	%r4753, %r4632, %r4632, 25;
	shf.l.wrap.b32 	%r4754, %r4632, %r4632, 14;
	xor.b32  	%r4755, %r4753, %r4754;
	shr.u32 	%r4756, %r4632, 3;
	xor.b32  	%r4757, %r4755, %r4756;
	shf.l.wrap.b32 	%r4758, %r4745, %r4745, 15;
	shf.l.wrap.b32 	%r4759, %r4745, %r4745, 13;
	xor.b32  	%r4760, %r4758, %r4759;
	shr.u32 	%r4761, %r4745, 10;
	xor.b32  	%r4762, %r4760, %r4761;
	add.s32 	%r4763, %r4757, %r4715;
	add.s32 	%r4764, %r4763, %r4762;
	add.s32 	%r4765, %r4764, 256;
	shf.l.wrap.b32 	%r4766, %r4639, %r4639, 25;
	shf.l.wrap.b32 	%r4767, %r4639, %r4639, 14;
	xor.b32  	%r4768, %r4766, %r4767;
	shr.u32 	%r4769, %r4639, 3;
	xor.b32  	%r4770, %r4768, %r4769;
	shf.l.wrap.b32 	%r4771, %r4752, %r4752, 15;
	shf.l.wrap.b32 	%r4772, %r4752, %r4752, 13;
	xor.b32  	%r4773, %r4771, %r4772;
	shr.u32 	%r4774, %r4752, 10;
	xor.b32  	%r4775, %r4773, %r4774;
	add.s32 	%r4776, %r4770, %r4632;
	add.s32 	%r4777, %r4776, %r4721;
	add.s32 	%r4778, %r4777, %r4775;
	shf.l.wrap.b32 	%r4779, %r4651, %r4651, 25;
	shf.l.wrap.b32 	%r4780, %r4651, %r4651, 14;
	xor.b32  	%r4781, %r4779, %r4780;
	shr.u32 	%r4782, %r4651, 3;
	xor.b32  	%r4783, %r4781, %r4782;
	shf.l.wrap.b32 	%r4784, %r4765, %r4765, 15;
	shf.l.wrap.b32 	%r4785, %r4765, %r4765, 13;
	xor.b32  	%r4786, %r4784, %r4785;
	shr.u32 	%r4787, %r4765, 10;
	xor.b32  	%r4788, %r4786, %r4787;
	add.s32 	%r4789, %r4783, %r4639;
	add.s32 	%r4790, %r4789, %r4727;
	add.s32 	%r4791, %r4790, %r4788;
	shf.l.wrap.b32 	%r4792, %r4663, %r4663, 25;
	shf.l.wrap.b32 	%r4793, %r4663, %r4663, 14;
	xor.b32  	%r4794, %r4792, %r4793;
	shr.u32 	%r4795, %r4663, 3;
	xor.b32  	%r4796, %r4794, %r4795;
	shf.l.wrap.b32 	%r4797, %r4778, %r4778, 15;
	shf.l.wrap.b32 	%r4798, %r4778, %r4778, 13;
	xor.b32  	%r4799, %r4797, %r4798;
	shr.u32 	%r4800, %r4778, 10;
	xor.b32  	%r4801, %r4799, %r4800;
	add.s32 	%r4802, %r4796, %r4651;
	add.s32 	%r4803, %r4802, %r4733;
	add.s32 	%r4804, %r4803, %r4801;
	shf.l.wrap.b32 	%r4805, %r4675, %r4675, 25;
	shf.l.wrap.b32 	%r4806, %r4675, %r4675, 14;
	xor.b32  	%r4807, %r4805, %r4806;
	shr.u32 	%r4808, %r4675, 3;
	xor.b32  	%r4809, %r4807, %r4808;
	shf.l.wrap.b32 	%r4810, %r4791, %r4791, 15;
	shf.l.wrap.b32 	%r4811, %r4791, %r4791, 13;
	xor.b32  	%r4812, %r4810, %r4811;
	shr.u32 	%r4813, %r4791, 10;
	xor.b32  	%r4814, %r4812, %r4813;
	add.s32 	%r4815, %r4809, %r4663;
	add.s32 	%r4816, %r4815, %r4739;
	add.s32 	%r4817, %r4816, %r4814;
	shf.l.wrap.b32 	%r4818, %r4687, %r4687, 25;
	shf.l.wrap.b32 	%r4819, %r4687, %r4687, 14;
	xor.b32  	%r4820, %r4818, %r4819;
	shr.u32 	%r4821, %r4687, 3;
	xor.b32  	%r4822, %r4820, %r4821;
	shf.l.wrap.b32 	%r4823, %r4804, %r4804, 15;
	shf.l.wrap.b32 	%r4824, %r4804, %r4804, 13;
	xor.b32  	%r4825, %r4823, %r4824;
	shr.u32 	%r4826, %r4804, 10;
	xor.b32  	%r4827, %r4825, %r4826;
	add.s32 	%r4828, %r4822, %r4675;
	add.s32 	%r4829, %r4828, %r4745;
	add.s32 	%r4830, %r4829, %r4827;
	shf.l.wrap.b32 	%r4831, %r4700, %r4700, 25;
	shf.l.wrap.b32 	%r4832, %r4700, %r4700, 14;
	xor.b32  	%r4833, %r4831, %r4832;
	shr.u32 	%r4834, %r4700, 3;
	xor.b32  	%r4835, %r4833, %r4834;
	shf.l.wrap.b32 	%r4836, %r4817, %r4817, 15;
	shf.l.wrap.b32 	%r4837, %r4817, %r4817, 13;
	xor.b32  	%r4838, %r4836, %r4837;
	shr.u32 	%r4839, %r4817, 10;
	xor.b32  	%r4840, %r4838, %r4839;
	add.s32 	%r4841, %r4835, %r4687;
	add.s32 	%r4842, %r4841, %r4752;
	add.s32 	%r4843, %r4842, %r4840;
	shf.l.wrap.b32 	%r4844, %r4708, %r4708, 25;
	shf.l.wrap.b32 	%r4845, %r4708, %r4708, 14;
	xor.b32  	%r4846, %r4844, %r4845;
	shr.u32 	%r4847, %r4708, 3;
	xor.b32  	%r4848, %r4846, %r4847;
	shf.l.wrap.b32 	%r4849, %r4830, %r4830, 15;
	shf.l.wrap.b32 	%r4850, %r4830, %r4830, 13;
	xor.b32  	%r4851, %r4849, %r4850;
	shr.u32 	%r4852, %r4830, 10;
	xor.b32  	%r4853, %r4851, %r4852;
	add.s32 	%r4854, %r4848, %r4700;
	add.s32 	%r4855, %r4854, %r4765;
	add.s32 	%r4856, %r4855, %r4853;
	shf.l.wrap.b32 	%r4857, %r4715, %r4715, 25;
	shf.l.wrap.b32 	%r4858, %r4715, %r4715, 14;
	xor.b32  	%r4859, %r4857, %r4858;
	shr.u32 	%r4860, %r4715, 3;
	xor.b32  	%r4861, %r4859, %r4860;
	shf.l.wrap.b32 	%r4862, %r4843, %r4843, 15;
	shf.l.wrap.b32 	%r4863, %r4843, %r4843, 13;
	xor.b32  	%r4864, %r4862, %r4863;
	shr.u32 	%r4865, %r4843, 10;
	xor.b32  	%r4866, %r4864, %r4865;
	add.s32 	%r4867, %r4861, %r4708;
	add.s32 	%r4868, %r4867, %r4778;
	add.s32 	%r4869, %r4868, %r4866;
	shf.l.wrap.b32 	%r4870, %r4721, %r4721, 25;
	shf.l.wrap.b32 	%r4871, %r4721, %r4721, 14;
	xor.b32  	%r4872, %r4870, %r4871;
	shr.u32 	%r4873, %r4721, 3;
	xor.b32  	%r4874, %r4872, %r4873;
	shf.l.wrap.b32 	%r4875, %r4856, %r4856, 15;
	shf.l.wrap.b32 	%r4876, %r4856, %r4856, 13;
	xor.b32  	%r4877, %r4875, %r4876;
	shr.u32 	%r4878, %r4856, 10;
	xor.b32  	%r4879, %r4877, %r4878;
	add.s32 	%r4880, %r4874, %r4715;
	add.s32 	%r4881, %r4880, %r4791;
	add.s32 	%r4882, %r4881, %r4879;
	shf.l.wrap.b32 	%r4883, %r4727, %r4727, 25;
	shf.l.wrap.b32 	%r4884, %r4727, %r4727, 14;
	xor.b32  	%r4885, %r4883, %r4884;
	shr.u32 	%r4886, %r4727, 3;
	xor.b32  	%r4887, %r4885, %r4886;
	shf.l.wrap.b32 	%r4888, %r4869, %r4869, 15;
	shf.l.wrap.b32 	%r4889, %r4869, %r4869, 13;
	xor.b32  	%r4890, %r4888, %r4889;
	shr.u32 	%r4891, %r4869, 10;
	xor.b32  	%r4892, %r4890, %r4891;
	add.s32 	%r4893, %r4887, %r4721;
	add.s32 	%r4894, %r4893, %r4804;
	add.s32 	%r4895, %r4894, %r4892;
	shf.l.wrap.b32 	%r4896, %r4733, %r4733, 25;
	shf.l.wrap.b32 	%r4897, %r4733, %r4733, 14;
	xor.b32  	%r4898, %r4896, %r4897;
	shr.u32 	%r4899, %r4733, 3;
	xor.b32  	%r4900, %r4898, %r4899;
	shf.l.wrap.b32 	%r4901, %r4882, %r4882, 15;
	shf.l.wrap.b32 	%r4902, %r4882, %r4882, 13;
	xor.b32  	%r4903, %r4901, %r4902;
	shr.u32 	%r4904, %r4882, 10;
	xor.b32  	%r4905, %r4903, %r4904;
	add.s32 	%r4906, %r4900, %r4727;
	add.s32 	%r4907, %r4906, %r4817;
	add.s32 	%r4908, %r4907, %r4905;
	shf.l.wrap.b32 	%r4909, %r4739, %r4739, 25;
	shf.l.wrap.b32 	%r4910, %r4739, %r4739, 14;
	xor.b32  	%r4911, %r4909, %r4910;
	shr.u32 	%r4912, %r4739, 3;
	xor.b32  	%r4913, %r4911, %r4912;
	shf.l.wrap.b32 	%r4914, %r4895, %r4895, 15;
	shf.l.wrap.b32 	%r4915, %r4895, %r4895, 13;
	xor.b32  	%r4916, %r4914, %r4915;
	shr.u32 	%r4917, %r4895, 10;
	xor.b32  	%r4918, %r4916, %r4917;
	add.s32 	%r4919, %r4913, %r4733;
	add.s32 	%r4920, %r4919, %r4830;
	add.s32 	%r4921, %r4920, %r4918;
	shf.l.wrap.b32 	%r4922, %r4745, %r4745, 25;
	shf.l.wrap.b32 	%r4923, %r4745, %r4745, 14;
	xor.b32  	%r4924, %r4922, %r4923;
	shr.u32 	%r4925, %r4745, 3;
	xor.b32  	%r4926, %r4924, %r4925;
	shf.l.wrap.b32 	%r4927, %r4908, %r4908, 15;
	shf.l.wrap.b32 	%r4928, %r4908, %r4908, 13;
	xor.b32  	%r4929, %r4927, %r4928;
	shr.u32 	%r4930, %r4908, 10;
	xor.b32  	%r4931, %r4929, %r4930;
	add.s32 	%r4932, %r4926, %r4739;
	add.s32 	%r4933, %r4932, %r4843;
	add.s32 	%r4934, %r4933, %r4931;
	shf.l.wrap.b32 	%r4935, %r4752, %r4752, 25;
	shf.l.wrap.b32 	%r4936, %r4752, %r4752, 14;
	xor.b32  	%r4937, %r4935, %r4936;
	shr.u32 	%r4938, %r4752, 3;
	xor.b32  	%r4939, %r4937, %r4938;
	shf.l.wrap.b32 	%r4940, %r4921, %r4921, 15;
	shf.l.wrap.b32 	%r4941, %r4921, %r4921, 13;
	xor.b32  	%r4942, %r4940, %r4941;
	shr.u32 	%r4943, %r4921, 10;
	xor.b32  	%r4944, %r4942, %r4943;
	add.s32 	%r4945, %r4939, %r4745;
	add.s32 	%r4946, %r4945, %r4856;
	add.s32 	%r4947, %r4946, %r4944;
	shf.l.wrap.b32 	%r4948, %r4765, %r4765, 25;
	shf.l.wrap.b32 	%r4949, %r4765, %r4765, 14;
	xor.b32  	%r4950, %r4948, %r4949;
	shr.u32 	%r4951, %r4765, 3;
	xor.b32  	%r4952, %r4950, %r4951;
	shf.l.wrap.b32 	%r4953, %r4934, %r4934, 15;
	shf.l.wrap.b32 	%r4954, %r4934, %r4934, 13;
	xor.b32  	%r4955, %r4953, %r4954;
	shr.u32 	%r4956, %r4934, 10;
	xor.b32  	%r4957, %r4955, %r4956;
	add.s32 	%r4958, %r4952, %r4752;
	add.s32 	%r4959, %r4958, %r4869;
	add.s32 	%r4960, %r4959, %r4957;
	shf.l.wrap.b32 	%r4961, %r4778, %r4778, 25;
	shf.l.wrap.b32 	%r4962, %r4778, %r4778, 14;
	xor.b32  	%r4963, %r4961, %r4962;
	shr.u32 	%r4964, %r4778, 3;
	xor.b32  	%r4965, %r4963, %r4964;
	shf.l.wrap.b32 	%r4966, %r4947, %r4947, 15;
	shf.l.wrap.b32 	%r4967, %r4947, %r4947, 13;
	xor.b32  	%r4968, %r4966, %r4967;
	shr.u32 	%r4969, %r4947, 10;
	xor.b32  	%r4970, %r4968, %r4969;
	add.s32 	%r4971, %r4965, %r4765;
	add.s32 	%r4972, %r4971, %r4882;
	add.s32 	%r4973, %r4972, %r4970;
	shf.l.wrap.b32 	%r4974, %r4791, %r4791, 25;
	shf.l.wrap.b32 	%r4975, %r4791, %r4791, 14;
	xor.b32  	%r4976, %r4974, %r4975;
	shr.u32 	%r4977, %r4791, 3;
	xor.b32  	%r4978, %r4976, %r4977;
	shf.l.wrap.b32 	%r4979, %r4960, %r4960, 15;
	shf.l.wrap.b32 	%r4980, %r4960, %r4960, 13;
	xor.b32  	%r4981, %r4979, %r4980;
	shr.u32 	%r4982, %r4960, 10;
	xor.b32  	%r4983, %r4981, %r4982;
	add.s32 	%r4984, %r4978, %r4778;
	add.s32 	%r4985, %r4984, %r4895;
	add.s32 	%r4986, %r4985, %r4983;
	shf.l.wrap.b32 	%r4987, %r4804, %r4804, 25;
	shf.l.wrap.b32 	%r4988, %r4804, %r4804, 14;
	xor.b32  	%r4989, %r4987, %r4988;
	shr.u32 	%r4990, %r4804, 3;
	xor.b32  	%r4991, %r4989, %r4990;
	shf.l.wrap.b32 	%r4992, %r4973, %r4973, 15;
	shf.l.wrap.b32 	%r4993, %r4973, %r4973, 13;
	xor.b32  	%r4994, %r4992, %r4993;
	shr.u32 	%r4995, %r4973, 10;
	xor.b32  	%r4996, %r4994, %r4995;
	add.s32 	%r4997, %r4991, %r4791;
	add.s32 	%r4998, %r4997, %r4908;
	add.s32 	%r4999, %r4998, %r4996;
	shf.l.wrap.b32 	%r5000, %r4817, %r4817, 25;
	shf.l.wrap.b32 	%r5001, %r4817, %r4817, 14;
	xor.b32  	%r5002, %r5000, %r5001;
	shr.u32 	%r5003, %r4817, 3;
	xor.b32  	%r5004, %r5002, %r5003;
	shf.l.wrap.b32 	%r5005, %r4986, %r4986, 15;
	shf.l.wrap.b32 	%r5006, %r4986, %r4986, 13;
	xor.b32  	%r5007, %r5005, %r5006;
	shr.u32 	%r5008, %r4986, 10;
	xor.b32  	%r5009, %r5007, %r5008;
	add.s32 	%r5010, %r5004, %r4804;
	add.s32 	%r5011, %r5010, %r4921;
	add.s32 	%r5012, %r5011, %r5009;
	shf.l.wrap.b32 	%r5013, %r4830, %r4830, 25;
	shf.l.wrap.b32 	%r5014, %r4830, %r4830, 14;
	xor.b32  	%r5015, %r5013, %r5014;
	shr.u32 	%r5016, %r4830, 3;
	xor.b32  	%r5017, %r5015, %r5016;
	shf.l.wrap.b32 	%r5018, %r4999, %r4999, 15;
	shf.l.wrap.b32 	%r5019, %r4999, %r4999, 13;
	xor.b32  	%r5020, %r5018, %r5019;
	shr.u32 	%r5021, %r4999, 10;
	xor.b32  	%r5022, %r5020, %r5021;
	add.s32 	%r5023, %r5017, %r4817;
	add.s32 	%r5024, %r5023, %r4934;
	add.s32 	%r5025, %r5024, %r5022;
	shf.l.wrap.b32 	%r5026, %r4843, %r4843, 25;
	shf.l.wrap.b32 	%r5027, %r4843, %r4843, 14;
	xor.b32  	%r5028, %r5026, %r5027;
	shr.u32 	%r5029, %r4843, 3;
	xor.b32  	%r5030, %r5028, %r5029;
	shf.l.wrap.b32 	%r5031, %r5012, %r5012, 15;
	shf.l.wrap.b32 	%r5032, %r5012, %r5012, 13;
	xor.b32  	%r5033, %r5031, %r5032;
	shr.u32 	%r5034, %r5012, 10;
	xor.b32  	%r5035, %r5033, %r5034;
	add.s32 	%r5036, %r5030, %r4830;
	add.s32 	%r5037, %r5036, %r4947;
	add.s32 	%r5038, %r5037, %r5035;
	shf.l.wrap.b32 	%r5039, %r4856, %r4856, 25;
	shf.l.wrap.b32 	%r5040, %r4856, %r4856, 14;
	xor.b32  	%r5041, %r5039, %r5040;
	shr.u32 	%r5042, %r4856, 3;
	xor.b32  	%r5043, %r5041, %r5042;
	shf.l.wrap.b32 	%r5044, %r5025, %r5025, 15;
	shf.l.wrap.b32 	%r5045, %r5025, %r5025, 13;
	xor.b32  	%r5046, %r5044, %r5045;
	shr.u32 	%r5047, %r5025, 10;
	xor.b32  	%r5048, %r5046, %r5047;
	add.s32 	%r5049, %r5043, %r4843;
	add.s32 	%r5050, %r5049, %r4960;
	add.s32 	%r5051, %r5050, %r5048;
	shf.l.wrap.b32 	%r5052, %r4869, %r4869, 25;
	shf.l.wrap.b32 	%r5053, %r4869, %r4869, 14;
	xor.b32  	%r5054, %r5052, %r5053;
	shr.u32 	%r5055, %r4869, 3;
	xor.b32  	%r5056, %r5054, %r5055;
	shf.l.wrap.b32 	%r5057, %r5038, %r5038, 15;
	shf.l.wrap.b32 	%r5058, %r5038, %r5038, 13;
	xor.b32  	%r5059, %r5057, %r5058;
	shr.u32 	%r5060, %r5038, 10;
	xor.b32  	%r5061, %r5059, %r5060;
	add.s32 	%r5062, %r5056, %r4856;
	add.s32 	%r5063, %r5062, %r4973;
	add.s32 	%r5064, %r5063, %r5061;
	shf.l.wrap.b32 	%r5065, %r4882, %r4882, 25;
	shf.l.wrap.b32 	%r5066, %r4882, %r4882, 14;
	xor.b32  	%r5067, %r5065, %r5066;
	shr.u32 	%r5068, %r4882, 3;
	xor.b32  	%r5069, %r5067, %r5068;
	shf.l.wrap.b32 	%r5070, %r5051, %r5051, 15;
	shf.l.wrap.b32 	%r5071, %r5051, %r5051, 13;
	xor.b32  	%r5072, %r5070, %r5071;
	shr.u32 	%r5073, %r5051, 10;
	xor.b32  	%r5074, %r5072, %r5073;
	add.s32 	%r5075, %r5069, %r4869;
	add.s32 	%r5076, %r5075, %r4986;
	add.s32 	%r5077, %r5076, %r5074;
	shf.l.wrap.b32 	%r5078, %r4895, %r4895, 25;
	shf.l.wrap.b32 	%r5079, %r4895, %r4895, 14;
	xor.b32  	%r5080, %r5078, %r5079;
	shr.u32 	%r5081, %r4895, 3;
	xor.b32  	%r5082, %r5080, %r5081;
	shf.l.wrap.b32 	%r5083, %r5064, %r5064, 15;
	shf.l.wrap.b32 	%r5084, %r5064, %r5064, 13;
	xor.b32  	%r5085, %r5083, %r5084;
	shr.u32 	%r5086, %r5064, 10;
	xor.b32  	%r5087, %r5085, %r5086;
	add.s32 	%r5088, %r5082, %r4882;
	add.s32 	%r5089, %r5088, %r4999;
	add.s32 	%r5090, %r5089, %r5087;
	shf.l.wrap.b32 	%r5091, %r4908, %r4908, 25;
	shf.l.wrap.b32 	%r5092, %r4908, %r4908, 14;
	xor.b32  	%r5093, %r5091, %r5092;
	shr.u32 	%r5094, %r4908, 3;
	xor.b32  	%r5095, %r5093, %r5094;
	shf.l.wrap.b32 	%r5096, %r5077, %r5077, 15;
	shf.l.wrap.b32 	%r5097, %r5077, %r5077, 13;
	xor.b32  	%r5098, %r5096, %r5097;
	shr.u32 	%r5099, %r5077, 10;
	xor.b32  	%r5100, %r5098, %r5099;
	add.s32 	%r5101, %r5095, %r4895;
	add.s32 	%r5102, %r5101, %r5012;
	add.s32 	%r5103, %r5102, %r5100;
	shf.l.wrap.b32 	%r5104, %r4921, %r4921, 25;
	shf.l.wrap.b32 	%r5105, %r4921, %r4921, 14;
	xor.b32  	%r5106, %r5104, %r5105;
	shr.u32 	%r5107, %r4921, 3;
	xor.b32  	%r5108, %r5106, %r5107;
	shf.l.wrap.b32 	%r5109, %r5090, %r5090, 15;
	shf.l.wrap.b32 	%r5110, %r5090, %r5090, 13;
	xor.b32  	%r5111, %r5109, %r5110;
	shr.u32 	%r5112, %r5090, 10;
	xor.b32  	%r5113, %r5111, %r5112;
	add.s32 	%r5114, %r5108, %r4908;
	add.s32 	%r5115, %r5114, %r5025;
	add.s32 	%r5116, %r5115, %r5113;
	shf.l.wrap.b32 	%r5117, %r4934, %r4934, 25;
	shf.l.wrap.b32 	%r5118, %r4934, %r4934, 14;
	xor.b32  	%r5119, %r5117, %r5118;
	shr.u32 	%r5120, %r4934, 3;
	xor.b32  	%r5121, %r5119, %r5120;
	shf.l.wrap.b32 	%r5122, %r5103, %r5103, 15;
	shf.l.wrap.b32 	%r5123, %r5103, %r5103, 13;
	xor.b32  	%r5124, %r5122, %r5123;
	shr.u32 	%r5125, %r5103, 10;
	xor.b32  	%r5126, %r5124, %r5125;
	add.s32 	%r5127, %r5121, %r4921;
	add.s32 	%r5128, %r5127, %r5038;
	add.s32 	%r5129, %r5128, %r5126;
	shf.l.wrap.b32 	%r5130, %r4947, %r4947, 25;
	shf.l.wrap.b32 	%r5131, %r4947, %r4947, 14;
	xor.b32  	%r5132, %r5130, %r5131;
	shr.u32 	%r5133, %r4947, 3;
	xor.b32  	%r5134, %r5132, %r5133;
	shf.l.wrap.b32 	%r5135, %r5116, %r5116, 15;
	shf.l.wrap.b32 	%r5136, %r5116, %r5116, 13;
	xor.b32  	%r5137, %r5135, %r5136;
	shr.u32 	%r5138, %r5116, 10;
	xor.b32  	%r5139, %r5137, %r5138;
	add.s32 	%r5140, %r5134, %r4934;
	add.s32 	%r5141, %r5140, %r5051;
	add.s32 	%r5142, %r5141, %r5139;
	shf.l.wrap.b32 	%r5143, %r4960, %r4960, 25;
	shf.l.wrap.b32 	%r5144, %r4960, %r4960, 14;
	xor.b32  	%r5145, %r5143, %r5144;
	shr.u32 	%r5146, %r4960, 3;
	xor.b32  	%r5147, %r5145, %r5146;
	shf.l.wrap.b32 	%r5148, %r5129, %r5129, 15;
	shf.l.wrap.b32 	%r5149, %r5129, %r5129, 13;
	xor.b32  	%r5150, %r5148, %r5149;
	shr.u32 	%r5151, %r5129, 10;
	xor.b32  	%r5152, %r5150, %r5151;
	add.s32 	%r5153, %r5147, %r4947;
	add.s32 	%r5154, %r5153, %r5064;
	add.s32 	%r5155, %r5154, %r5152;
	shf.l.wrap.b32 	%r5156, %r4973, %r4973, 25;
	shf.l.wrap.b32 	%r5157, %r4973, %r4973, 14;
	xor.b32  	%r5158, %r5156, %r5157;
	shr.u32 	%r5159, %r4973, 3;
	xor.b32  	%r5160, %r5158, %r5159;
	shf.l.wrap.b32 	%r5161, %r5142, %r5142, 15;
	shf.l.wrap.b32 	%r5162, %r5142, %r5142, 13;
	xor.b32  	%r5163, %r5161, %r5162;
	shr.u32 	%r5164, %r5142, 10;
	xor.b32  	%r5165, %r5163, %r5164;
	add.s32 	%r5166, %r5160, %r4960;
	add.s32 	%r5167, %r5166, %r5077;
	add.s32 	%r5168, %r5167, %r5165;
	shf.l.wrap.b32 	%r5169, %r4986, %r4986, 25;
	shf.l.wrap.b32 	%r5170, %r4986, %r4986, 14;
	xor.b32  	%r5171, %r5169, %r5170;
	shr.u32 	%r5172, %r4986, 3;
	xor.b32  	%r5173, %r5171, %r5172;
	shf.l.wrap.b32 	%r5174, %r5155, %r5155, 15;
	shf.l.wrap.b32 	%r5175, %r5155, %r5155, 13;
	xor.b32  	%r5176, %r5174, %r5175;
	shr.u32 	%r5177, %r5155, 10;
	xor.b32  	%r5178, %r5176, %r5177;
	add.s32 	%r5179, %r5173, %r4973;
	add.s32 	%r5180, %r5179, %r5090;
	add.s32 	%r5181, %r5180, %r5178;
	add.s32 	%r5182, %r4570, -1731730782;
	add.s32 	%r5183, %r4570, -66549683;
	shf.l.wrap.b32 	%r5184, %r5183, %r5183, 30;
	shf.l.wrap.b32 	%r5185, %r5183, %r5183, 19;
	xor.b32  	%r5186, %r5184, %r5185;
	shf.l.wrap.b32 	%r5187, %r5183, %r5183, 10;
	xor.b32  	%r5188, %r5186, %r5187;
	shf.l.wrap.b32 	%r5189, %r5182, %r5182, 26;
	shf.l.wrap.b32 	%r5190, %r5182, %r5182, 21;
	xor.b32  	%r5191, %r5189, %r5190;
	shf.l.wrap.b32 	%r5192, %r5182, %r5182, 7;
	xor.b32  	%r5193, %r5191, %r5192;
	and.b32  	%r5194, %r5182, 1359893119;
	sub.s32 	%r5195, 1731730781, %r4570;
	and.b32  	%r5196, %r5195, -1694144372;
	or.b32  	%r5197, %r5194, %r5196;
	and.b32  	%r5198, %r5183, -781301534;
	add.s32 	%r5199, %r5197, %r5193;
	add.s32 	%r5200, %r5199, %r4578;
	add.s32 	%r5201, %r5188, %r5198;
	add.s32 	%r5202, %r5200, %r5201;
	add.s32 	%r5203, %r5200, -852880978;
	add.s32 	%r5204, %r5202, -1162034111;
	shf.l.wrap.b32 	%r5205, %r5204, %r5204, 30;
	shf.l.wrap.b32 	%r5206, %r5204, %r5204, 19;
	xor.b32  	%r5207, %r5205, %r5206;
	shf.l.wrap.b32 	%r5208, %r5204, %r5204, 10;
	xor.b32  	%r5209, %r5207, %r5208;
	shf.l.wrap.b32 	%r5210, %r5203, %r5203, 26;
	shf.l.wrap.b32 	%r5211, %r5203, %r5203, 21;
	xor.b32  	%r5212, %r5210, %r5211;
	shf.l.wrap.b32 	%r5213, %r5203, %r5203, 7;
	xor.b32  	%r5214, %r5212, %r5213;
	and.b32  	%r5215, %r5203, %r5182;
	sub.s32 	%r5216, -1294602671, %r5200;
	and.b32  	%r5217, %r5216, 1359893119;
	or.b32  	%r5218, %r5215, %r5217;
	xor.b32  	%r5219, %r5183, 1779033703;
	and.b32  	%r5220, %r5204, %r5219;
	and.b32  	%r5221, %r5183, 1779033703;
	xor.b32  	%r5222, %r5220, %r5221;
	add.s32 	%r5223, %r5218, %r5214;
	add.s32 	%r5224, %r5223, %r4586;
	add.s32 	%r5225, %r5209, %r5222;
	add.s32 	%r5226, %r5224, %r5225;
	add.s32 	%r5227, %r5224, 204346080;
	add.s32 	%r5228, %r5226, 1355179099;
	shf.l.wrap.b32 	%r5229, %r5228, %r5228, 30;
	shf.l.wrap.b32 	%r5230, %r5228, %r5228, 19;
	xor.b32  	%r5231, %r5229, %r5230;
	shf.l.wrap.b32 	%r5232, %r5228, %r5228, 10;
	xor.b32  	%r5233, %r5231, %r5232;
	shf.l.wrap.b32 	%r5234, %r5227, %r5227, 26;
	shf.l.wrap.b32 	%r5235, %r5227, %r5227, 21;
	xor.b32  	%r5236, %r5234, %r5235;
	shf.l.wrap.b32 	%r5237, %r5227, %r5227, 7;
	xor.b32  	%r5238, %r5236, %r5237;
	and.b32  	%r5239, %r5227, %r5203;
	sub.s32 	%r5240, -204346081, %r5224;
	and.b32  	%r5241, %r5182, %r5240;
	or.b32  	%r5242, %r5239, %r5241;
	xor.b32  	%r5243, %r5204, %r5183;
	and.b32  	%r5244, %r5228, %r5243;
	and.b32  	%r5245, %r5204, %r5183;
	xor.b32  	%r5246, %r5244, %r5245;
	add.s32 	%r5247, %r5242, %r5238;
	add.s32 	%r5248, %r5247, %r4594;
	add.s32 	%r5249, %r5233, %r5246;
	add.s32 	%r5250, %r5248, %r5249;
	add.s32 	%r5251, %r5248, -1529998197;
	add.s32 	%r5252, %r5250, 985935396;
	shf.l.wrap.b32 	%r5253, %r5252, %r5252, 30;
	shf.l.wrap.b32 	%r5254, %r5252, %r5252, 19;
	xor.b32  	%r5255, %r5253, %r5254;
	shf.l.wrap.b32 	%r5256, %r5252, %r5252, 10;
	xor.b32  	%r5257, %r5255, %r5256;
	shf.l.wrap.b32 	%r5258, %r5251, %r5251, 26;
	shf.l.wrap.b32 	%r5259, %r5251, %r5251, 21;
	xor.b32  	%r5260, %r5258, %r5259;
	shf.l.wrap.b32 	%r5261, %r5251, %r5251, 7;
	xor.b32  	%r5262, %r5260, %r5261;
	and.b32  	%r5263, %r5251, %r5227;
	sub.s32 	%r5264, 1529998196, %r5248;
	and.b32  	%r5265, %r5203, %r5264;
	or.b32  	%r5266, %r5263, %r5265;
	xor.b32  	%r5267, %r5228, %r5204;
	and.b32  	%r5268, %r5252, %r5267;
	and.b32  	%r5269, %r5228, %r5204;
	xor.b32  	%r5270, %r5268, %r5269;
	add.s32 	%r5271, %r5266, %r5182;
	add.s32 	%r5272, %r5271, %r5262;
	add.s32 	%r5273, %r5272, %r4602;
	add.s32 	%r5274, %r5273, 961987163;
	add.s32 	%r5275, %r5257, %r5270;
	add.s32 	%r5276, %r5274, %r5183;
	add.s32 	%r5277, %r5275, %r5274;
	shf.l.wrap.b32 	%r5278, %r5277, %r5277, 30;
	shf.l.wrap.b32 	%r5279, %r5277, %r5277, 19;
	xor.b32  	%r5280, %r5278, %r5279;
	shf.l.wrap.b32 	%r5281, %r5277, %r5277, 10;
	xor.b32  	%r5282, %r5280, %r5281;
	shf.l.wrap.b32 	%r5283, %r5276, %r5276, 26;
	shf.l.wrap.b32 	%r5284, %r5276, %r5276, 21;
	xor.b32  	%r5285, %r5283, %r5284;
	shf.l.wrap.b32 	%r5286, %r5276, %r5276, 7;
	xor.b32  	%r5287, %r5285, %r5286;
	and.b32  	%r5288, %r5276, %r5251;
	not.b32 	%r5289, %r5276;
	and.b32  	%r5290, %r5227, %r5289;
	or.b32  	%r5291, %r5288, %r5290;
	xor.b32  	%r5292, %r5252, %r5228;
	and.b32  	%r5293, %r5277, %r5292;
	and.b32  	%r5294, %r5252, %r5228;
	xor.b32  	%r5295, %r5293, %r5294;
	add.s32 	%r5296, %r5291, %r5203;
	add.s32 	%r5297, %r5296, %r5287;
	add.s32 	%r5298, %r5297, %r4610;
	add.s32 	%r5299, %r5298, 1508970993;
	add.s32 	%r5300, %r5282, %r5295;
	add.s32 	%r5301, %r5299, %r5204;
	add.s32 	%r5302, %r5300, %r5299;
	shf.l.wrap.b32 	%r5303, %r5302, %r5302, 30;
	shf.l.wrap.b32 	%r5304, %r5302, %r5302, 19;
	xor.b32  	%r5305, %r5303, %r5304;
	shf.l.wrap.b32 	%r5306, %r5302, %r5302, 10;
	xor.b32  	%r5307, %r5305, %r5306;
	shf.l.wrap.b32 	%r5308, %r5301, %r5301, 26;
	shf.l.wrap.b32 	%r5309, %r5301, %r5301, 21;
	xor.b32  	%r5310, %r5308, %r5309;
	shf.l.wrap.b32 	%r5311, %r5301, %r5301, 7;
	xor.b32  	%r5312, %r5310, %r5311;
	and.b32  	%r5313, %r5301, %r5276;
	not.b32 	%r5314, %r5301;
	and.b32  	%r5315, %r5251, %r5314;
	or.b32  	%r5316, %r5313, %r5315;
	xor.b32  	%r5317, %r5277, %r5252;
	and.b32  	%r5318, %r5302, %r5317;
	and.b32  	%r5319, %r5277, %r5252;
	xor.b32  	%r5320, %r5318, %r5319;
	add.s32 	%r5321, %r5316, %r5227;
	add.s32 	%r5322, %r5321, %r5312;
	add.s32 	%r5323, %r5322, %r4618;
	add.s32 	%r5324, %r5323, -1841331548;
	add.s32 	%r5325, %r5307, %r5320;
	add.s32 	%r5326, %r5324, %r5228;
	add.s32 	%r5327, %r5325, %r5324;
	shf.l.wrap.b32 	%r5328, %r5327, %r5327, 30;
	shf.l.wrap.b32 	%r5329, %r5327, %r5327, 19;
	xor.b32  	%r5330, %r5328, %r5329;
	shf.l.wrap.b32 	%r5331, %r5327, %r5327, 10;
	xor.b32  	%r5332, %r5330, %r5331;
	shf.l.wrap.b32 	%r5333, %r5326, %r5326, 26;
	shf.l.wrap.b32 	%r5334, %r5326, %r5326, 21;
	xor.b32  	%r5335, %r5333, %r5334;
	shf.l.wrap.b32 	%r5336, %r5326, %r5326, 7;
	xor.b32  	%r5337, %r5335, %r5336;
	and.b32  	%r5338, %r5326, %r5301;
	not.b32 	%r5339, %r5326;
	and.b32  	%r5340, %r5276, %r5339;
	or.b32  	%r5341, %r5338, %r5340;
	xor.b32  	%r5342, %r5302, %r5277;
	and.b32  	%r5343, %r5327, %r5342;
	and.b32  	%r5344, %r5302, %r5277;
	xor.b32  	%r5345, %r5343, %r5344;
	add.s32 	%r5346, %r5341, %r5251;
	add.s32 	%r5347, %r5346, %r5337;
	add.s32 	%r5348, %r5347, %r4626;
	add.s32 	%r5349, %r5348, -1424204075;
	add.s32 	%r5350, %r5332, %r5345;
	add.s32 	%r5351, %r5349, %r5252;
	add.s32 	%r5352, %r5350, %r5349;
	shf.l.wrap.b32 	%r5353, %r5352, %r5352, 30;
	shf.l.wrap.b32 	%r5354, %r5352, %r5352, 19;
	xor.b32  	%r5355, %r5353, %r5354;
	shf.l.wrap.b32 	%r5356, %r5352, %r5352, 10;
	xor.b32  	%r5357, %r5355, %r5356;
	shf.l.wrap.b32 	%r5358, %r5351, %r5351, 26;
	shf.l.wrap.b32 	%r5359, %r5351, %r5351, 21;
	xor.b32  	%r5360, %r5358, %r5359;
	shf.l.wrap.b32 	%r5361, %r5351, %r5351, 7;
	xor.b32  	%r5362, %r5360, %r5361;
	and.b32  	%r5363, %r5351, %r5326;
	not.b32 	%r5364, %r5351;
	and.b32  	%r5365, %r5301, %r5364;
	or.b32  	%r5366, %r5363, %r5365;
	xor.b32  	%r5367, %r5327, %r5302;
	and.b32  	%r5368, %r5352, %r5367;
	and.b32  	%r5369, %r5327, %r5302;
	xor.b32  	%r5370, %r5368, %r5369;
	add.s32 	%r5371, %r5366, %r5276;
	add.s32 	%r5372, %r5371, %r5362;
	add.s32 	%r5373, %r5372, 1476897432;
	add.s32 	%r5374, %r5357, %r5370;
	add.s32 	%r5375, %r5373, %r5277;
	add.s32 	%r5376, %r5374, %r5373;
	shf.l.wrap.b32 	%r5377, %r5376, %r5376, 30;
	shf.l.wrap.b32 	%r5378, %r5376, %r5376, 19;
	xor.b32  	%r5379, %r5377, %r5378;
	shf.l.wrap.b32 	%r5380, %r5376, %r5376, 10;
	xor.b32  	%r5381, %r5379, %r5380;
	shf.l.wrap.b32 	%r5382, %r5375, %r5375, 26;
	shf.l.wrap.b32 	%r5383, %r5375, %r5375, 21;
	xor.b32  	%r5384, %r5382, %r5383;
	shf.l.wrap.b32 	%r5385, %r5375, %r5375, 7;
	xor.b32  	%r5386, %r5384, %r5385;
	and.b32  	%r5387, %r5375, %r5351;
	not.b32 	%r5388, %r5375;
	and.b32  	%r5389, %r5326, %r5388;
	or.b32  	%r5390, %r5387, %r5389;
	xor.b32  	%r5391, %r5352, %r5327;
	and.b32  	%r5392, %r5376, %r5391;
	and.b32  	%r5393, %r5352, %r5327;
	xor.b32  	%r5394, %r5392, %r5393;
	add.s32 	%r5395, %r5390, %r5301;
	add.s32 	%r5396, %r5395, %r5386;
	add.s32 	%r5397, %r5396, 310598401;
	add.s32 	%r5398, %r5381, %r5394;
	add.s32 	%r5399, %r5397, %r5302;
	add.s32 	%r5400, %r5398, %r5397;
	shf.l.wrap.b32 	%r5401, %r5400, %r5400, 30;
	shf.l.wrap.b32 	%r5402, %r5400, %r5400, 19;
	xor.b32  	%r5403, %r5401, %r5402;
	shf.l.wrap.b32 	%r5404, %r5400, %r5400, 10;
	xor.b32  	%r5405, %r5403, %r5404;
	shf.l.wrap.b32 	%r5406, %r5399, %r5399, 26;
	shf.l.wrap.b32 	%r5407, %r5399, %r5399, 21;
	xor.b32  	%r5408, %r5406, %r5407;
	shf.l.wrap.b32 	%r5409, %r5399, %r5399, 7;
	xor.b32  	%r5410, %r5408, %r5409;
	and.b32  	%r5411, %r5399, %r5375;
	not.b32 	%r5412, %r5399;
	and.b32  	%r5413, %r5351, %r5412;
	or.b32  	%r5414, %r5411, %r5413;
	xor.b32  	%r5415, %r5376, %r5352;
	and.b32  	%r5416, %r5400, %r5415;
	and.b32  	%r5417, %r5376, %r5352;
	xor.b32  	%r5418, %r5416, %r5417;
	add.s32 	%r5419, %r5414, %r5326;
	add.s32 	%r5420, %r5419, %r5410;
	add.s32 	%r5421, %r5420, 607225278;
	add.s32 	%r5422, %r5405, %r5418;
	add.s32 	%r5423, %r5421, %r5327;
	add.s32 	%r5424, %r5422, %r5421;
	shf.l.wrap.b32 	%r5425, %r5424, %r5424, 30;
	shf.l.wrap.b32 	%r5426, %r5424, %r5424, 19;
	xor.b32  	%r5427, %r5425, %r5426;
	shf.l.wrap.b32 	%r5428, %r5424, %r5424, 10;
	xor.b32  	%r5429, %r5427, %r5428;
	shf.l.wrap.b32 	%r5430, %r5423, %r5423, 26;
	shf.l.wrap.b32 	%r5431, %r5423, %r5423, 21;
	xor.b32  	%r5432, %r5430, %r5431;
	shf.l.wrap.b32 	%r5433, %r5423, %r5423, 7;
	xor.b32  	%r5434, %r5432, %r5433;
	and.b32  	%r5435, %r5423, %r5399;
	not.b32 	%r5436, %r5423;
	and.b32  	%r5437, %r5375, %r5436;
	or.b32  	%r5438, %r5435, %r5437;
	xor.b32  	%r5439, %r5400, %r5376;
	and.b32  	%r5440, %r5424, %r5439;
	and.b32  	%r5441, %r5400, %r5376;
	xor.b32  	%r5442, %r5440, %r5441;
	add.s32 	%r5443, %r5438, %r5351;
	add.s32 	%r5444, %r5443, %r5434;
	add.s32 	%r5445, %r5444, 1426881987;
	add.s32 	%r5446, %r5429, %r5442;
	add.s32 	%r5447, %r5445, %r5352;
	add.s32 	%r5448, %r5446, %r5445;
	shf.l.wrap.b32 	%r5449, %r5448, %r5448, 30;
	shf.l.wrap.b32 	%r5450, %r5448, %r5448, 19;
	xor.b32  	%r5451, %r5449, %r5450;
	shf.l.wrap.b32 	%r5452, %r5448, %r5448, 10;
	xor.b32  	%r5453, %r5451, %r5452;
	shf.l.wrap.b32 	%r5454, %r5447, %r5447, 26;
	shf.l.wrap.b32 	%r5455, %r5447, %r5447, 21;
	xor.b32  	%r5456, %r5454, %r5455;
	shf.l.wrap.b32 	%r5457, %r5447, %r5447, 7;
	xor.b32  	%r5458, %r5456, %r5457;
	and.b32  	%r5459, %r5447, %r5423;
	not.b32 	%r5460, %r5447;
	and.b32  	%r5461, %r5399, %r5460;
	or.b32  	%r5462, %r5459, %r5461;
	xor.b32  	%r5463, %r5424, %r5400;
	and.b32  	%r5464, %r5448, %r5463;
	and.b32  	%r5465, %r5424, %r5400;
	xor.b32  	%r5466, %r5464, %r5465;
	add.s32 	%r5467, %r5462, %r5375;
	add.s32 	%r5468, %r5467, %r5458;
	add.s32 	%r5469, %r5468, 1925078388;
	add.s32 	%r5470, %r5453, %r5466;
	add.s32 	%r5471, %r5469, %r5376;
	add.s32 	%r5472, %r5470, %r5469;
	shf.l.wrap.b32 	%r5473, %r5472, %r5472, 30;
	shf.l.wrap.b32 	%r5474, %r5472, %r5472, 19;
	xor.b32  	%r5475, %r5473, %r5474;
	shf.l.wrap.b32 	%r5476, %r5472, %r5472, 10;
	xor.b32  	%r5477, %r5475, %r5476;
	shf.l.wrap.b32 	%r5478, %r5471, %r5471, 26;
	shf.l.wrap.b32 	%r5479, %r5471, %r5471, 21;
	xor.b32  	%r5480, %r5478, %r5479;
	shf.l.wrap.b32 	%r5481, %r5471, %r5471, 7;
	xor.b32  	%r5482, %r5480, %r5481;
	and.b32  	%r5483, %r5471, %r5447;
	not.b32 	%r5484, %r5471;
	and.b32  	%r5485, %r5423, %r5484;
	or.b32  	%r5486, %r5483, %r5485;
	xor.b32  	%r5487, %r5448, %r5424;
	and.b32  	%r5488, %r5472, %r5487;
	and.b32  	%r5489, %r5448, %r5424;
	xor.b32  	%r5490, %r5488, %r5489;
	add.s32 	%r5491, %r5486, %r5399;
	add.s32 	%r5492, %r5491, %r5482;
	add.s32 	%r5493, %r5492, -2132889090;
	add.s32 	%r5494, %r5477, %r5490;
	add.s32 	%r5495, %r5493, %r5400;
	add.s32 	%r5496, %r5494, %r5493;
	shf.l.wrap.b32 	%r5497, %r5496, %r5496, 30;
	shf.l.wrap.b32 	%r5498, %r5496, %r5496, 19;
	xor.b32  	%r5499, %r5497, %r5498;
	shf.l.wrap.b32 	%r5500, %r5496, %r5496, 10;
	xor.b32  	%r5501, %r5499, %r5500;
	shf.l.wrap.b32 	%r5502, %r5495, %r5495, 26;
	shf.l.wrap.b32 	%r5503, %r5495, %r5495, 21;
	xor.b32  	%r5504, %r5502, %r5503;
	shf.l.wrap.b32 	%r5505, %r5495, %r5495, 7;
	xor.b32  	%r5506, %r5504, %r5505;
	and.b32  	%r5507, %r5495, %r5471;
	not.b32 	%r5508, %r5495;
	and.b32  	%r5509, %r5447, %r5508;
	or.b32  	%r5510, %r5507, %r5509;
	xor.b32  	%r5511, %r5472, %r5448;
	and.b32  	%r5512, %r5496, %r5511;
	and.b32  	%r5513, %r5472, %r5448;
	xor.b32  	%r5514, %r5512, %r5513;
	add.s32 	%r5515, %r5510, %r5423;
	add.s32 	%r5516, %r5515, %r5506;
	add.s32 	%r5517, %r5516, -1680079193;
	add.s32 	%r5518, %r5501, %r5514;
	add.s32 	%r5519, %r5517, %r5424;
	add.s32 	%r5520, %r5518, %r5517;
	shf.l.wrap.b32 	%r5521, %r5520, %r5520, 30;
	shf.l.wrap.b32 	%r5522, %r5520, %r5520, 19;
	xor.b32  	%r5523, %r5521, %r5522;
	shf.l.wrap.b32 	%r5524, %r5520, %r5520, 10;
	xor.b32  	%r5525, %r5523, %r5524;
	shf.l.wrap.b32 	%r5526, %r5519, %r5519, 26;
	shf.l.wrap.b32 	%r5527, %r5519, %r5519, 21;
	xor.b32  	%r5528, %r5526, %r5527;
	shf.l.wrap.b32 	%r5529, %r5519, %r5519, 7;
	xor.b32  	%r5530, %r5528, %r5529;
	and.b32  	%r5531, %r5519, %r5495;
	not.b32 	%r5532, %r5519;
	and.b32  	%r5533, %r5471, %r5532;
	or.b32  	%r5534, %r5531, %r5533;
	xor.b32  	%r5535, %r5496, %r5472;
	and.b32  	%r5536, %r5520, %r5535;
	and.b32  	%r5537, %r5496, %r5472;
	xor.b32  	%r5538, %r5536, %r5537;
	add.s32 	%r5539, %r5534, %r5447;
	add.s32 	%r5540, %r5539, %r5530;
	add.s32 	%r5541, %r5540, -1046744460;
	add.s32 	%r5542, %r5525, %r5538;
	add.s32 	%r5543, %r5541, %r5448;
	add.s32 	%r5544, %r5542, %r5541;
	shf.l.wrap.b32 	%r5545, %r5544, %r5544, 30;
	shf.l.wrap.b32 	%r5546, %r5544, %r5544, 19;
	xor.b32  	%r5547, %r5545, %r5546;
	shf.l.wrap.b32 	%r5548, %r5544, %r5544, 10;
	xor.b32  	%r5549, %r5547, %r5548;
	shf.l.wrap.b32 	%r5550, %r5543, %r5543, 26;
	shf.l.wrap.b32 	%r5551, %r5543, %r5543, 21;
	xor.b32  	%r5552, %r5550, %r5551;
	shf.l.wrap.b32 	%r5553, %r5543, %r5543, 7;
	xor.b32  	%r5554, %r5552, %r5553;
	and.b32  	%r5555, %r5543, %r5519;
	not.b32 	%r5556, %r5543;
	and.b32  	%r5557, %r5495, %r5556;
	or.b32  	%r5558, %r5555, %r5557;
	xor.b32  	%r5559, %r5520, %r5496;
	and.b32  	%r5560, %r5544, %r5559;
	and.b32  	%r5561, %r5520, %r5496;
	xor.b32  	%r5562, %r5560, %r5561;
	add.s32 	%r5563, %r5558, %r5471;
	add.s32 	%r5564, %r5563, %r5554;
	add.s32 	%r5565, %r5564, %r4632;
	add.s32 	%r5566, %r5565, -459576895;
	add.s32 	%r5567, %r5549, %r5562;
	add.s32 	%r5568, %r5566, %r5472;
	add.s32 	%r5569, %r5567, %r5566;
	shf.l.wrap.b32 	%r5570, %r5569, %r5569, 30;
	shf.l.wrap.b32 	%r5571, %r5569, %r5569, 19;
	xor.b32  	%r5572, %r5570, %r5571;
	shf.l.wrap.b32 	%r5573, %r5569, %r5569, 10;
	xor.b32  	%r5574, %r5572, %r5573;
	shf.l.wrap.b32 	%r5575, %r5568, %r5568, 26;
	shf.l.wrap.b32 	%r5576, %r5568, %r5568, 21;
	xor.b32  	%r5577, %r5575, %r5576;
	shf.l.wrap.b32 	%r5578, %r5568, %r5568, 7;
	xor.b32  	%r5579, %r5577, %r5578;
	and.b32  	%r5580, %r5568, %r5543;
	not.b32 	%r5581, %r5568;
	and.b32  	%r5582, %r5519, %r5581;
	or.b32  	%r5583, %r5580, %r5582;
	xor.b32  	%r5584, %r5544, %r5520;
	and.b32  	%r5585, %r5569, %r5584;
	and.b32  	%r5586, %r5544, %r5520;
	xor.b32  	%r5587, %r5585, %r5586;
	add.s32 	%r5588, %r5583, %r5495;
	add.s32 	%r5589, %r5588, %r5579;
	add.s32 	%r5590, %r5589, %r4639;
	add.s32 	%r5591, %r5590, -272742522;
	add.s32 	%r5592, %r5574, %r5587;
	add.s32 	%r5593, %r5591, %r5496;
	add.s32 	%r5594, %r5592, %r5591;
	shf.l.wrap.b32 	%r5595, %r5594, %r5594, 30;
	shf.l.wrap.b32 	%r5596, %r5594, %r5594, 19;
	xor.b32  	%r5597, %r5595, %r5596;
	shf.l.wrap.b32 	%r5598, %r5594, %r5594, 10;
	xor.b32  	%r5599, %r5597, %r5598;
	shf.l.wrap.b32 	%r5600, %r5593, %r5593, 26;
	shf.l.wrap.b32 	%r5601, %r5593, %r5593, 21;
	xor.b32  	%r5602, %r5600, %r5601;
	shf.l.wrap.b32 	%r5603, %r5593, %r5593, 7;
	xor.b32  	%r5604, %r5602, %r5603;
	and.b32  	%r5605, %r5593, %r5568;
	not.b32 	%r5606, %r5593;
	and.b32  	%r5607, %r5543, %r5606;
	or.b32  	%r5608, %r5605, %r5607;
	xor.b32  	%r5609, %r5569, %r5544;
	and.b32  	%r5610, %r5594, %r5609;
	and.b32  	%r5611, %r5569, %r5544;
	xor.b32  	%r5612, %r5610, %r5611;
	add.s32 	%r5613, %r5608, %r5519;
	add.s32 	%r5614, %r5613, %r5604;
	add.s32 	%r5615, %r5614, %r4651;
	add.s32 	%r5616, %r5615, 264347078;
	add.s32 	%r5617, %r5599, %r5612;
	add.s32 	%r5618, %r5616, %r5520;
	add.s32 	%r5619, %r5617, %r5616;
	shf.l.wrap.b32 	%r5620, %r5619, %r5619, 30;
	shf.l.wrap.b32 	%r5621, %r5619, %r5619, 19;
	xor.b32  	%r5622, %r5620, %r5621;
	shf.l.wrap.b32 	%r5623, %r5619, %r5619, 10;
	xor.b32  	%r5624, %r5622, %r5623;
	shf.l.wrap.b32 	%r5625, %r5618, %r5618, 26;
	shf.l.wrap.b32 	%r5626, %r5618, %r5618, 21;
	xor.b32  	%r5627, %r5625, %r5626;
	shf.l.wrap.b32 	%r5628, %r5618, %r5618, 7;
	xor.b32  	%r5629, %r5627, %r5628;
	and.b32  	%r5630, %r5618, %r5593;
	not.b32 	%r5631, %r5618;
	and.b32  	%r5632, %r5568, %r5631;
	or.b32  	%r5633, %r5630, %r5632;
	xor.b32  	%r5634, %r5594, %r5569;
	and.b32  	%r5635, %r5619, %r5634;
	and.b32  	%r5636, %r5594, %r5569;
	xor.b32  	%r5637, %r5635, %r5636;
	add.s32 	%r5638, %r5633, %r5543;
	add.s32 	%r5639, %r5638, %r5629;
	add.s32 	%r5640, %r5639, %r4663;
	add.s32 	%r5641, %r5640, 604807628;
	add.s32 	%r5642, %r5624, %r5637;
	add.s32 	%r5643, %r5641, %r5544;
	add.s32 	%r5644, %r5642, %r5641;
	shf.l.wrap.b32 	%r5645, %r5644, %r5644, 30;
	shf.l.wrap.b32 	%r5646, %r5644, %r5644, 19;
	xor.b32  	%r5647, %r5645, %r5646;
	shf.l.wrap.b32 	%r5648, %r5644, %r5644, 10;
	xor.b32  	%r5649, %r5647, %r5648;
	shf.l.wrap.b32 	%r5650, %r5643, %r5643, 26;
	shf.l.wrap.b32 	%r5651, %r5643, %r5643, 21;
	xor.b32  	%r5652, %r5650, %r5651;
	shf.l.wrap.b32 	%r5653, %r5643, %r5643, 7;
	xor.b32  	%r5654, %r5652, %r5653;
	and.b32  	%r5655, %r5643, %r5618;
	not.b32 	%r5656, %r5643;
	and.b32  	%r5657, %r5593, %r5656;
	or.b32  	%r5658, %r5655, %r5657;
	xor.b32  	%r5659, %r5619, %r5594;
	and.b32  	%r5660, %r5644, %r5659;
	and.b32  	%r5661, %r5619, %r5594;
	xor.b32  	%r5662, %r5660, %r5661;
	add.s32 	%r5663, %r5658, %r5568;
	add.s32 	%r5664, %r5663, %r5654;
	add.s32 	%r5665, %r5664, %r4675;
	add.s32 	%r5666, %r5665, 770255983;
	add.s32 	%r5667, %r5649, %r5662;
	add.s32 	%r5668, %r5666, %r5569;
	add.s32 	%r5669, %r5667, %r5666;
	shf.l.wrap.b32 	%r5670, %r5669, %r5669, 30;
	shf.l.wrap.b32 	%r5671, %r5669, %r5669, 19;
	xor.b32  	%r5672, %r5670, %r5671;
	shf.l.wrap.b32 	%r5673, %r5669, %r5669, 10;
	xor.b32  	%r5674, %r5672, %r5673;
	shf.l.wrap.b32 	%r5675, %r5668, %r5668, 26;
	shf.l.wrap.b32 	%r5676, %r5668, %r5668, 21;
	xor.b32  	%r5677, %r5675, %r5676;
	shf.l.wrap.b32 	%r5678, %r5668, %r5668, 7;
	xor.b32  	%r5679, %r5677, %r5678;
	and.b32  	%r5680, %r5668, %r5643;
	not.b32 	%r5681, %r5668;
	and.b32  	%r5682, %r5618, %r5681;
	or.b32  	%r5683, %r5680, %r5682;
	xor.b32  	%r5684, %r5644, %r5619;
	and.b32  	%r5685, %r5669, %r5684;
	and.b32  	%r5686, %r5644, %r5619;
	xor.b32  	%r5687, %r5685, %r5686;
	add.s32 	%r5688, %r5683, %r5593;
	add.s32 	%r5689, %r5688, %r5679;
	add.s32 	%r5690, %r5689, %r4687;
	add.s32 	%r5691, %r5690, 1249150122;
	add.s32 	%r5692, %r5674, %r5687;
	add.s32 	%r5693, %r5691, %r5594;
	add.s32 	%r5694, %r5692, %r5691;
	shf.l.wrap.b32 	%r5695, %r5694, %r5694, 30;
	shf.l.wrap.b32 	%r5696, %r5694, %r5694, 19;
	xor.b32  	%r5697, %r5695, %r5696;
	shf.l.wrap.b32 	%r5698, %r5694, %r5694, 10;
	xor.b32  	%r5699, %r5697, %r5698;
	shf.l.wrap.b32 	%r5700, %r5693, %r5693, 26;
	shf.l.wrap.b32 	%r5701, %r5693, %r5693, 21;
	xor.b32  	%r5702, %r5700, %r5701;
	shf.l.wrap.b32 	%r5703, %r5693, %r5693, 7;
	xor.b32  	%r5704, %r5702, %r5703;
	and.b32  	%r5705, %r5693, %r5668;
	not.b32 	%r5706, %r5693;
	and.b32  	%r5707, %r5643, %r5706;
	or.b32  	%r5708, %r5705, %r5707;
	xor.b32  	%r5709, %r5669, %r5644;
	and.b32  	%r5710, %r5694, %r5709;
	and.b32  	%r5711, %r5669, %r5644;
	xor.b32  	%r5712, %r5710, %r5711;
	add.s32 	%r5713, %r5708, %r5618;
	add.s32 	%r5714, %r5713, %r5704;
	add.s32 	%r5715, %r5714, %r4700;
	add.s32 	%r5716, %r5715, 1555081692;
	add.s32 	%r5717, %r5699, %r5712;
	add.s32 	%r5718, %r5716, %r5619;
	add.s32 	%r5719, %r5717, %r5716;
	shf.l.wrap.b32 	%r5720, %r5719, %r5719, 30;
	shf.l.wrap.b32 	%r5721, %r5719, %r5719, 19;
	xor.b32  	%r5722, %r5720, %r5721;
	shf.l.wrap.b32 	%r5723, %r5719, %r5719, 10;
	xor.b32  	%r5724, %r5722, %r5723;
	shf.l.wrap.b32 	%r5725, %r5718, %r5718, 26;
	shf.l.wrap.b32 	%r5726, %r5718, %r5718, 21;
	xor.b32  	%r5727, %r5725, %r5726;
	shf.l.wrap.b32 	%r5728, %r5718, %r5718, 7;
	xor.b32  	%r5729, %r5727, %r5728;
	and.b32  	%r5730, %r5718, %r5693;
	not.b32 	%r5731, %r5718;
	and.b32  	%r5732, %r5668, %r5731;
	or.b32  	%r5733, %r5730, %r5732;
	xor.b32  	%r5734, %r5694, %r5669;
	and.b32  	%r5735, %r5719, %r5734;
	and.b32  	%r5736, %r5694, %r5669;
	xor.b32  	%r5737, %r5735, %r5736;
	add.s32 	%r5738, %r5733, %r5643;
	add.s32 	%r5739, %r5738, %r5729;
	add.s32 	%r5740, %r5739, %r4708;
	add.s32 	%r5741, %r5740, 1996064986;
	add.s32 	%r5742, %r5724, %r5737;
	add.s32 	%r5743, %r5741, %r5644;
	add.s32 	%r5744, %r5742, %r5741;
	shf.l.wrap.b32 	%r5745, %r5744, %r5744, 30;
	shf.l.wrap.b32 	%r5746, %r5744, %r5744, 19;
	xor.b32  	%r5747, %r5745, %r5746;
	shf.l.wrap.b32 	%r5748, %r5744, %r5744, 10;
	xor.b32  	%r5749, %r5747, %r5748;
	shf.l.wrap.b32 	%r5750, %r5743, %r5743, 26;
	shf.l.wrap.b32 	%r5751, %r5743, %r5743, 21;
	xor.b32  	%r5752, %r5750, %r5751;
	shf.l.wrap.b32 	%r5753, %r5743, %r5743, 7;
	xor.b32  	%r5754, %r5752, %r5753;
	and.b32  	%r5755, %r5743, %r5718;
	not.b32 	%r5756, %r5743;
	and.b32  	%r5757, %r5693, %r5756;
	or.b32  	%r5758, %r5755, %r5757;
	xor.b32  	%r5759, %r5719, %r5694;
	and.b32  	%r5760, %r5744, %r5759;
	and.b32  	%r5761, %r5719, %r5694;
	xor.b32  	%r5762, %r5760, %r5761;
	add.s32 	%r5763, %r5758, %r5668;
	add.s32 	%r5764, %r5763, %r5754;
	add.s32 	%r5765, %r5764, %r4715;
	add.s32 	%r5766, %r5765, -1740746414;
	add.s32 	%r5767, %r5749, %r5762;
	add.s32 	%r5768, %r5766, %r5669;
	add.s32 	%r5769, %r5767, %r5766;
	shf.l.wrap.b32 	%r5770, %r5769, %r5769, 30;
	shf.l.wrap.b32 	%r5771, %r5769, %r5769, 19;
	xor.b32  	%r5772, %r5770, %r5771;
	shf.l.wrap.b32 	%r5773, %r5769, %r5769, 10;
	xor.b32  	%r5774, %r5772, %r5773;
	shf.l.wrap.b32 	%r5775, %r5768, %r5768, 26;
	shf.l.wrap.b32 	%r5776, %r5768, %r5768, 21;
	xor.b32  	%r5777, %r5775, %r5776;
	shf.l.wrap.b32 	%r5778, %r5768, %r5768, 7;
	xor.b32  	%r5779, %r5777, %r5778;
	and.b32  	%r5780, %r5768, %r5743;
	not.b32 	%r5781, %r5768;
	and.b32  	%r5782, %r5718, %r5781;
	or.b32  	%r5783, %r5780, %r5782;
	xor.b32  	%r5784, %r5744, %r5719;
	and.b32  	%r5785, %r5769, %r5784;
	and.b32  	%r5786, %r5744, %r5719;
	xor.b32  	%r5787, %r5785, %r5786;
	add.s32 	%r5788, %r5783, %r5693;
	add.s32 	%r5789, %r5788, %r5779;
	add.s32 	%r5790, %r5789, %r4721;
	add.s32 	%r5791, %r5790, -1473132947;
	add.s32 	%r5792, %r5774, %r5787;
	add.s32 	%r5793, %r5791, %r5694;
	add.s32 	%r5794, %r5792, %r5791;
	shf.l.wrap.b32 	%r5795, %r5794, %r5794, 30;
	shf.l.wrap.b32 	%r5796, %r5794, %r5794, 19;
	xor.b32  	%r5797, %r5795, %r5796;
	shf.l.wrap.b32 	%r5798, %r5794, %r5794, 10;
	xor.b32  	%r5799, %r5797, %r5798;
	shf.l.wrap.b32 	%r5800, %r5793, %r5793, 26;
	shf.l.wrap.b32 	%r5801, %r5793, %r5793, 21;
	xor.b32  	%r5802, %r5800, %r5801;
	shf.l.wrap.b32 	%r5803, %r5793, %r5793, 7;
	xor.b32  	%r5804, %r5802, %r5803;
	and.b32  	%r5805, %r5793, %r5768;
	not.b32 	%r5806, %r5793;
	and.b32  	%r5807, %r5743, %r5806;
	or.b32  	%r5808, %r5805, %r5807;
	xor.b32  	%r5809, %r5769, %r5744;
	and.b32  	%r5810, %r5794, %r5809;
	and.b32  	%r5811, %r5769, %r5744;
	xor.b32  	%r5812, %r5810, %r5811;
	add.s32 	%r5813, %r5808, %r5718;
	add.s32 	%r5814, %r5813, %r5804;
	add.s32 	%r5815, %r5814, %r4727;
	add.s32 	%r5816, %r5815, -1341970488;
	add.s32 	%r5817, %r5799, %r5812;
	add.s32 	%r5818, %r5816, %r5719;
	add.s32 	%r5819, %r5817, %r5816;
	shf.l.wrap.b32 	%r5820, %r5819, %r5819, 30;
	shf.l.wrap.b32 	%r5821, %r5819, %r5819, 19;
	xor.b32  	%r5822, %r5820, %r5821;
	shf.l.wrap.b32 	%r5823, %r5819, %r5819, 10;
	xor.b32  	%r5824, %r5822, %r5823;
	shf.l.wrap.b32 	%r5825, %r5818, %r5818, 26;
	shf.l.wrap.b32 	%r5826, %r5818, %r5818, 21;
	xor.b32  	%r5827, %r5825, %r5826;
	shf.l.wrap.b32 	%r5828, %r5818, %r5818, 7;
	xor.b32  	%r5829, %r5827, %r5828;
	and.b32  	%r5830, %r5818, %r5793;
	not.b32 	%r5831, %r5818;
	and.b32  	%r5832, %r5768, %r5831;
	or.b32  	%r5833, %r5830, %r5832;
	xor.b32  	%r5834, %r5794, %r5769;
	and.b32  	%r5835, %r5819, %r5834;
	and.b32  	%r5836, %r5794, %r5769;
	xor.b32  	%r5837, %r5835, %r5836;
	add.s32 	%r5838, %r5833, %r5743;
	add.s32 	%r5839, %r5838, %r5829;
	add.s32 	%r5840, %r5839, %r4733;
	add.s32 	%r5841, %r5840, -1084653625;
	add.s32 	%r5842, %r5824, %r5837;
	add.s32 	%r5843, %r5841, %r5744;
	add.s32 	%r5844, %r5842, %r5841;
	shf.l.wrap.b32 	%r5845, %r5844, %r5844, 30;
	shf.l.wrap.b32 	%r5846, %r5844, %r5844, 19;
	xor.b32  	%r5847, %r5845, %r5846;
	shf.l.wrap.b32 	%r5848, %r5844, %r5844, 10;
	xor.b32  	%r5849, %r5847, %r5848;
	shf.l.wrap.b32 	%r5850, %r5843, %r5843, 26;
	shf.l.wrap.b32 	%r5851, %r5843, %r5843, 21;
	xor.b32  	%r5852, %r5850, %r5851;
	shf.l.wrap.b32 	%r5853, %r5843, %r5843, 7;
	xor.b32  	%r5854, %r5852, %r5853;
	and.b32  	%r5855, %r5843, %r5818;
	not.b32 	%r5856, %r5843;
	and.b32  	%r5857, %r5793, %r5856;
	or.b32  	%r5858, %r5855, %r5857;
	xor.b32  	%r5859, %r5819, %r5794;
	and.b32  	%r5860, %r5844, %r5859;
	and.b32  	%r5861, %r5819, %r5794;
	xor.b32  	%r5862, %r5860, %r5861;
	add.s32 	%r5863, %r5858, %r5768;
	add.s32 	%r5864, %r5863, %r5854;
	add.s32 	%r5865, %r5864, %r4739;
	add.s32 	%r5866, %r5865, -958395405;
	add.s32 	%r5867, %r5849, %r5862;
	add.s32 	%r5868, %r5866, %r5769;
	add.s32 	%r5869, %r5867, %r5866;
	shf.l.wrap.b32 	%r5870, %r5869, %r5869, 30;
	shf.l.wrap.b32 	%r5871, %r5869, %r5869, 19;
	xor.b32  	%r5872, %r5870, %r5871;
	shf.l.wrap.b32 	%r5873, %r5869, %r5869, 10;
	xor.b32  	%r5874, %r5872, %r5873;
	shf.l.wrap.b32 	%r5875, %r5868, %r5868, 26;
	shf.l.wrap.b32 	%r5876, %r5868, %r5868, 21;
	xor.b32  	%r5877, %r5875, %r5876;
	shf.l.wrap.b32 	%r5878, %r5868, %r5868, 7;
	xor.b32  	%r5879, %r5877, %r5878;
	and.b32  	%r5880, %r5868, %r5843;
	not.b32 	%r5881, %r5868;
	and.b32  	%r5882, %r5818, %r5881;
	or.b32  	%r5883, %r5880, %r5882;
	xor.b32  	%r5884, %r5844, %r5819;
	and.b32  	%r5885, %r5869, %r5884;
	and.b32  	%r5886, %r5844, %r5819;
	xor.b32  	%r5887, %r5885, %r5886;
	add.s32 	%r5888, %r5883, %r5793;
	add.s32 	%r5889, %r5888, %r5879;
	add.s32 	%r5890, %r5889, %r4745;
	add.s32 	%r5891, %r5890, -710438585;
	add.s32 	%r5892, %r5874, %r5887;
	add.s32 	%r5893, %r5891, %r5794;
	add.s32 	%r5894, %r5892, %r5891;
	shf.l.wrap.b32 	%r5895, %r5894, %r5894, 30;
	shf.l.wrap.b32 	%r5896, %r5894, %r5894, 19;
	xor.b32  	%r5897, %r5895, %r5896;
	shf.l.wrap.b32 	%r5898, %r5894, %r5894, 10;
	xor.b32  	%r5899, %r5897, %r5898;
	shf.l.wrap.b32 	%r5900, %r5893, %r5893, 26;
	shf.l.wrap.b32 	%r5901, %r5893, %r5893, 21;
	xor.b32  	%r5902, %r5900, %r5901;
	shf.l.wrap.b32 	%r5903, %r5893, %r5893, 7;
	xor.b32  	%r5904, %r5902, %r5903;
	and.b32  	%r5905, %r5893, %r5868;
	not.b32 	%r5906, %r5893;
	and.b32  	%r5907, %r5843, %r5906;
	or.b32  	%r5908, %r5905, %r5907;
	xor.b32  	%r5909, %r5869, %r5844;
	and.b32  	%r5910, %r5894, %r5909;
	and.b32  	%r5911, %r5869, %r5844;
	xor.b32  	%r5912, %r5910, %r5911;
	add.s32 	%r5913, %r5908, %r5818;
	add.s32 	%r5914, %r5913, %r5904;
	add.s32 	%r5915, %r5914, %r4752;
	add.s32 	%r5916, %r5915, 113926993;
	add.s32 	%r5917, %r5899, %r5912;
	add.s32 	%r5918, %r5916, %r5819;
	add.s32 	%r5919, %r5917, %r5916;
	shf.l.wrap.b32 	%r5920, %r5919, %r5919, 30;
	shf.l.wrap.b32 	%r5921, %r5919, %r5919, 19;
	xor.b32  	%r5922, %r5920, %r5921;
	shf.l.wrap.b32 	%r5923, %r5919, %r5919, 10;
	xor.b32  	%r5924, %r5922, %r5923;
	shf.l.wrap.b32 	%r5925, %r5918, %r5918, 26;
	shf.l.wrap.b32 	%r5926, %r5918, %r5918, 21;
	xor.b32  	%r5927, %r5925, %r5926;
	shf.l.wrap.b32 	%r5928, %r5918, %r5918, 7;
	xor.b32  	%r5929, %r5927, %r5928;
	and.b32  	%r5930, %r5918, %r5893;
	not.b32 	%r5931, %r5918;
	and.b32  	%r5932, %r5868, %r5931;
	or.b32  	%r5933, %r5930, %r5932;
	xor.b32  	%r5934, %r5894, %r5869;
	and.b32  	%r5935, %r5919, %r5934;
	and.b32  	%r5936, %r5894, %r5869;
	xor.b32  	%r5937, %r5935, %r5936;
	add.s32 	%r5938, %r5933, %r5843;
	add.s32 	%r5939, %r5938, %r5929;
	add.s32 	%r5940, %r5939, %r4765;
	add.s32 	%r5941, %r5940, 338241895;
	add.s32 	%r5942, %r5924, %r5937;
	add.s32 	%r5943, %r5941, %r5844;
	add.s32 	%r5944, %r5942, %r5941;
	shf.l.wrap.b32 	%r5945, %r5944, %r5944, 30;
	shf.l.wrap.b32 	%r5946, %r5944, %r5944, 19;
	xor.b32  	%r5947, %r5945, %r5946;
	shf.l.wrap.b32 	%r5948, %r5944, %r5944, 10;
	xor.b32  	%r5949, %r5947, %r5948;
	shf.l.wrap.b32 	%r5950, %r5943, %r5943, 26;
	shf.l.wrap.b32 	%r5951, %r5943, %r5943, 21;
	xor.b32  	%r5952, %r5950, %r5951;
	shf.l.wrap.b32 	%r5953, %r5943, %r5943, 7;
	xor.b32  	%r5954, %r5952, %r5953;
	and.b32  	%r5955, %r5943, %r5918;
	not.b32 	%r5956, %r5943;
	and.b32  	%r5957, %r5893, %r5956;
	or.b32  	%r5958, %r5955, %r5957;
	xor.b32  	%r5959, %r5919, %r5894;
	and.b32  	%r5960, %r5944, %r5959;
	and.b32  	%r5961, %r5919, %r5894;
	xor.b32  	%r5962, %r5960, %r5961;
	add.s32 	%r5963, %r5958, %r5868;
	add.s32 	%r5964, %r5963, %r5954;
	add.s32 	%r5965, %r5964, %r4778;
	add.s32 	%r5966, %r5965, 666307205;
	add.s32 	%r5967, %r5949, %r5962;
	add.s32 	%r5968, %r5966, %r5869;
	add.s32 	%r5969, %r5967, %r5966;
	shf.l.wrap.b32 	%r5970, %r5969, %r5969, 30;
	shf.l.wrap.b32 	%r5971, %r5969, %r5969, 19;
	xor.b32  	%r5972, %r5970, %r5971;
	shf.l.wrap.b32 	%r5973, %r5969, %r5969, 10;
	xor.b32  	%r5974, %r5972, %r5973;
	shf.l.wrap.b32 	%r5975, %r5968, %r5968, 26;
	shf.l.wrap.b32 	%r5976, %r5968, %r5968, 21;
	xor.b32  	%r5977, %r5975, %r5976;
	shf.l.wrap.b32 	%r5978, %r5968, %r5968, 7;
	xor.b32  	%r5979, %r5977, %r5978;
	and.b32  	%r5980, %r5968, %r5943;
	not.b32 	%r5981, %r5968;
	and.b32  	%r5982, %r5918, %r5981;
	or.b32  	%r5983, %r5980, %r5982;
	xor.b32  	%r5984, %r5944, %r5919;
	and.b32  	%r5985, %r5969, %r5984;
	and.b32  	%r5986, %r5944, %r5919;
	xor.b32  	%r5987, %r5985, %r5986;
	add.s32 	%r5988, %r5983, %r5893;
	add.s32 	%r5989, %r5988, %r5979;
	add.s32 	%r5990, %r5989, %r4791;
	add.s32 	%r5991, %r5990, 773529912;
	add.s32 	%r5992, %r5974, %r5987;
	add.s32 	%r5993, %r5991, %r5894;
	add.s32 	%r5994, %r5992, %r5991;
	shf.l.wrap.b32 	%r5995, %r5994, %r5994, 30;
	shf.l.wrap.b32 	%r5996, %r5994, %r5994, 19;
	xor.b32  	%r5997, %r5995, %r5996;
	shf.l.wrap.b32 	%r5998, %r5994, %r5994, 10;
	xor.b32  	%r5999, %r5997, %r5998;
	shf.l.wrap.b32 	%r6000, %r5993, %r5993, 26;
	shf.l.wrap.b32 	%r6001, %r5993, %r5993, 21;
	xor.b32  	%r6002, %r6000, %r6001;
	shf.l.wrap.b32 	%r6003, %r5993, %r5993, 7;
	xor.b32  	%r6004, %r6002, %r6003;
	and.b32  	%r6005, %r5993, %r5968;
	not.b32 	%r6006, %r5993;
	and.b32  	%r6007, %r5943, %r6006;
	or.b32  	%r6008, %r6005, %r6007;
	xor.b32  	%r6009, %r5969, %r5944;
	and.b32  	%r6010, %r5994, %r6009;
	and.b32  	%r6011, %r5969, %r5944;
	xor.b32  	%r6012, %r6010, %r6011;
	add.s32 	%r6013, %r6008, %r5918;
	add.s32 	%r6014, %r6013, %r6004;
	add.s32 	%r6015, %r6014, %r4804;
	add.s32 	%r6016, %r6015, 1294757372;
	add.s32 	%r6017, %r5999, %r6012;
	add.s32 	%r6018, %r6016, %r5919;
	add.s32 	%r6019, %r6017, %r6016;
	shf.l.wrap.b32 	%r6020, %r6019, %r6019, 30;
	shf.l.wrap.b32 	%r6021, %r6019, %r6019, 19;
	xor.b32  	%r6022, %r6020, %r6021;
	shf.l.wrap.b32 	%r6023, %r6019, %r6019, 10;
	xor.b32  	%r6024, %r6022, %r6023;
	shf.l.wrap.b32 	%r6025, %r6018, %r6018, 26;
	shf.l.wrap.b32 	%r6026, %r6018, %r6018, 21;
	xor.b32  	%r6027, %r6025, %r6026;
	shf.l.wrap.b32 	%r6028, %r6018, %r6018, 7;
	xor.b32  	%r6029, %r6027, %r6028;
	and.b32  	%r6030, %r6018, %r5993;
	not.b32 	%r6031, %r6018;
	and.b32  	%r6032, %r5968, %r6031;
	or.b32  	%r6033, %r6030, %r6032;
	xor.b32  	%r6034, %r5994, %r5969;
	and.b32  	%r6035, %r6019, %r6034;
	and.b32  	%r6036, %r5994, %r5969;
	xor.b32  	%r6037, %r6035, %r6036;
	add.s32 	%r6038, %r6033, %r5943;
	add.s32 	%r6039, %r6038, %r6029;
	add.s32 	%r6040, %r6039, %r4817;
	add.s32 	%r6041, %r6040, 1396182291;
	add.s32 	%r6042, %r6024, %r6037;
	add.s32 	%r6043, %r6041, %r5944;
	add.s32 	%r6044, %r6042, %r6041;
	shf.l.wrap.b32 	%r6045, %r6044, %r6044, 30;
	shf.l.wrap.b32 	%r6046, %r6044, %r6044, 19;
	xor.b32  	%r6047, %r6045, %r6046;
	shf.l.wrap.b32 	%r6048, %r6044, %r6044, 10;
	xor.b32  	%r6049, %r6047, %r6048;
	shf.l.wrap.b32 	%r6050, %r6043, %r6043, 26;
	shf.l.wrap.b32 	%r6051, %r6043, %r6043, 21;
	xor.b32  	%r6052, %r6050, %r6051;
	shf.l.wrap.b32 	%r6053, %r6043, %r6043, 7;
	xor.b32  	%r6054, %r6052, %r6053;
	and.b32  	%r6055, %r6043, %r6018;
	not.b32 	%r6056, %r6043;
	and.b32  	%r6057, %r5993, %r6056;
	or.b32  	%r6058, %r6055, %r6057;
	xor.b32  	%r6059, %r6019, %r5994;
	and.b32  	%r6060, %r6044, %r6059;
	and.b32  	%r6061, %r6019, %r5994;
	xor.b32  	%r6062, %r6060, %r6061;
	add.s32 	%r6063, %r6058, %r5968;
	add.s32 	%r6064, %r6063, %r6054;
	add.s32 	%r6065, %r6064, %r4830;
	add.s32 	%r6066, %r6065, 1695183700;
	add.s32 	%r6067, %r6049, %r6062;
	add.s32 	%r6068, %r6066, %r5969;
	add.s32 	%r6069, %r6067, %r6066;
	shf.l.wrap.b32 	%r6070, %r6069, %r6069, 30;
	shf.l.wrap.b32 	%r6071, %r6069, %r6069, 19;
	xor.b32  	%r6072, %r6070, %r6071;
	shf.l.wrap.b32 	%r6073, %r6069, %r6069, 10;
	xor.b32  	%r6074, %r6072, %r6073;
	shf.l.wrap.b32 	%r6075, %r6068, %r6068, 26;
	shf.l.wrap.b32 	%r6076, %r6068, %r6068, 21;
	xor.b32  	%r6077, %r6075, %r6076;
	shf.l.wrap.b32 	%r6078, %r6068, %r6068, 7;
	xor.b32  	%r6079, %r6077, %r6078;
	and.b32  	%r6080, %r6068, %r6043;
	not.b32 	%r6081, %r6068;
	and.b32  	%r6082, %r6018, %r6081;
	or.b32  	%r6083, %r6080, %r6082;
	xor.b32  	%r6084, %r6044, %r6019;
	and.b32  	%r6085, %r6069, %r6084;
	and.b32  	%r6086, %r6044, %r6019;
	xor.b32  	%r6087, %r6085, %r6086;
	add.s32 	%r6088, %r6083, %r5993;
	add.s32 	%r6089, %r6088, %r6079;
	add.s32 	%r6090, %r6089, %r4843;
	add.s32 	%r6091, %r6090, 1986661051;
	add.s32 	%r6092, %r6074, %r6087;
	add.s32 	%r6093, %r6091, %r5994;
	add.s32 	%r6094, %r6092, %r6091;
	shf.l.wrap.b32 	%r6095, %r6094, %r6094, 30;
	shf.l.wrap.b32 	%r6096, %r6094, %r6094, 19;
	xor.b32  	%r6097, %r6095, %r6096;
	shf.l.wrap.b32 	%r6098, %r6094, %r6094, 10;
	xor.b32  	%r6099, %r6097, %r6098;
	shf.l.wrap.b32 	%r6100, %r6093, %r6093, 26;
	shf.l.wrap.b32 	%r6101, %r6093, %r6093, 21;
	xor.b32  	%r6102, %r6100, %r6101;
	shf.l.wrap.b32 	%r6103, %r6093, %r6093, 7;
	xor.b32  	%r6104, %r6102, %r6103;
	and.b32  	%r6105, %r6093, %r6068;
	not.b32 	%r6106, %r6093;
	and.b32  	%r6107, %r6043, %r6106;
	or.b32  	%r6108, %r6105, %r6107;
	xor.b32  	%r6109, %r6069, %r6044;
	and.b32  	%r6110, %r6094, %r6109;
	and.b32  	%r6111, %r6069, %r6044;
	xor.b32  	%r6112, %r6110, %r6111;
	add.s32 	%r6113, %r6108, %r6018;
	add.s32 	%r6114, %r6113, %r6104;
	add.s32 	%r6115, %r6114, %r4856;
	add.s32 	%r6116, %r6115, -2117940946;
	add.s32 	%r6117, %r6099, %r6112;
	add.s32 	%r6118, %r6116, %r6019;
	add.s32 	%r6119, %r6117, %r6116;
	shf.l.wrap.b32 	%r6120, %r6119, %r6119, 30;
	shf.l.wrap.b32 	%r6121, %r6119, %r6119, 19;
	xor.b32  	%r6122, %r6120, %r6121;
	shf.l.wrap.b32 	%r6123, %r6119, %r6119, 10;
	xor.b32  	%r6124, %r6122, %r6123;
	shf.l.wrap.b32 	%r6125, %r6118, %r6118, 26;
	shf.l.wrap.b32 	%r6126, %r6118, %r6118, 21;
	xor.b32  	%r6127, %r6125, %r6126;
	shf.l.wrap.b32 	%r6128, %r6118, %r6118, 7;
	xor.b32  	%r6129, %r6127, %r6128;
	and.b32  	%r6130, %r6118, %r6093;
	not.b32 	%r6131, %r6118;
	and.b32  	%r6132, %r6068, %r6131;
	or.b32  	%r6133, %r6130, %r6132;
	xor.b32  	%r6134, %r6094, %r6069;
	and.b32  	%r6135, %r6119, %r6134;
	and.b32  	%r6136, %r6094, %r6069;
	xor.b32  	%r6137, %r6135, %r6136;
	add.s32 	%r6138, %r6133, %r6043;
	add.s32 	%r6139, %r6138, %r6129;
	add.s32 	%r6140, %r6139, %r4869;
	add.s32 	%r6141, %r6140, -1838011259;
	add.s32 	%r6142, %r6124, %r6137;
	add.s32 	%r6143, %r6141, %r6044;
	add.s32 	%r6144, %r6142, %r6141;
	shf.l.wrap.b32 	%r6145, %r6144, %r6144, 30;
	shf.l.wrap.b32 	%r6146, %r6144, %r6144, 19;
	xor.b32  	%r6147, %r6145, %r6146;
	shf.l.wrap.b32 	%r6148, %r6144, %r6144, 10;
	xor.b32  	%r6149, %r6147, %r6148;
	shf.l.wrap.b32 	%r6150, %r6143, %r6143, 26;
	shf.l.wrap.b32 	%r6151, %r6143, %r6143, 21;
	xor.b32  	%r6152, %r6150, %r6151;
	shf.l.wrap.b32 	%r6153, %r6143, %r6143, 7;
	xor.b32  	%r6154, %r6152, %r6153;
	and.b32  	%r6155, %r6143, %r6118;
	not.b32 	%r6156, %r6143;
	and.b32  	%r6157, %r6093, %r6156;
	or.b32  	%r6158, %r6155, %r6157;
	xor.b32  	%r6159, %r6119, %r6094;
	and.b32  	%r6160, %r6144, %r6159;
	and.b32  	%r6161, %r6119, %r6094;
	xor.b32  	%r6162, %r6160, %r6161;
	add.s32 	%r6163, %r6158, %r6068;
	add.s32 	%r6164, %r6163, %r6154;
	add.s32 	%r6165, %r6164, %r4882;
	add.s32 	%r6166, %r6165, -1564481375;
	add.s32 	%r6167, %r6149, %r6162;
	add.s32 	%r6168, %r6166, %r6069;
	add.s32 	%r6169, %r6167, %r6166;
	shf.l.wrap.b32 	%r6170, %r6169, %r6169, 30;
	shf.l.wrap.b32 	%r6171, %r6169, %r6169, 19;
	xor.b32  	%r6172, %r6170, %r6171;
	shf.l.wrap.b32 	%r6173, %r6169, %r6169, 10;
	xor.b32  	%r6174, %r6172, %r6173;
	shf.l.wrap.b32 	%r6175, %r6168, %r6168, 26;
	shf.l.wrap.b32 	%r6176, %r6168, %r6168, 21;
	xor.b32  	%r6177, %r6175, %r6176;
	shf.l.wrap.b32 	%r6178, %r6168, %r6168, 7;
	xor.b32  	%r6179, %r6177, %r6178;
	and.b32  	%r6180, %r6168, %r6143;
	not.b32 	%r6181, %r6168;
	and.b32  	%r6182, %r6118, %r6181;
	or.b32  	%r6183, %r6180, %r6182;
	xor.b32  	%r6184, %r6144, %r6119;
	and.b32  	%r6185, %r6169, %r6184;
	and.b32  	%r6186, %r6144, %r6119;
	xor.b32  	%r6187, %r6185, %r6186;
	add.s32 	%r6188, %r6183, %r6093;
	add.s32 	%r6189, %r6188, %r6179;
	add.s32 	%r6190, %r6189, %r4895;
	add.s32 	%r6191, %r6190, -1474664885;
	add.s32 	%r6192, %r6174, %r6187;
	add.s32 	%r6193, %r6191, %r6094;
	add.s32 	%r6194, %r6192, %r6191;
	shf.l.wrap.b32 	%r6195, %r6194, %r6194, 30;
	shf.l.wrap.b32 	%r6196, %r6194, %r6194, 19;
	xor.b32  	%r6197, %r6195, %r6196;
	shf.l.wrap.b32 	%r6198, %r6194, %r6194, 10;
	xor.b32  	%r6199, %r6197, %r6198;
	shf.l.wrap.b32 	%r6200, %r6193, %r6193, 26;
	shf.l.wrap.b32 	%r6201, %r6193, %r6193, 21;
	xor.b32  	%r6202, %r6200, %r6201;
	shf.l.wrap.b32 	%r6203, %r6193, %r6193, 7;
	xor.b32  	%r6204, %r6202, %r6203;
	and.b32  	%r6205, %r6193, %r6168;
	not.b32 	%r6206, %r6193;
	and.b32  	%r6207, %r6143, %r6206;
	or.b32  	%r6208, %r6205, %r6207;
	xor.b32  	%r6209, %r6169, %r6144;
	and.b32  	%r6210, %r6194, %r6209;
	and.b32  	%r6211, %r6169, %r6144;
	xor.b32  	%r6212, %r6210, %r6211;
	add.s32 	%r6213, %r6208, %r6118;
	add.s32 	%r6214, %r6213, %r6204;
	add.s32 	%r6215, %r6214, %r4908;
	add.s32 	%r6216, %r6215, -1035236496;
	add.s32 	%r6217, %r6199, %r6212;
	add.s32 	%r6218, %r6216, %r6119;
	add.s32 	%r6219, %r6217, %r6216;
	shf.l.wrap.b32 	%r6220, %r6219, %r6219, 30;
	shf.l.wrap.b32 	%r6221, %r6219, %r6219, 19;
	xor.b32  	%r6222, %r6220, %r6221;
	shf.l.wrap.b32 	%r6223, %r6219, %r6219, 10;
	xor.b32  	%r6224, %r6222, %r6223;
	shf.l.wrap.b32 	%r6225, %r6218, %r6218, 26;
	shf.l.wrap.b32 	%r6226, %r6218, %r6218, 21;
	xor.b32  	%r6227, %r6225, %r6226;
	shf.l.wrap.b32 	%r6228, %r6218, %r6218, 7;
	xor.b32  	%r6229, %r6227, %r6228;
	and.b32  	%r6230, %r6218, %r6193;
	not.b32 	%r6231, %r6218;
	and.b32  	%r6232, %r6168, %r6231;
	or.b32  	%r6233, %r6230, %r6232;
	xor.b32  	%r6234, %r6194, %r6169;
	and.b32  	%r6235, %r6219, %r6234;
	and.b32  	%r6236, %r6194, %r6169;
	xor.b32  	%r6237, %r6235, %r6236;
	add.s32 	%r6238, %r6233, %r6143;
	add.s32 	%r6239, %r6238, %r6229;
	add.s32 	%r6240, %r6239, %r4921;
	add.s32 	%r6241, %r6240, -949202525;
	add.s32 	%r6242, %r6224, %r6237;
	add.s32 	%r6243, %r6241, %r6144;
	add.s32 	%r6244, %r6242, %r6241;
	shf.l.wrap.b32 	%r6245, %r6244, %r6244, 30;
	shf.l.wrap.b32 	%r6246, %r6244, %r6244, 19;
	xor.b32  	%r6247, %r6245, %r6246;
	shf.l.wrap.b32 	%r6248, %r6244, %r6244, 10;
	xor.b32  	%r6249, %r6247, %r6248;
	shf.l.wrap.b32 	%r6250, %r6243, %r6243, 26;
	shf.l.wrap.b32 	%r6251, %r6243, %r6243, 21;
	xor.b32  	%r6252, %r6250, %r6251;
	shf.l.wrap.b32 	%r6253, %r6243, %r6243, 7;
	xor.b32  	%r6254, %r6252, %r6253;
	and.b32  	%r6255, %r6243, %r6218;
	not.b32 	%r6256, %r6243;
	and.b32  	%r6257, %r6193, %r6256;
	or.b32  	%r6258, %r6255, %r6257;
	xor.b32  	%r6259, %r6219, %r6194;
	and.b32  	%r6260, %r6244, %r6259;
	and.b32  	%r6261, %r6219, %r6194;
	xor.b32  	%r6262, %r6260, %r6261;
	add.s32 	%r6263, %r6258, %r6168;
	add.s32 	%r6264, %r6263, %r6254;
	add.s32 	%r6265, %r6264, %r4934;
	add.s32 	%r6266, %r6265, -778901479;
	add.s32 	%r6267, %r6249, %r6262;
	add.s32 	%r6268, %r6266, %r6169;
	add.s32 	%r6269, %r6267, %r6266;
	shf.l.wrap.b32 	%r6270, %r6269, %r6269, 30;
	shf.l.wrap.b32 	%r6271, %r6269, %r6269, 19;
	xor.b32  	%r6272, %r6270, %r6271;
	shf.l.wrap.b32 	%r6273, %r6269, %r6269, 10;
	xor.b32  	%r6274, %r6272, %r6273;
	shf.l.wrap.b32 	%r6275, %r6268, %r6268, 26;
	shf.l.wrap.b32 	%r6276, %r6268, %r6268, 21;
	xor.b32  	%r6277, %r6275, %r6276;
	shf.l.wrap.b32 	%r6278, %r6268, %r6268, 7;
	xor.b32  	%r6279, %r6277, %r6278;
	and.b32  	%r6280, %r6268, %r6243;
	not.b32 	%r6281, %r6268;
	and.b32  	%r6282, %r6218, %r6281;
	or.b32  	%r6283, %r6280, %r6282;
	xor.b32  	%r6284, %r6244, %r6219;
	and.b32  	%r6285, %r6269, %r6284;
	and.b32  	%r6286, %r6244, %r6219;
	xor.b32  	%r6287, %r6285, %r6286;
	add.s32 	%r6288, %r6283, %r6193;
	add.s32 	%r6289, %r6288, %r6279;
	add.s32 	%r6290, %r6289, %r4947;
	add.s32 	%r6291, %r6290, -694614492;
	add.s32 	%r6292, %r6274, %r6287;
	add.s32 	%r6293, %r6291, %r6194;
	add.s32 	%r6294, %r6292, %r6291;
	shf.l.wrap.b32 	%r6295, %r6294, %r6294, 30;
	shf.l.wrap.b32 	%r6296, %r6294, %r6294, 19;
	xor.b32  	%r6297, %r6295, %r6296;
	shf.l.wrap.b32 	%r6298, %r6294, %r6294, 10;
	xor.b32  	%r6299, %r6297, %r6298;
	shf.l.wrap.b32 	%r6300, %r6293, %r6293, 26;
	shf.l.wrap.b32 	%r6301, %r6293, %r6293, 21;
	xor.b32  	%r6302, %r6300, %r6301;
	shf.l.wrap.b32 	%r6303, %r6293, %r6293, 7;
	xor.b32  	%r6304, %r6302, %r6303;
	and.b32  	%r6305, %r6293, %r6268;
	not.b32 	%r6306, %r6293;
	and.b32  	%r6307, %r6243, %r6306;
	or.b32  	%r6308, %r6305, %r6307;
	xor.b32  	%r6309, %r6269, %r6244;
	and.b32  	%r6310, %r6294, %r6309;
	and.b32  	%r6311, %r6269, %r6244;
	xor.b32  	%r6312, %r6310, %r6311;
	add.s32 	%r6313, %r6308, %r6218;
	add.s32 	%r6314, %r6313, %r6304;
	add.s32 	%r6315, %r6314, %r4960;
	add.s32 	%r6316, %r6315, -200395387;
	add.s32 	%r6317, %r6299, %r6312;
	add.s32 	%r6318, %r6316, %r6219;
	add.s32 	%r6319, %r6317, %r6316;
	shf.l.wrap.b32 	%r6320, %r6319, %r6319, 30;
	shf.l.wrap.b32 	%r6321, %r6319, %r6319, 19;
	xor.b32  	%r6322, %r6320, %r6321;
	shf.l.wrap.b32 	%r6323, %r6319, %r6319, 10;
	xor.b32  	%r6324, %r6322, %r6323;
	shf.l.wrap.b32 	%r6325, %r6318, %r6318, 26;
	shf.l.wrap.b32 	%r6326, %r6318, %r6318, 21;
	xor.b32  	%r6327, %r6325, %r6326;
	shf.l.wrap.b32 	%r6328, %r6318, %r6318, 7;
	xor.b32  	%r6329, %r6327, %r6328;
	and.b32  	%r6330, %r6318, %r6293;
	not.b32 	%r6331, %r6318;
	and.b32  	%r6332, %r6268, %r6331;
	or.b32  	%r6333, %r6330, %r6332;
	xor.b32  	%r6334, %r6294, %r6269;
	and.b32  	%r6335, %r6319, %r6334;
	and.b32  	%r6336, %r6294, %r6269;
	xor.b32  	%r6337, %r6335, %r6336;
	add.s32 	%r6338, %r6333, %r6243;
	add.s32 	%r6339, %r6338, %r6329;
	add.s32 	%r6340, %r6339, %r4973;
	add.s32 	%r6341, %r6340, 275423344;
	add.s32 	%r6342, %r6324, %r6337;
	add.s32 	%r6343, %r6341, %r6244;
	add.s32 	%r6344, %r6342, %r6341;
	shf.l.wrap.b32 	%r6345, %r6344, %r6344, 30;
	shf.l.wrap.b32 	%r6346, %r6344, %r6344, 19;
	xor.b32  	%r6347, %r6345, %r6346;
	shf.l.wrap.b32 	%r6348, %r6344, %r6344, 10;
	xor.b32  	%r6349, %r6347, %r6348;
	shf.l.wrap.b32 	%r6350, %r6343, %r6343, 26;
	shf.l.wrap.b32 	%r6351, %r6343, %r6343, 21;
	xor.b32  	%r6352, %r6350, %r6351;
	shf.l.wrap.b32 	%r6353, %r6343, %r6343, 7;
	xor.b32  	%r6354, %r6352, %r6353;
	and.b32  	%r6355, %r6343, %r6318;
	not.b32 	%r6356, %r6343;
	and.b32  	%r6357, %r6293, %r6356;
	or.b32  	%r6358, %r6355, %r6357;
	xor.b32  	%r6359, %r6319, %r6294;
	and.b32  	%r6360, %r6344, %r6359;
	and.b32  	%r6361, %r6319, %r6294;
	xor.b32  	%r6362, %r6360, %r6361;
	add.s32 	%r6363, %r6358, %r6268;
	add.s32 	%r6364, %r6363, %r6354;
	add.s32 	%r6365, %r6364, %r4986;
	add.s32 	%r6366, %r6365, 430227734;
	add.s32 	%r6367, %r6349, %r6362;
	add.s32 	%r6368, %r6366, %r6269;
	add.s32 	%r6369, %r6367, %r6366;
	shf.l.wrap.b32 	%r6370, %r6369, %r6369, 30;
	shf.l.wrap.b32 	%r6371, %r6369, %r6369, 19;
	xor.b32  	%r6372, %r6370, %r6371;
	shf.l.wrap.b32 	%r6373, %r6369, %r6369, 10;
	xor.b32  	%r6374, %r6372, %r6373;
	shf.l.wrap.b32 	%r6375, %r6368, %r6368, 26;
	shf.l.wrap.b32 	%r6376, %r6368, %r6368, 21;
	xor.b32  	%r6377, %r6375, %r6376;
	shf.l.wrap.b32 	%r6378, %r6368, %r6368, 7;
	xor.b32  	%r6379, %r6377, %r6378;
	and.b32  	%r6380, %r6368, %r6343;
	not.b32 	%r6381, %r6368;
	and.b32  	%r6382, %r6318, %r6381;
	or.b32  	%r6383, %r6380, %r6382;
	xor.b32  	%r6384, %r6344, %r6319;
	and.b32  	%r6385, %r6369, %r6384;
	and.b32  	%r6386, %r6344, %r6319;
	xor.b32  	%r6387, %r6385, %r6386;
	add.s32 	%r6388, %r6383, %r6293;
	add.s32 	%r6389, %r6388, %r6379;
	add.s32 	%r6390, %r6389, %r4999;
	add.s32 	%r6391, %r6390, 506948616;
	add.s32 	%r6392, %r6374, %r6387;
	add.s32 	%r6393, %r6391, %r6294;
	add.s32 	%r6394, %r6392, %r6391;
	shf.l.wrap.b32 	%r6395, %r6394, %r6394, 30;
	shf.l.wrap.b32 	%r6396, %r6394, %r6394, 19;
	xor.b32  	%r6397, %r6395, %r6396;
	shf.l.wrap.b32 	%r6398, %r6394, %r6394, 10;
	xor.b32  	%r6399, %r6397, %r6398;
	shf.l.wrap.b32 	%r6400, %r6393, %r6393, 26;
	shf.l.wrap.b32 	%r6401, %r6393, %r6393, 21;
	xor.b32  	%r6402, %r6400, %r6401;
	shf.l.wrap.b32 	%r6403, %r6393, %r6393, 7;
	xor.b32  	%r6404, %r6402, %r6403;
	and.b32  	%r6405, %r6393, %r6368;
	not.b32 	%r6406, %r6393;
	and.b32  	%r6407, %r6343, %r6406;
	or.b32  	%r6408, %r6405, %r6407;
	xor.b32  	%r6409, %r6369, %r6344;
	and.b32  	%r6410, %r6394, %r6409;
	and.b32  	%r6411, %r6369, %r6344;
	xor.b32  	%r6412, %r6410, %r6411;
	add.s32 	%r6413, %r6408, %r6318;
	add.s32 	%r6414, %r6413, %r6404;
	add.s32 	%r6415, %r6414, %r5012;
	add.s32 	%r6416, %r6415, 659060556;
	add.s32 	%r6417, %r6399, %r6412;
	add.s32 	%r6418, %r6416, %r6319;
	add.s32 	%r6419, %r6417, %r6416;
	shf.l.wrap.b32 	%r6420, %r6419, %r6419, 30;
	shf.l.wrap.b32 	%r6421, %r6419, %r6419, 19;
	xor.b32  	%r6422, %r6420, %r6421;
	shf.l.wrap.b32 	%r6423, %r6419, %r6419, 10;
	xor.b32  	%r6424, %r6422, %r6423;
	shf.l.wrap.b32 	%r6425, %r6418, %r6418, 26;
	shf.l.wrap.b32 	%r6426, %r6418, %r6418, 21;
	xor.b32  	%r6427, %r6425, %r6426;
	shf.l.wrap.b32 	%r6428, %r6418, %r6418, 7;
	xor.b32  	%r6429, %r6427, %r6428;
	and.b32  	%r6430, %r6418, %r6393;
	not.b32 	%r6431, %r6418;
	and.b32  	%r6432, %r6368, %r6431;
	or.b32  	%r6433, %r6430, %r6432;
	xor.b32  	%r6434, %r6394, %r6369;
	and.b32  	%r6435, %r6419, %r6434;
	and.b32  	%r6436, %r6394, %r6369;
	xor.b32  	%r6437, %r6435, %r6436;
	add.s32 	%r6438, %r6433, %r6343;
	add.s32 	%r6439, %r6438, %r6429;
	add.s32 	%r6440, %r6439, %r5025;
	add.s32 	%r6441, %r6440, 883997877;
	add.s32 	%r6442, %r6424, %r6437;
	add.s32 	%r6443, %r6441, %r6344;
	add.s32 	%r6444, %r6442, %r6441;
	shf.l.wrap.b32 	%r6445, %r6444, %r6444, 30;
	shf.l.wrap.b32 	%r6446, %r6444, %r6444, 19;
	xor.b32  	%r6447, %r6445, %r6446;
	shf.l.wrap.b32 	%r6448, %r6444, %r6444, 10;
	xor.b32  	%r6449, %r6447, %r6448;
	shf.l.wrap.b32 	%r6450, %r6443, %r6443, 26;
	shf.l.wrap.b32 	%r6451, %r6443, %r6443, 21;
	xor.b32  	%r6452, %r6450, %r6451;
	shf.l.wrap.b32 	%r6453, %r6443, %r6443, 7;
	xor.b32  	%r6454, %r6452, %r6453;
	and.b32  	%r6455, %r6443, %r6418;
	not.b32 	%r6456, %r6443;
	and.b32  	%r6457, %r6393, %r6456;
	or.b32  	%r6458, %r6455, %r6457;
	xor.b32  	%r6459, %r6419, %r6394;
	and.b32  	%r6460, %r6444, %r6459;
	and.b32  	%r6461, %r6419, %r6394;
	xor.b32  	%r6462, %r6460, %r6461;
	add.s32 	%r6463, %r6458, %r6368;
	add.s32 	%r6464, %r6463, %r6454;
	add.s32 	%r6465, %r6464, %r5038;
	add.s32 	%r6466, %r6465, 958139571;
	add.s32 	%r6467, %r6449, %r6462;
	add.s32 	%r6468, %r6466, %r6369;
	add.s32 	%r6469, %r6467, %r6466;
	shf.l.wrap.b32 	%r6470, %r6469, %r6469, 30;
	shf.l.wrap.b32 	%r6471, %r6469, %r6469, 19;
	xor.b32  	%r6472, %r6470, %r6471;
	shf.l.wrap.b32 	%r6473, %r6469, %r6469, 10;
	xor.b32  	%r6474, %r6472, %r6473;
	shf.l.wrap.b32 	%r6475, %r6468, %r6468, 26;
	shf.l.wrap.b32 	%r6476, %r6468, %r6468, 21;
	xor.b32  	%r6477, %r6475, %r6476;
	shf.l.wrap.b32 	%r6478, %r6468, %r6468, 7;
	xor.b32  	%r6479, %r6477, %r6478;
	and.b32  	%r6480, %r6468, %r6443;
	not.b32 	%r6481, %r6468;
	and.b32  	%r6482, %r6418, %r6481;
	or.b32  	%r6483, %r6480, %r6482;
	xor.b32  	%r6484, %r6444, %r6419;
	and.b32  	%r6485, %r6469, %r6484;
	and.b32  	%r6486, %r6444, %r6419;
	xor.b32  	%r6487, %r6485, %r6486;
	add.s32 	%r6488, %r6483, %r6393;
	add.s32 	%r6489, %r6488, %r6479;
	add.s32 	%r6490, %r6489, %r5051;
	add.s32 	%r6491, %r6490, 1322822218;
	add.s32 	%r6492, %r6474, %r6487;
	add.s32 	%r6493, %r6491, %r6394;
	add.s32 	%r6494, %r6492, %r6491;
	shf.l.wrap.b32 	%r6495, %r6494, %r6494, 30;
	shf.l.wrap.b32 	%r6496, %r6494, %r6494, 19;
	xor.b32  	%r6497, %r6495, %r6496;
	shf.l.wrap.b32 	%r6498, %r6494, %r6494, 10;
	xor.b32  	%r6499, %r6497, %r6498;
	shf.l.wrap.b32 	%r6500, %r6493, %r6493, 26;
	shf.l.wrap.b32 	%r6501, %r6493, %r6493, 21;
	xor.b32  	%r6502, %r6500, %r6501;
	shf.l.wrap.b32 	%r6503, %r6493, %r6493, 7;
	xor.b32  	%r6504, %r6502, %r6503;
	and.b32  	%r6505, %r6493, %r6468;
	not.b32 	%r6506, %r6493;
	and.b32  	%r6507, %r6443, %r6506;
	or.b32  	%r6508, %r6505, %r6507;
	xor.b32  	%r6509, %r6469, %r6444;
	and.b32  	%r6510, %r6494, %r6509;
	and.b32  	%r6511, %r6469, %r6444;
	xor.b32  	%r6512, %r6510, %r6511;
	add.s32 	%r6513, %r6508, %r6418;
	add.s32 	%r6514, %r6513, %r6504;
	add.s32 	%r6515, %r6514, %r5064;
	add.s32 	%r6516, %r6515, 1537002063;
	add.s32 	%r6517, %r6499, %r6512;
	add.s32 	%r6518, %r6516, %r6419;
	add.s32 	%r6519, %r6517, %r6516;
	shf.l.wrap.b32 	%r6520, %r6519, %r6519, 30;
	shf.l.wrap.b32 	%r6521, %r6519, %r6519, 19;
	xor.b32  	%r6522, %r6520, %r6521;
	shf.l.wrap.b32 	%r6523, %r6519, %r6519, 10;
	xor.b32  	%r6524, %r6522, %r6523;
	shf.l.wrap.b32 	%r6525, %r6518, %r6518, 26;
	shf.l.wrap.b32 	%r6526, %r6518, %r6518, 21;
	xor.b32  	%r6527, %r6525, %r6526;
	shf.l.wrap.b32 	%r6528, %r6518, %r6518, 7;
	xor.b32  	%r6529, %r6527, %r6528;
	and.b32  	%r6530, %r6518, %r6493;
	not.b32 	%r6531, %r6518;
	and.b32  	%r6532, %r6468, %r6531;
	or.b32  	%r6533, %r6530, %r6532;
	xor.b32  	%r6534, %r6494, %r6469;
	and.b32  	%r6535, %r6519, %r6534;
	and.b32  	%r6536, %r6494, %r6469;
	xor.b32  	%r6537, %r6535, %r6536;
	add.s32 	%r6538, %r6533, %r6443;
	add.s32 	%r6539, %r6538, %r6529;
	add.s32 	%r6540, %r6539, %r5077;
	add.s32 	%r6541, %r6540, 1747873779;
	add.s32 	%r6542, %r6524, %r6537;
	add.s32 	%r6543, %r6541, %r6444;
	add.s32 	%r6544, %r6542, %r6541;
	shf.l.wrap.b32 	%r6545, %r6544, %r6544, 30;
	shf.l.wrap.b32 	%r6546, %r6544, %r6544, 19;
	xor.b32  	%r6547, %r6545, %r6546;
	shf.l.wrap.b32 	%r6548, %r6544, %r6544, 10;
	xor.b32  	%r6549, %r6547, %r6548;
	shf.l.wrap.b32 	%r6550, %r6543, %r6543, 26;
	shf.l.wrap.b32 	%r6551, %r6543, %r6543, 21;
	xor.b32  	%r6552, %r6550, %r6551;
	shf.l.wrap.b32 	%r6553, %r6543, %r6543, 7;
	xor.b32  	%r6554, %r6552, %r6553;
	and.b32  	%r6555, %r6543, %r6518;
	not.b32 	%r6556, %r6543;
	and.b32  	%r6557, %r6493, %r6556;
	or.b32  	%r6558, %r6555, %r6557;
	xor.b32  	%r6559, %r6519, %r6494;
	and.b32  	%r6560, %r6544, %r6559;
	and.b32  	%r6561, %r6519, %r6494;
	xor.b32  	%r6562, %r6560, %r6561;
	add.s32 	%r6563, %r6558, %r6468;
	add.s32 	%r6564, %r6563, %r6554;
	add.s32 	%r6565, %r6564, %r5090;
	add.s32 	%r6566, %r6565, 1955562222;
	add.s32 	%r6567, %r6549, %r6562;
	add.s32 	%r6568, %r6566, %r6469;
	add.s32 	%r6569, %r6567, %r6566;
	shf.l.wrap.b32 	%r6570, %r6569, %r6569, 30;
	shf.l.wrap.b32 	%r6571, %r6569, %r6569, 19;
	xor.b32  	%r6572, %r6570, %r6571;
	shf.l.wrap.b32 	%r6573, %r6569, %r6569, 10;
	xor.b32  	%r6574, %r6572, %r6573;
	shf.l.wrap.b32 	%r6575, %r6568, %r6568, 26;
	shf.l.wrap.b32 	%r6576, %r6568, %r6568, 21;
	xor.b32  	%r6577, %r6575, %r6576;
	shf.l.wrap.b32 	%r6578, %r6568, %r6568, 7;
	xor.b32  	%r6579, %r6577, %r6578;
	and.b32  	%r6580, %r6568, %r6543;
	not.b32 	%r6581, %r6568;
	and.b32  	%r6582, %r6518, %r6581;
	or.b32  	%r6583, %r6580, %r6582;
	xor.b32  	%r6584, %r6544, %r6519;
	and.b32  	%r6585, %r6569, %r6584;
	and.b32  	%r6586, %r6544, %r6519;
	xor.b32  	%r6587, %r6585, %r6586;
	add.s32 	%r6588, %r6583, %r6493;
	add.s32 	%r6589, %r6588, %r6579;
	add.s32 	%r6590, %r6589, %r5103;
	add.s32 	%r6591, %r6590, 2024104815;
	add.s32 	%r6592, %r6574, %r6587;
	add.s32 	%r6593, %r6591, %r6494;
	add.s32 	%r6594, %r6592, %r6591;
	shf.l.wrap.b32 	%r6595, %r6594, %r6594, 30;
	shf.l.wrap.b32 	%r6596, %r6594, %r6594, 19;
	xor.b32  	%r6597, %r6595, %r6596;
	shf.l.wrap.b32 	%r6598, %r6594, %r6594, 10;
	xor.b32  	%r6599, %r6597, %r6598;
	shf.l.wrap.b32 	%r6600, %r6593, %r6593, 26;
	shf.l.wrap.b32 	%r6601, %r6593, %r6593, 21;
	xor.b32  	%r6602, %r6600, %r6601;
	shf.l.wrap.b32 	%r6603, %r6593, %r6593, 7;
	xor.b32  	%r6604, %r6602, %r6603;
	and.b32  	%r6605, %r6593, %r6568;
	not.b32 	%r6606, %r6593;
	and.b32  	%r6607, %r6543, %r6606;
	or.b32  	%r6608, %r6605, %r6607;
	xor.b32  	%r6609, %r6569, %r6544;
	and.b32  	%r6610, %r6594, %r6609;
	and.b32  	%r6611, %r6569, %r6544;
	xor.b32  	%r6612, %r6610, %r6611;
	add.s32 	%r6613, %r6608, %r6518;
	add.s32 	%r6614, %r6613, %r6604;
	add.s32 	%r6615, %r6614, %r5116;
	add.s32 	%r6616, %r6615, -2067236844;
	add.s32 	%r6617, %r6599, %r6612;
	add.s32 	%r6618, %r6616, %r6519;
	add.s32 	%r6619, %r6617, %r6616;
	shf.l.wrap.b32 	%r6620, %r6619, %r6619, 30;
	shf.l.wrap.b32 	%r6621, %r6619, %r6619, 19;
	xor.b32  	%r6622, %r6620, %r6621;
	shf.l.wrap.b32 	%r6623, %r6619, %r6619, 10;
	xor.b32  	%r6624, %r6622, %r6623;
	shf.l.wrap.b32 	%r6625, %r6618, %r6618, 26;
	shf.l.wrap.b32 	%r6626, %r6618, %r6618, 21;
	xor.b32  	%r6627, %r6625, %r6626;
	shf.l.wrap.b32 	%r6628, %r6618, %r6618, 7;
	xor.b32  	%r6629, %r6627, %r6628;
	and.b32  	%r6630, %r6618, %r6593;
	not.b32 	%r6631, %r6618;
	and.b32  	%r6632, %r6568, %r6631;
	or.b32  	%r6633, %r6630, %r6632;
	xor.b32  	%r6634, %r6594, %r6569;
	and.b32  	%r6635, %r6619, %r6634;
	and.b32  	%r6636, %r6594, %r6569;
	xor.b32  	%r6637, %r6635, %r6636;
	add.s32 	%r6638, %r6633, %r6543;
	add.s32 	%r6639, %r6638, %r6629;
	add.s32 	%r6640, %r6639, %r5129;
	add.s32 	%r6641, %r6640, -1933114872;
	add.s32 	%r6642, %r6624, %r6637;
	add.s32 	%r6643, %r6641, %r6544;
	add.s32 	%r6644, %r6642, %r6641;
	shf.l.wrap.b32 	%r6645, %r6644, %r6644, 30;
	shf.l.wrap.b32 	%r6646, %r6644, %r6644, 19;
	xor.b32  	%r6647, %r6645, %r6646;
	shf.l.wrap.b32 	%r6648, %r6644, %r6644, 10;
	xor.b32  	%r6649, %r6647, %r6648;
	shf.l.wrap.b32 	%r6650, %r6643, %r6643, 26;
	shf.l.wrap.b32 	%r6651, %r6643, %r6643, 21;
	xor.b32  	%r6652, %r6650, %r6651;
	shf.l.wrap.b32 	%r6653, %r6643, %r6643, 7;
	xor.b32  	%r6654, %r6652, %r6653;
	and.b32  	%r6655, %r6643, %r6618;
	not.b32 	%r6656, %r6643;
	and.b32  	%r6657, %r6593, %r6656;
	or.b32  	%r6658, %r6655, %r6657;
	xor.b32  	%r6659, %r6619, %r6594;
	and.b32  	%r6660, %r6644, %r6659;
	and.b32  	%r6661, %r6619, %r6594;
	xor.b32  	%r6662, %r6660, %r6661;
	add.s32 	%r6663, %r6658, %r6568;
	add.s32 	%r6664, %r6663, %r6654;
	add.s32 	%r6665, %r6664, %r5142;
	add.s32 	%r6666, %r6665, -1866530822;
	add.s32 	%r6667, %r6649, %r6662;
	add.s32 	%r6668, %r6666, %r6569;
	add.s32 	%r6669, %r6667, %r6666;
	shf.l.wrap.b32 	%r6670, %r6669, %r6669, 30;
	shf.l.wrap.b32 	%r6671, %r6669, %r6669, 19;
	xor.b32  	%r6672, %r6670, %r6671;
	shf.l.wrap.b32 	%r6673, %r6669, %r6669, 10;
	xor.b32  	%r6674, %r6672, %r6673;
	shf.l.wrap.b32 	%r6675, %r6668, %r6668, 26;
	shf.l.wrap.b32 	%r6676, %r6668, %r6668, 21;
	xor.b32  	%r6677, %r6675, %r6676;
	shf.l.wrap.b32 	%r6678, %r6668, %r6668, 7;
	xor.b32  	%r6679, %r6677, %r6678;
	and.b32  	%r6680, %r6668, %r6643;
	not.b32 	%r6681, %r6668;
	and.b32  	%r6682, %r6618, %r6681;
	or.b32  	%r6683, %r6680, %r6682;
	xor.b32  	%r6684, %r6644, %r6619;
	and.b32  	%r6685, %r6669, %r6684;
	and.b32  	%r6686, %r6644, %r6619;
	xor.b32  	%r6687, %r6685, %r6686;
	add.s32 	%r6688, %r6683, %r6593;
	add.s32 	%r6689, %r6688, %r6679;
	add.s32 	%r6690, %r6689, %r5155;
	add.s32 	%r6691, %r6690, -1538233109;
	add.s32 	%r6692, %r6674, %r6687;
	add.s32 	%r6693, %r6691, %r6594;
	add.s32 	%r6694, %r6692, %r6691;
	shf.l.wrap.b32 	%r6695, %r6694, %r6694, 30;
	shf.l.wrap.b32 	%r6696, %r6694, %r6694, 19;
	xor.b32  	%r6697, %r6695, %r6696;
	shf.l.wrap.b32 	%r6698, %r6694, %r6694, 10;
	xor.b32  	%r6699, %r6697, %r6698;
	shf.l.wrap.b32 	%r6700, %r6693, %r6693, 26;
	shf.l.wrap.b32 	%r6701, %r6693, %r6693, 21;
	xor.b32  	%r6702, %r6700, %r6701;
	shf.l.wrap.b32 	%r6703, %r6693, %r6693, 7;
	xor.b32  	%r6704, %r6702, %r6703;
	and.b32  	%r6705, %r6693, %r6668;
	not.b32 	%r6706, %r6693;
	and.b32  	%r6707, %r6643, %r6706;
	or.b32  	%r6708, %r6705, %r6707;
	xor.b32  	%r6709, %r6669, %r6644;
	and.b32  	%r6710, %r6694, %r6709;
	and.b32  	%r6711, %r6669, %r6644;
	xor.b32  	%r6712, %r6710, %r6711;
	add.s32 	%r6713, %r6708, %r6618;
	add.s32 	%r6714, %r6713, %r6704;
	add.s32 	%r6715, %r6714, %r5168;
	add.s32 	%r6716, %r6715, -1090935817;
	add.s32 	%r6717, %r6699, %r6712;
	add.s32 	%r6718, %r6716, %r6619;
	add.s32 	%r6719, %r6717, %r6716;
	shf.l.wrap.b32 	%r6720, %r6719, %r6719, 30;
	shf.l.wrap.b32 	%r6721, %r6719, %r6719, 19;
	xor.b32  	%r6722, %r6720, %r6721;
	shf.l.wrap.b32 	%r6723, %r6719, %r6719, 10;
	xor.b32  	%r6724, %r6722, %r6723;
	shf.l.wrap.b32 	%r6725, %r6718, %r6718, 26;
	shf.l.wrap.b32 	%r6726, %r6718, %r6718, 21;
	xor.b32  	%r6727, %r6725, %r6726;
	shf.l.wrap.b32 	%r6728, %r6718, %r6718, 7;
	xor.b32  	%r6729, %r6727, %r6728;
	and.b32  	%r6730, %r6718, %r6693;
	not.b32 	%r6731, %r6718;
	and.b32  	%r6732, %r6668, %r6731;
	or.b32  	%r6733, %r6730, %r6732;
	xor.b32  	%r6734, %r6694, %r6669;
	and.b32  	%r6735, %r6719, %r6734;
	and.b32  	%r6736, %r6694, %r6669;
	xor.b32  	%r6737, %r6735, %r6736;
	add.s32 	%r6738, %r6733, %r6643;
	add.s32 	%r6739, %r6738, %r6729;
	add.s32 	%r6740, %r6739, %r5181;
	add.s32 	%r6741, %r6740, -965641998;
	add.s32 	%r6742, %r6724, %r6737;
	add.s32 	%r6743, %r6741, %r6644;
	add.s32 	%r6744, %r6742, %r6741;
	add.s32 	%r6745, %r6744, 1779033703;
	add.s32 	%r6746, %r6719, -1150833019;
	add.s32 	%r6747, %r6694, 1013904242;
	add.s32 	%r6748, %r6669, -1521486534;
	add.s32 	%r6749, %r6743, 1359893119;
	add.s32 	%r6750, %r6718, -1694144372;
	add.s32 	%r6751, %r6693, 528734635;
	add.s32 	%r6752, %r6668, 1541459225;
	prmt.b32 	%r26, %r6745, 0, 291;
	prmt.b32 	%r27, %r6746, 0, 291;
	prmt.b32 	%r28, %r6747, 0, 291;
	prmt.b32 	%r29, %r6748, 0, 291;
	prmt.b32 	%r30, %r6749, 0, 291;
	prmt.b32 	%r31, %r6750, 0, 291;
	prmt.b32 	%r32, %r6751, 0, 291;
	prmt.b32 	%r33, %r6752, 0, 291;
	shr.u32 	%r6753, %r33, 24;
	cvt.u16.u32 	%rs33, %r6753;
	setp.gt.u16 	%p4, %rs32, %rs33;
	@%p4 bra 	$L__BB0_64;
	setp.lt.u16 	%p5, %rs32, %rs33;
	@%p5 bra 	$L__BB0_65;
	{ .reg .b16 tmp; mov.b32 {tmp, %rs34}, %r33; }
	and.b16  	%rs101, %rs34, 255;
	setp.gt.u16 	%p6, %rs31, %rs101;
	@%p6 bra 	$L__BB0_64;
	setp.lt.u16 	%p7, %rs31, %rs101;
	@%p7 bra 	$L__BB0_65;
	shr.u32 	%r6754, %r33, 8;
	cvt.u16.u32 	%rs35, %r6754;
	and.b16  	%rs105, %rs35, 255;
	setp.gt.u16 	%p8, %rs30, %rs105;
	@%p8 bra 	$L__BB0_64;
	setp.lt.u16 	%p9, %rs30, %rs105;
	@%p9 bra 	$L__BB0_65;
	cvt.u16.u32 	%rs36, %r33;
	and.b16  	%rs109, %rs36, 255;
	setp.gt.u16 	%p10, %rs29, %rs109;
	@%p10 bra 	$L__BB0_64;
	setp.lt.u16 	%p11, %rs29, %rs109;
	@%p11 bra 	$L__BB0_65;
	shr.u32 	%r6755, %r32, 24;
	cvt.u16.u32 	%rs37, %r6755;
	setp.gt.u16 	%p12, %rs28, %rs37;
	@%p12 bra 	$L__BB0_64;
	setp.lt.u16 	%p13, %rs28, %rs37;
	@%p13 bra 	$L__BB0_65;
	{ .reg .b16 tmp; mov.b32 {tmp, %rs38}, %r32; }
	and.b16  	%rs115, %rs38, 255;
	setp.gt.u16 	%p14, %rs27, %rs115;
	@%p14 bra 	$L__BB0_64;
	setp.lt.u16 	%p15, %rs27, %rs115;
	@%p15 bra 	$L__BB0_65;
	shr.u32 	%r6756, %r32, 8;
	cvt.u16.u32 	%rs39, %r6756;
	and.b16  	%rs119, %rs39, 255;
	setp.gt.u16 	%p16, %rs26, %rs119;
	@%p16 bra 	$L__BB0_64;
	setp.lt.u16 	%p17, %rs26, %rs119;
	@%p17 bra 	$L__BB0_65;
	cvt.u16.u32 	%rs40, %r32;
	and.b16  	%rs123, %rs40, 255;
	setp.gt.u16 	%p18, %rs25, %rs123;
	@%p18 bra 	$L__BB0_64;
	setp.lt.u16 	%p19, %rs25, %rs123;
	@%p19 bra 	$L__BB0_65;
	shr.u32 	%r6757, %r31, 24;
	cvt.u16.u32 	%rs41, %r6757;
	setp.gt.u16 	%p20, %rs24, %rs41;
	@%p20 bra 	$L__BB0_64;
	setp.lt.u16 	%p21, %rs24, %rs41;
	@%p21 bra 	$L__BB0_65;
	{ .reg .b16 tmp; mov.b32 {tmp, %rs42}, %r31; }
	and.b16  	%rs129, %rs42, 255;
	setp.gt.u16 	%p22, %rs23, %rs129;
	@%p22 bra 	$L__BB0_64;
	setp.lt.u16 	%p23, %rs23, %rs129;
	@%p23 bra 	$L__BB0_65;
	shr.u32 	%r6758, %r31, 8;
	cvt.u16.u32 	%rs43, %r6758;
	and.b16  	%rs133, %rs43, 255;
	setp.gt.u16 	%p24, %rs22, %rs133;
	@%p24 bra 	$L__BB0_64;
	setp.lt.u16 	%p25, %rs22, %rs133;
	@%p25 bra 	$L__BB0_65;
	cvt.u16.u32 	%rs44, %r31;
	and.b16  	%rs137, %rs44, 255;
	setp.gt.u16 	%p26, %rs21, %rs137;
	@%p26 bra 	$L__BB0_64;
	setp.lt.u16 	%p27, %rs21, %rs137;
	@%p27 bra 	$L__BB0_65;
	shr.u32 	%r6759, %r30, 24;
	cvt.u16.u32 	%rs45, %r6759;
	setp.gt.u16 	%p28, %rs20, %rs45;
	@%p28 bra 	$L__BB0_64;
	setp.lt.u16 	%p29, %rs20, %rs45;
	@%p29 bra 	$L__BB0_65;
	{ .reg .b16 tmp; mov.b32 {tmp, %rs46}, %r30; }
	and.b16  	%rs143, %rs46, 255;
	setp.gt.u16 	%p30, %rs19, %rs143;
	@%p30 bra 	$L__BB0_64;
	setp.lt.u16 	%p31, %rs19, %rs143;
	@%p31 bra 	$L__BB0_65;
	shr.u32 	%r6760, %r30, 8;
	cvt.u16.u32 	%rs47, %r6760;
	and.b16  	%rs147, %rs47, 255;
	setp.gt.u16 	%p32, %rs18, %rs147;
	@%p32 bra 	$L__BB0_64;
	setp.lt.u16 	%p33, %rs18, %rs147;
	@%p33 bra 	$L__BB0_65;
	cvt.u16.u32 	%rs48, %r30;
	and.b16  	%rs151, %rs48, 255;
	setp.gt.u16 	%p34, %rs17, %rs151;
	@%p34 bra 	$L__BB0_64;
	setp.lt.u16 	%p35, %rs17, %rs151;
	@%p35 bra 	$L__BB0_65;
	shr.u32 	%r6761, %r29, 24;
	cvt.u16.u32 	%rs49, %r6761;
	setp.gt.u16 	%p36, %rs16, %rs49;
	@%p36 bra 	$L__BB0_64;
	setp.lt.u16 	%p37, %rs16, %rs49;
	@%p37 bra 	$L__BB0_65;
	{ .reg .b16 tmp; mov.b32 {tmp, %rs50}, %r29; }
	and.b16  	%rs157, %rs50, 255;
	setp.gt.u16 	%p38, %rs15, %rs157;
	@%p38 bra 	$L__BB0_64;
	setp.lt.u16 	%p39, %rs15, %rs157;
	@%p39 bra 	$L__BB0_65;
	shr.u32 	%r6762, %r29, 8;
	cvt.u16.u32 	%rs51, %r6762;
	and.b16  	%rs161, %rs51, 255;
	setp.gt.u16 	%p40, %rs14, %rs161;
	@%p40 bra 	$L__BB0_64;
	setp.lt.u16 	%p41, %rs14, %rs161;
	@%p41 bra 	$L__BB0_65;
	cvt.u16.u32 	%rs52, %r29;
	and.b16  	%rs165, %rs52, 255;
	setp.gt.u16 	%p42, %rs13, %rs165;
	@%p42 bra 	$L__BB0_64;
	setp.lt.u16 	%p43, %rs13, %rs165;
	@%p43 bra 	$L__BB0_65;
	shr.u32 	%r6763, %r28, 24;
	cvt.u16.u32 	%rs53, %r6763;
	setp.gt.u16 	%p44, %rs12, %rs53;
	@%p44 bra 	$L__BB0_64;
	setp.lt.u16 	%p45, %rs12, %rs53;
	@%p45 bra 	$L__BB0_65;
	{ .reg .b16 tmp; mov.b32 {tmp, %rs54}, %r28; }
	and.b16  	%rs171, %rs54, 255;
	setp.gt.u16 	%p46, %rs11, %rs171;
	@%p46 bra 	$L__BB0_64;
	setp.lt.u16 	%p47, %rs11, %rs171;
	@%p47 bra 	$L__BB0_65;
	shr.u32 	%r6764, %r28, 8;
	cvt.u16.u32 	%rs55, %r6764;
	and.b16  	%rs175, %rs55, 255;
	setp.gt.u16 	%p48, %rs10, %rs175;
	@%p48 bra 	$L__BB0_64;
	setp.lt.u16 	%p49, %rs10, %rs175;
	@%p49 bra 	$L__BB0_65;
	cvt.u16.u32 	%rs56, %r28;
	and.b16  	%rs179, %rs56, 255;
	setp.gt.u16 	%p50, %rs9, %rs179;
	@%p50 bra 	$L__BB0_64;
	setp.lt.u16 	%p51, %rs9, %rs179;
	@%p51 bra 	$L__BB0_65;
	shr.u32 	%r6765, %r27, 24;
	cvt.u16.u32 	%rs57, %r6765;
	setp.gt.u16 	%p52, %rs8, %rs57;
	@%p52 bra 	$L__BB0_64;
	setp.lt.u16 	%p53, %rs8, %rs57;
	@%p53 bra 	$L__BB0_65;
	{ .reg .b16 tmp; mov.b32 {tmp, %rs58}, %r27; }
	and.b16  	%rs185, %rs58, 255;
	setp.gt.u16 	%p54, %rs7, %rs185;
	@%p54 bra 	$L__BB0_64;
	setp.lt.u16 	%p55, %rs7, %rs185;
	@%p55 bra 	$L__BB0_65;
	shr.u32 	%r6766, %r27, 8;
	cvt.u16.u32 	%rs59, %r6766;
	and.b16  	%rs189, %rs59, 255;
	setp.gt.u16 	%p56, %rs6, %rs189;
	@%p56 bra 	$L__BB0_64;
	setp.lt.u16 	%p57, %rs6, %rs189;
	@%p57 bra 	$L__BB0_65;
	cvt.u16.u32 	%rs60, %r27;
	and.b16  	%rs193, %rs60, 255;
	setp.gt.u16 	%p58, %rs5, %rs193;
	@%p58 bra 	$L__BB0_64;
	setp.lt.u16 	%p59, %rs5, %rs193;
	@%p59 bra 	$L__BB0_65;
	shr.u32 	%r6767, %r26, 24;
	cvt.u16.u32 	%rs61, %r6767;
	setp.gt.u16 	%p60, %rs4, %rs61;
	@%p60 bra 	$L__BB0_64;
	setp.lt.u16 	%p61, %rs4, %rs61;
	@%p61 bra 	$L__BB0_65;
	{ .reg .b16 tmp; mov.b32 {tmp, %rs62}, %r26; }
	and.b16  	%rs199, %rs62, 255;
	setp.gt.u16 	%p62, %rs3, %rs199;
	@%p62 bra 	$L__BB0_64;
	setp.lt.u16 	%p63, %rs3, %rs199;
	@%p63 bra 	$L__BB0_65;
	shr.u32 	%r6768, %r26, 8;
	cvt.u16.u32 	%rs63, %r6768;
	and.b16  	%rs203, %rs63, 255;
	setp.gt.u16 	%p64, %rs2, %rs203;
	@%p64 bra 	$L__BB0_64;
	setp.lt.u16 	%p65, %rs2, %rs203;
	cvt.u16.u32 	%rs207, %r26;
	and.b16  	%rs208, %rs207, 255;
	setp.le.u16 	%p66, %rs1, %rs208;
	or.pred  	%p67, %p65, %p66;
	@%p67 bra 	$L__BB0_65;
$L__BB0_64:
	ld.param.u64 	%rd8, [_Z15cuda_find_nonceP6_blockPj_param_1];
	cvta.to.global.u64 	%rd6, %rd8;
	st.global.u32 	[%rd6], %r6773;
	mov.b16 	%rs213, 1;
	st.global.u8 	[flag], %rs213;
	bra.uni 	$L__BB0_66;
$L__BB0_65:
	mov.u32 	%r6769, %ntid.x;
	mov.u32 	%r6770, %nctaid.x;
	mul.lo.s32 	%r6771, %r6769, %r6770;
	add.s32 	%r6773, %r6773, %r6771;
	not.b32 	%r6772, %r6771;
	setp.lt.u32 	%p68, %r6773, %r6772;
	ld.global.u8 	%rs210, [flag];
	setp.eq.s16 	%p69, %rs210, 0;
	and.pred  	%p70, %p68, %p69;
	@%p70 bra 	$L__BB0_2;
$L__BB0_66:
	ret;

}


// ===== COMPILED SASS (sm_100) =====

	.target	sm_100

	.elftype	@"ET_EXEC"


//--------------------- .note.nv.tkinfo           --------------------------
	.section	.note.nv.tkinfo,"",@"SHT_NOTE"
	.sectionflags	@"SHF_NOTE_NV_TKINFO"
	.tkinfo
        /*0018*/ 	.word	0x00000002
        /*0030*/ 	.string	""
        /*0030*/ 	.string	"ptxas"
        /*0030*/ 	.string	"Cuda compilation tools, release 13.0, V13.0.88"
        /*0030*/ 	.string	"Build cuda_13.0.r13.0/compiler.36424714_0"
        /*0030*/ 	.string	"-arch sm_100 -m 64 "



//--------------------- .note.nv.cuinfo           --------------------------
	.section	.note.nv.cuinfo,"",@"SHT_NOTE"
	.sectionflags	@"SHF_NOTE_NV_CUINFO"
        /*0018*/ 	.short	0x0002
        /*001a*/ 	.short	0x0064
        /*001c*/ 	.short	0x0082
	.zero		2


//--------------------- .nv.info                  --------------------------
	.section	.nv.info,"",@"SHT_CUDA_INFO"
	.align	4


	//----- nvinfo : EIATTR_REGCOUNT
	.align		4
        /*0000*/ 	.byte	0x04, 0x2f
        /*0002*/ 	.short	(.L_4 - .L_3)
	.align		4
.L_3:
        /*0004*/ 	.word	index@(_Z15cuda_find_nonceP6_blockPj)
        /*0008*/ 	.word	0x00000060


	//----- nvinfo : EIATTR_FRAME_SIZE
	.align		4
.L_4:
        /*000c*/ 	.byte	0x04, 0x11
        /*000e*/ 	.short	(.L_6 - .L_5)
	.align		4
.L_5:
        /*0010*/ 	.word	index@(_Z15cuda_find_nonceP6_blockPj)
        /*0014*/ 	.word	0x00000000


	//----- nvinfo : EIATTR_MIN_STACK_SIZE
	.align		4
.L_6:
        /*0018*/ 	.byte	0x04, 0x12
        /*001a*/ 	.short	(.L_8 - .L_7)
	.align		4
.L_7:
        /*001c*/ 	.word	index@(_Z15cuda_find_nonceP6_blockPj)
        /*0020*/ 	.word	0x00000000
.L_8:


//--------------------- .nv.compat                --------------------------
	.section	.nv.compat,"",@"SHT_CUDA_COMPAT_INFO"
	.align	4
        /*0000*/ 	.byte	0x02, 0x09, 0x00, 0x00, 0x02, 0x02, 0x01, 0x00, 0x02, 0x05, 0x05, 0x00, 0x03, 0x07, 0x01, 0x01
        /*0010*/ 	.byte	0x02, 0x03, 0x00, 0x00, 0x02, 0x06, 0x01, 0x00, 0x04, 0x0b, 0x08, 0x00, 0x09, 0x00, 0x00, 0x00
        /*0020*/ 	.byte	0x00, 0x00, 0x00, 0x00


//--------------------- .nv.info._Z15cuda_find_nonceP6_blockPj --------------------------
	.section	.nv.info._Z15cuda_find_nonceP6_blockPj,"",@"SHT_CUDA_INFO"
	.sectionflags	@""
	.align	4


	//----- nvinfo : EIATTR_CUDA_API_VERSION
	.align		4
        /*0000*/ 	.byte	0x04, 0x37
        /*0002*/ 	.short	(.L_10 - .L_9)
.L_9:
        /*0004*/ 	.word	0x00000082


	//----- nvinfo : EIATTR_KPARAM_INFO
	.align		4
.L_10:
        /*0008*/ 	.byte	0x04, 0x17
        /*000a*/ 	.short	(.L_12 - .L_11)
.L_11:
        /*000c*/ 	.word	0x00000000
        /*0010*/ 	.short	0x0001
        /*0012*/ 	.short	0x0008
        /*0014*/ 	.byte	0x00, 0xf5, 0x21, 0x00


	//----- nvinfo : EIATTR_KPARAM_INFO
	.align		4
.L_12:
        /*0018*/ 	.byte	0x04, 0x17
        /*001a*/ 	.short	(.L_14 - .L_13)
.L_13:
        /*001c*/ 	.word	0x00000000
        /*0020*/ 	.short	0x0000
        /*0022*/ 	.short	0x0000
        /*0024*/ 	.byte	0x00, 0xf5, 0x21, 0x00


	//----- nvinfo : EIATTR_SPARSE_MMA_MASK
	.align		4
.L_14:
        /*0028*/ 	.byte	0x03, 0x50
        /*002a*/ 	.short	0x0000


	//----- nvinfo : EIATTR_MAXREG_COUNT
	.align		4
        /*002c*/ 	.byte	0x03, 0x1b
        /*002e*/ 	.short	0x00ff


	//----- nvinfo : EIATTR_MERCURY_ISA_VERSION
	.align		4
        /*0030*/ 	.byte	0x03, 0x5f
        /*0032*/ 	.short	0x0101


	//----- nvinfo : EIATTR_VRC_CTA_INIT_COUNT
	.align		4
        /*0034*/ 	.byte	0x02, 0x4a
	.zero		1
	.zero		1


	//----- nvinfo : EIATTR_EXIT_INSTR_OFFSETS
	.align		4
        /*0038*/ 	.byte	0x04, 0x1c
        /*003a*/ 	.short	(.L_16 - .L_15)


	//   ....[0]....
.L_15:
        /*003c*/ 	.word	0x000000d0


	//   ....[1]....
        /*0040*/ 	.word	0x00011c10


	//   ....[2]....
        /*0044*/ 	.word	0x00011c80


	//----- nvinfo : EIATTR_CRS_STACK_SIZE
	.align		4
.L_16:
        /*0048*/ 	.byte	0x04, 0x1e
        /*004a*/ 	.short	(.L_18 - .L_17)
.L_17:
        /*004c*/ 	.word	0x00000000


	//----- nvinfo : EIATTR_CBANK_PARAM_SIZE
	.align		4
.L_18:
        /*0050*/ 	.byte	0x03, 0x19
        /*0052*/ 	.short	0x0010


	//----- nvinfo : EIATTR_PARAM_CBANK
	.align		4
        /*0054*/ 	.byte	0x04, 0x0a
        /*0056*/ 	.short	(.L_20 - .L_19)
	.align		4
.L_19:
        /*0058*/ 	.word	index@(.nv.constant0._Z15cuda_find_nonceP6_blockPj)
        /*005c*/ 	.short	0x0380
        /*005e*/ 	.short	0x0010


	//----- nvinfo : EIATTR_SW_WAR
	.align		4
.L_20:
        /*0060*/ 	.byte	0x04, 0x36
        /*0062*/ 	.short	(.L_22 - .L_21)
.L_21:
        /*0064*/ 	.word	0x00000008
.L_22:


//--------------------- .nv.callgraph             --------------------------
	.section	.nv.callgraph,"",@"SHT_CUDA_CALLGRAPH"
	.align	4
	.sectionentsize	8
	.align		4
        /*0000*/ 	.word	0x00000000
	.align		4
        /*0004*/ 	.word	0xffffffff
	.align		4
        /*0008*/ 	.word	0x00000000
	.align		4
        /*000c*/ 	.word	0xfffffffe
	.align		4
        /*0010*/ 	.word	0x00000000
	.align		4
        /*0014*/ 	.word	0xfffffffd
	.align		4
        /*0018*/ 	.word	0x00000000
	.align		4
        /*001c*/ 	.word	0xfffffffc


//--------------------- .nv.constant4             --------------------------
	.section	.nv.constant4,"a",@progbits
	.align	8
	.align		8
.nv.constant4:
        /*0000*/ 	.dword	k
	.align		8
        /*0008*/ 	.dword	flag
	.align		8
        /*0010*/ 	.dword	target_hex


//--------------------- .text._Z15cuda_find_nonceP6_blockPj --------------------------
	.section	.text._Z15cuda_find_nonceP6_blockPj,"ax",@progbits
	.align	128
        .global         _Z15cuda_find_nonceP6_blockPj
        .type           _Z15cuda_find_nonceP6_blockPj,@function
        .size           _Z15cuda_find_nonceP6_blockPj,(.L_x_6 - _Z15cuda_find_nonceP6_blockPj)
        .other          _Z15cuda_find_nonceP6_blockPj,@"STO_CUDA_ENTRY STV_DEFAULT"
_Z15cuda_find_nonceP6_blockPj:
.text._Z15cuda_find_nonceP6_blockPj:
[----:B------:R-:W-:Y:S08]  /*0000*/  LDC R1, c[0x0][0x37c] ;  /* 0x0000df00ff017b82 */ /* 0x000ff00000000800 */
[----:B------:R-:W0:Y:S01]  /*0010*/  LDC.64 R2, c[0x4][0x8] ;  /* 0x01000200ff027b82 */ /* 0x000e220000000a00 */
[----:B------:R-:W0:Y:S02]  /*0020*/  LDCU.64 UR6, c[0x0][0x358] ;  /* 0x00006b00ff0677ac */ /* 0x000e240008000a00 */
[----:B0-----:R-:W2:Y:S01]  /*0030*/  LDG.E.U8 R4, desc[UR6][R2.64] ;  /* 0x0000000602047981 */ /* 0x001ea2000c1e1100 */
[----:B------:R-:W0:Y:S01]  /*0040*/  LDCU UR5, c[0x0][0x360] ;  /* 0x00006c00ff0577ac */ /* 0x000e220008000800 */
[----:B------:R-:W1:Y:S01]  /*0050*/  S2R R44, SR_CTAID.X ;  /* 0x00000000002c7919 */ /* 0x000e620000002500 */
[----:B------:R-:W0:Y:S01]  /*0060*/  LDCU UR4, c[0x0][0x370] ;  /* 0x00006e00ff0477ac */ /* 0x000e220008000800 */
[----:B------:R-:W1:Y:S01]  /*0070*/  S2R R47, SR_TID.X ;  /* 0x00000000002f7919 */ /* 0x000e620000002100 */
[----:B0-----:R-:W-:-:S04]  /*0080*/  UIMAD UR4, UR5, UR4, URZ ;  /* 0x00000004050472a4 */ /* 0x001fc8000f8e02ff */
[----:B------:R-:W-:Y:S01]  /*0090*/  ULOP3.LUT UR4, URZ, UR4, URZ, 0x33, !UPT ;  /* 0x00000004ff047292 */ /* 0x000fe2000f8e33ff */
[----:B-1----:R-:W-:Y:S01]  /*00a0*/  IMAD R0, R44, UR5, R47 ;  /* 0x000000052c007c24 */ /* 0x002fe2000f8e022f */
[----:B--2---:R-:W-:-:S04]  /*00b0*/  ISETP.NE.AND P0, PT, R4, RZ, PT ;  /* 0x000000ff0400720c */ /* 0x004fc80003f05270 */
[----:B------:R-:W-:-:S13]  /*00c0*/  ISETP.GE.U32.OR P0, PT, R0, UR4, P0 ;  /* 0x0000000400007c0c */ /* 0x000fda0008706470 */
[----:B------:R-:W-:Y:S05]  /*00d0*/  @P0 EXIT ;  /* 0x000000000000094d */ /* 0x000fea0003800000 */
[----:B------:R-:W0:Y:S02]  /*00e0*/  LDC.64 R4, c[0x0][0x380] ;  /* 0x0000e000ff047b82 */ /* 0x000e240000000a00 */
[----:B0-----:R-:W2:Y:S04]  /*00f0*/  LDG.E R10, desc[UR6][R4.64+0x4] ;  /* 0x00000406040a7981 */ /* 0x001ea8000c1e1900 */
[----:B------:R-:W3:Y:S04]  /*0100*/  LDG.E R36, desc[UR6][R4.64] ;  /* 0x0000000604247981 */ /* 0x000ee8000c1e1900 */
[----:B------:R-:W4:Y:S04]  /*0110*/  LDG.E R11, desc[UR6][R4.64+0x8] ;  /* 0x00000806040b7981 */ /* 0x000f28000c1e1900 */
        /* <DEDUP_REMOVED lines=10> */
[----:B------:R-:W4:Y:S01]  /*01c0*/  LDG.E R28, desc[UR6][R4.64+0x34] ;  /* 0x00003406041c7981 */ /* 0x000f22000c1e1900 */
[----:B--2---:R-:W-:-:S05]  /*01d0*/  PRMT R8, R10, 0x7771, RZ ;  /* 0x000077710a087816 */ /* 0x004fca00000000ff */
[----:B------:R-:W-:Y:S01]  /*01e0*/  IMAD.U32 R8, R8, 0x10000, RZ ;  /* 0x0001000008087824 */ /* 0x000fe200078e00ff */
[C---:B------:R-:W-:Y:S02]  /*01f0*/  PRMT R9, R10.reuse, 0x7770, RZ ;  /* 0x000077700a097816 */ /* 0x040fe400000000ff */
[----:B------:R-:W-:Y:S02]  /*0200*/  PRMT R13, R10, 0x7772, RZ ;  /* 0x000077720a0d7816 */ /* 0x000fe400000000ff */
[----:B------:R-:W-:Y:S02]  /*0210*/  LOP3.LUT R14, R8, 0xff0000, RZ, 0xc0, !PT ;  /* 0x00ff0000080e7812 */ /* 0x000fe400078ec0ff */
[----:B---3--:R-:W-:-:S03]  /*0220*/  PRMT R36, R36, 0x123, RZ ;  /* 0x0000012324247816 */ /* 0x008fc600000000ff */
[----:B------:R-:W-:Y:S02]  /*0230*/  IMAD R9, R9, 0x1000000, R14 ;  /* 0x0100000009097824 */ /* 0x000fe400078e020e */
[----:B------:R-:W-:Y:S02]  /*0240*/  IMAD.SHL.U32 R14, R13, 0x100, RZ ;  /* 0x000001000d0e7824 */ /* 0x000fe400078e00ff */
[----:B------:R-:W-:-:S03]  /*0250*/  VIADD R8, R36, 0x98c7e2a2 ;  /* 0x98c7e2a224087836 */ /* 0x000fc60000000000 */
[----:B------:R-:W-:Y:S02]  /*0260*/  LOP3.LUT R33, R9, R14, RZ, 0xfc, !PT ;  /* 0x0000000e09217212 */ /* 0x000fe400078efcff */
[----:B----4-:R-:W-:Y:S02]  /*0270*/  PRMT R9, R11, 0x7771, RZ ;  /* 0x000077710b097816 */ /* 0x010fe400000000ff */
[----:B------:R-:W-:Y:S02]  /*0280*/  IADD3 R32, PT, PT, -R36, 0x67381d5d, RZ ;  /* 0x67381d5d24207810 */ /* 0x000fe40007ffe1ff */
[C-C-:B------:R-:W-:Y:S02]  /*0290*/  SHF.L.W.U32.HI R13, R8.reuse, 0x1a, R8.reuse ;  /* 0x0000001a080d7819 */ /* 0x140fe40000010e08 */
[C-C-:B------:R-:W-:Y:S02]  /*02a0*/  SHF.L.W.U32.HI R30, R8.reuse, 0x15, R8.reuse ;  /* 0x00000015081e7819 */ /* 0x140fe40000010e08 */
[----:B------:R-:W-:-:S02]  /*02b0*/  SHF.L.W.U32.HI R15, R8, 0x7, R8 ;  /* 0x00000007080f7819 */ /* 0x000fc40000010e08 */
[----:B------:R-:W-:Y:S02]  /*02c0*/  LOP3.LUT R17, R8, 0x510e527f, RZ, 0xc0, !PT ;  /* 0x510e527f08117812 */ /* 0x000fe400078ec0ff */
[----:B------:R-:W-:Y:S01]  /*02d0*/  PRMT R14, R10, 0x7773, RZ ;  /* 0x000077730a0e7816 */ /* 0x000fe200000000ff */
[----:B------:R-:W-:Y:S01]  /*02e0*/  IMAD.U32 R10, R9, 0x10000, RZ ;  /* 0x00010000090a7824 */ /* 0x000fe200078e00ff */
[----:B------:R-:W-:Y:S02]  /*02f0*/  LOP3.LUT R15, R15, R13, R30, 0x96, !PT ;  /* 0x0000000d0f0f7212 */ /* 0x000fe400078e961e */
[----:B------:R-:W-:Y:S01]  /*0300*/  LOP3.LUT R17, R17, 0x9b05688c, R32, 0xf8, !PT ;  /* 0x9b05688c11117812 */ /* 0x000fe200078ef820 */
[----:B------:R-:W2:Y:S01]  /*0310*/  LDG.E R30, desc[UR6][R4.64+0x38] ;  /* 0x00003806041e7981 */ /* 0x000ea2000c1e1900 */
[----:B------:R-:W-:Y:S02]  /*0320*/  LOP3.LUT R14, R33, R14, RZ, 0xfc, !PT ;  /* 0x0000000e210e7212 */ /* 0x000fe400078efcff */
[----:B------:R-:W-:-:S02]  /*0330*/  PRMT R9, R11, 0x7770, RZ ;  /* 0x000077700b097816 */ /* 0x000fc400000000ff */
[----:B------:R-:W-:Y:S02]  /*0340*/  LOP3.LUT R32, R10, 0xff0000, RZ, 0xc0, !PT ;  /* 0x00ff00000a207812 */ /* 0x000fe400078ec0ff */
[----:B------:R-:W-:Y:S02]  /*0350*/  PRMT R13, R11, 0x7772, RZ ;  /* 0x000077720b0d7816 */ /* 0x000fe400000000ff */
[----:B------:R-:W-:Y:S01]  /*0360*/  IADD3 R10, PT, PT, R14, R17, R15 ;  /* 0x000000110e0a7210 */ /* 0x000fe20007ffe00f */
[----:B------:R-:W-:Y:S02]  /*0370*/  IMAD R9, R9, 0x1000000, R32 ;  /* 0x0100000009097824 */ /* 0x000fe400078e0220 */
[----:B------:R-:W-:Y:S02]  /*0380*/  IMAD.SHL.U32 R34, R13, 0x100, RZ ;  /* 0x000001000d227824 */ /* 0x000fe400078e00ff */
[----:B------:R-:W-:-:S03]  /*0390*/  VIADD R23, R10, 0xcd2a11ae ;  /* 0xcd2a11ae0a177836 */ /* 0x000fc60000000000 */
[----:B------:R-:W-:Y:S02]  /*03a0*/  LOP3.LUT R34, R9, R34, RZ, 0xfc, !PT ;  /* 0x0000002209227212 */ /* 0x000fe400078efcff */
[----:B------:R-:W-:Y:S02]  /*03b0*/  PRMT R9, R6, 0x7771, RZ ;  /* 0x0000777106097816 */ /* 0x000fe400000000ff */
[C-C-:B------:R-:W-:Y:S02]  /*03c0*/  SHF.L.W.U32.HI R13, R23.reuse, 0x1a, R23.reuse ;  /* 0x0000001a170d7819 */ /* 0x140fe40000010e17 */
[C-C-:B------:R-:W-:Y:S02]  /*03d0*/  SHF.L.W.U32.HI R32, R23.reuse, 0x15, R23.reuse ;  /* 0x0000001517207819 */ /* 0x140fe40000010e17 */
[----:B------:R-:W-:Y:S02]  /*03e0*/  SHF.L.W.U32.HI R15, R23, 0x7, R23 ;  /* 0x00000007170f7819 */ /* 0x000fe40000010e17 */
[----:B------:R-:W-:-:S02]  /*03f0*/  IADD3 R38, PT, PT, -R10, -0x4d2a11af, RZ ;  /* 0xb2d5ee510a267810 */ /* 0x000fc40007ffe1ff */
[----:B------:R-:W-:Y:S02]  /*0400*/  LOP3.LUT R17, R23, R8, RZ, 0xc0, !PT ;  /* 0x0000000817117212 */ /* 0x000fe400078ec0ff */
[----:B------:R-:W-:Y:S02]  /*0410*/  PRMT R11, R11, 0x7773, RZ ;  /* 0x000077730b0b7816 */ /* 0x000fe400000000ff */
[----:B------:R-:W-:Y:S01]  /*0420*/  LOP3.LUT R32, R15, R13, R32, 0x96, !PT ;  /* 0x0000000d0f207212 */ /* 0x000fe200078e9620 */
[----:B------:R-:W-:Y:S01]  /*0430*/  IMAD.U32 R13, R9, 0x10000, RZ ;  /* 0x00010000090d7824 */ /* 0x000fe200078e00ff */
[----:B------:R-:W-:Y:S02]  /*0440*/  LOP3.LUT R17, R17, 0x510e527f, R38, 0xf8, !PT ;  /* 0x510e527f11117812 */ /* 0x000fe400078ef826 */
[----:B------:R-:W-:Y:S02]  /*0450*/  LOP3.LUT R9, R34, R11, RZ, 0xfc, !PT ;  /* 0x0000000b22097212 */ /* 0x000fe400078efcff */
[----:B------:R-:W-:-:S02]  /*0460*/  LOP3.LUT R38, R13, 0xff0000, RZ, 0xc0, !PT ;  /* 0x00ff00000d267812 */ /* 0x000fc400078ec0ff */
[----:B------:R-:W-:Y:S02]  /*0470*/  IADD3 R13, PT, PT, R9, R17, R32 ;  /* 0x00000011090d7210 */ /* 0x000fe40007ffe020 */
[----:B------:R-:W3:Y:S01]  /*0480*/  LDG.E R32, desc[UR6][R4.64+0x3c] ;  /* 0x00003c0604207981 */ /* 0x000ee2000c1e1900 */
[C---:B------:R-:W-:Y:S02]  /*0490*/  PRMT R11, R6.reuse, 0x7770, RZ ;  /* 0x00007770060b7816 */ /* 0x040fe400000000ff */
[----:B------:R-:W-:Y:S01]  /*04a0*/  PRMT R15, R6, 0x7772, RZ ;  /* 0x00007772060f7816 */ /* 0x000fe200000000ff */
[----:B------:R-:W-:Y:S02]  /*04b0*/  VIADD R25, R13, 0xc2e12e0 ;  /* 0x0c2e12e00d197836 */ /* 0x000fe40000000000 */
[----:B------:R-:W-:Y:S02]  /*04c0*/  IMAD R11, R11, 0x1000000, R38 ;  /* 0x010000000b0b7824 */ /* 0x000fe400078e0226 */
[----:B------:R-:W-:Y:S01]  /*04d0*/  IMAD.SHL.U32 R38, R15, 0x100, RZ ;  /* 0x000001000f267824 */ /* 0x000fe200078e00ff */
[----:B------:R-:W-:-:S04]  /*04e0*/  SHF.L.W.U32.HI R17, R25, 0x7, R25 ;  /* 0x0000000719117819 */ /* 0x000fc80000010e19 */
[----:B------:R-:W-:Y:S02]  /*04f0*/  LOP3.LUT R15, R11, R38, RZ, 0xfc, !PT ;  /* 0x000000260b0f7212 */ /* 0x000fe400078efcff */
[C-C-:B------:R-:W-:Y:S02]  /*0500*/  SHF.L.W.U32.HI R11, R25.reuse, 0x1a, R25.reuse ;  /* 0x0000001a190b7819 */ /* 0x140fe40000010e19 */
[----:B------:R-:W-:Y:S02]  /*0510*/  SHF.L.W.U32.HI R38, R25, 0x15, R25 ;  /* 0x0000001519267819 */ /* 0x000fe40000010e19 */
[----:B------:R-:W-:Y:S02]  /*0520*/  IADD3 R21, PT, PT, -R13, -0xc2e12e1, RZ ;  /* 0xf3d1ed1f0d157810 */ /* 0x000fe40007ffe1ff */
[----:B------:R-:W-:Y:S02]  /*0530*/  LOP3.LUT R17, R17, R11, R38, 0x96, !PT ;  /* 0x0000000b11117212 */ /* 0x000fe400078e9626 */
[----:B------:R-:W-:-:S02]  /*0540*/  LOP3.LUT R19, R25, R23, RZ, 0xc0, !PT ;  /* 0x0000001719137212 */ /* 0x000fc400078ec0ff */
[----:B------:R-:W-:Y:S02]  /*0550*/  PRMT R6, R6, 0x7773, RZ ;  /* 0x0000777306067816 */ /* 0x000fe400000000ff */
[C---:B------:R-:W-:Y:S02]  /*0560*/  PRMT R11, R0.reuse, 0x7771, RZ ;  /* 0x00007771000b7816 */ /* 0x040fe400000000ff */
[----:B------:R-:W-:Y:S02]  /*0570*/  LOP3.LUT R19, R19, R8, R21, 0xf8, !PT ;  /* 0x0000000813137212 */ /* 0x000fe400078ef815 */
[----:B------:R-:W-:Y:S01]  /*0580*/  LOP3.LUT R6, R15, R6, RZ, 0xfc, !PT ;  /* 0x000000060f067212 */ /* 0x000fe200078efcff */
[----:B------:R-:W-:Y:S01]  /*0590*/  IMAD.U32 R21, R11, 0x10000, RZ ;  /* 0x000100000b157824 */ /* 0x000fe200078e00ff */
[----:B------:R-:W-:Y:S02]  /*05a0*/  PRMT R11, R0, 0x7770, RZ ;  /* 0x00007770000b7816 */ /* 0x000fe400000000ff */
[----:B------:R-:W-:-:S02]  /*05b0*/  IADD3 R17, PT, PT, R6, R19, R17 ;  /* 0x0000001306117210 */ /* 0x000fc40007ffe011 */
[----:B------:R-:W-:Y:S02]  /*05c0*/  LOP3.LUT R40, R21, 0xff0000, RZ, 0xc0, !PT ;  /* 0x00ff000015287812 */ /* 0x000fe400078ec0ff */
[----:B------:R-:W-:Y:S01]  /*05d0*/  PRMT R19, R0, 0x7772, RZ ;  /* 0x0000777200137816 */ /* 0x000fe200000000ff */
[----:B------:R-:W-:Y:S02]  /*05e0*/  VIADD R38, R17, 0xa4ce148b ;  /* 0xa4ce148b11267836 */ /* 0x000fe40000000000 */
[----:B------:R-:W-:Y:S02]  /*05f0*/  IMAD R11, R11, 0x1000000, R40 ;  /* 0x010000000b0b7824 */ /* 0x000fe400078e0228 */
[----:B------:R-:W-:Y:S01]  /*0600*/  IMAD.SHL.U32 R40, R19, 0x100, RZ ;  /* 0x0000010013287824 */ /* 0x000fe200078e00ff */
[----:B------:R-:W-:Y:S02]  /*0610*/  PRMT R19, R7, 0x7771, RZ ;  /* 0x0000777107137816 */ /* 0x000fe400000000ff */
[----:B------:R-:W-:-:S02]  /*0620*/  IADD3 R29, PT, PT, -R17, 0x5b31eb74, RZ ;  /* 0x5b31eb74111d7810 */ /* 0x000fc40007ffe1ff */
[C-C-:B------:R-:W-:Y:S02]  /*0630*/  SHF.L.W.U32.HI R21, R38.reuse, 0x1a, R38.reuse ;  /* 0x0000001a26157819 */ /* 0x140fe40000010e26 */
[C-C-:B------:R-:W-:Y:S02]  /*0640*/  SHF.L.W.U32.HI R42, R38.reuse, 0x15, R38.reuse ;  /* 0x00000015262a7819 */ /* 0x140fe40000010e26 */
[C---:B------:R-:W-:Y:S02]  /*0650*/  SHF.L.W.U32.HI R27, R38.reuse, 0x7, R38 ;  /* 0x00000007261b7819 */ /* 0x040fe40000010e26 */
[----:B------:R-:W-:Y:S01]  /*0660*/  LOP3.LUT R46, R38, R25, RZ, 0xc0, !PT ;  /* 0x00000019262e7212 */ /* 0x000fe200078ec0ff */
[----:B------:R-:W-:Y:S01]  /*0670*/  IMAD.U32 R19, R19, 0x10000, RZ ;  /* 0x0001000013137824 */ /* 0x000fe200078e00ff */
[----:B------:R-:W-:Y:S02]  /*0680*/  LOP3.LUT R21, R27, R21, R42, 0x96, !PT ;  /* 0x000000151b157212 */ /* 0x000fe400078e962a */
[----:B------:R-:W-:-:S04]  /*0690*/  LOP3.LUT R29, R46, R23, R29, 0xf8, !PT ;  /* 0x000000172e1d7212 */ /* 0x000fc800078ef81d */
[----:B------:R-:W-:Y:S02]  /*06a0*/  IADD3 R29, PT, PT, R21, R29, R8 ;  /* 0x0000001d151d7210 */ /* 0x000fe40007ffe008 */
[----:B------:R-:W-:Y:S02]  /*06b0*/  PRMT R8, R7, 0x7770, RZ ;  /* 0x0000777007087816 */ /* 0x000fe400000000ff */
[----:B------:R-:W-:Y:S02]  /*06c0*/  LOP3.LUT R21, R19, 0xff0000, RZ, 0xc0, !PT ;  /* 0x00ff000013157812 */ /* 0x000fe400078ec0ff */
[----:B------:R-:W-:Y:S02]  /*06d0*/  LOP3.LUT R11, R11, R40, RZ, 0xfc, !PT ;  /* 0x000000280b0b7212 */ /* 0x000fe400078efcff */
[----:B------:R-:W-:Y:S01]  /*06e0*/  PRMT R0, R0, 0x7773, RZ ;  /* 0x0000777300007816 */ /* 0x000fe200000000ff */
[----:B------:R-:W-:Y:S01]  /*06f0*/  IMAD R27, R8, 0x1000000, R21 ;  /* 0x01000000081b7824 */ /* 0x000fe200078e0215 */
[----:B------:R-:W-:-:S02]  /*0700*/  PRMT R8, R7, 0x7772, RZ ;  /* 0x0000777207087816 */ /* 0x000fc400000000ff */
[----:B------:R-:W-:Y:S01]  /*0710*/  LOP3.LUT R0, R11, R0, RZ, 0xfc, !PT ;  /* 0x000000000b007212 */ /* 0x000fe200078efcff */
[----:B------:R-:W-:Y:S02]  /*0720*/  VIADD R42, R36, 0xfc08884d ;  /* 0xfc08884d242a7836 */ /* 0x000fe40000000000 */
[----:B------:R-:W-:Y:S01]  /*0730*/  IMAD.SHL.U32 R8, R8, 0x100, RZ ;  /* 0x0000010008087824 */ /* 0x000fe200078e00ff */
[----:B------:R-:W-:Y:S02]  /*0740*/  IADD3 R19, PT, PT, R29, 0x3956c25b, R0 ;  /* 0x3956c25b1d137810 */ /* 0x000fe40007ffe000 */
[C-C-:B------:R-:W-:Y:S02]  /*0750*/  SHF.L.W.U32.HI R29, R42.reuse, 0x1e, R42.reuse ;  /* 0x0000001e2a1d7819 */ /* 0x140fe40000010e2a */
[----:B------:R-:W-:Y:S01]  /*0760*/  LOP3.LUT R8, R27, R8, RZ, 0xfc, !PT ;  /* 0x000000081b087212 */ /* 0x000fe200078efcff */
[C---:B------:R-:W-:Y:S01]  /*0770*/  IMAD.IADD R21, R42.reuse, 0x1, R19 ;  /* 0x000000012a157824 */ /* 0x040fe200078e0213 */
[----:B------:R-:W-:-:S02]  /*0780*/  SHF.L.W.U32.HI R40, R42, 0x13, R42 ;  /* 0x000000132a287819 */ /* 0x000fc40000010e2a */
[----:B------:R-:W-:Y:S02]  /*0790*/  SHF.L.W.U32.HI R31, R42, 0xa, R42 ;  /* 0x0000000a2a1f7819 */ /* 0x000fe40000010e2a */
[----:B------:R-:W-:Y:S02]  /*07a0*/  PRMT R27, R12, 0x7771, RZ ;  /* 0x000077710c1b7816 */ /* 0x000fe400000000ff */
[C-C-:B------:R-:W-:Y:S02]  /*07b0*/  SHF.L.W.U32.HI R35, R21.reuse, 0x1a, R21.reuse ;  /* 0x0000001a15237819 */ /* 0x140fe40000010e15 */
[--C-:B------:R-:W-:Y:S01]  /*07c0*/  SHF.L.W.U32.HI R46, R21, 0x15, R21.reuse ;  /* 0x00000015152e7819 */ /* 0x100fe20000010e15 */
[----:B------:R-:W-:Y:S01]  /*07d0*/  IMAD.U32 R27, R27, 0x10000, RZ ;  /* 0x000100001b1b7824 */ /* 0x000fe200078e00ff */
[----:B------:R-:W-:Y:S02]  /*07e0*/  SHF.L.W.U32.HI R37, R21, 0x7, R21 ;  /* 0x0000000715257819 */ /* 0x000fe40000010e15 */
[----:B------:R-:W-:-:S02]  /*07f0*/  LOP3.LUT R29, R31, R29, R40, 0x96, !PT ;  /* 0x0000001d1f1d7212 */ /* 0x000fc400078e9628 */
[----:B------:R-:W-:Y:S02]  /*0800*/  LOP3.LUT R31, R42, 0xd16e48e2, RZ, 0xc0, !PT ;  /* 0xd16e48e22a1f7812 */ /* 0x000fe400078ec0ff */
[----:B------:R-:W-:Y:S02]  /*0810*/  LOP3.LUT R46, R37, R35, R46, 0x96, !PT ;  /* 0x00000023252e7212 */ /* 0x000fe400078e962e */
[----:B------:R-:W-:Y:S02]  /*0820*/  LOP3.LUT R35, R25, R21, R38, 0xb8, !PT ;  /* 0x0000001519237212 */ /* 0x000fe400078eb826 */
[----:B------:R-:W-:Y:S02]  /*0830*/  PRMT R7, R7, 0x7773, RZ ;  /* 0x0000777307077816 */ /* 0x000fe400000000ff */
[----:B------:R-:W-:Y:S02]  /*0840*/  IADD3 R31, PT, PT, R10, R29, R31 ;  /* 0x0000001d0a1f7210 */ /* 0x000fe40007ffe01f */
[----:B------:R-:W-:-:S02]  /*0850*/  PRMT R10, R12, 0x7770, RZ ;  /* 0x000077700c0a7816 */ /* 0x000fc400000000ff */
[----:B------:R-:W-:Y:S02]  /*0860*/  LOP3.LUT R27, R27, 0xff0000, RZ, 0xc0, !PT ;  /* 0x00ff00001b1b7812 */ /* 0x000fe400078ec0ff */
[----:B------:R-:W-:Y:S02]  /*0870*/  IADD3 R46, PT, PT, R46, R35, R23 ;  /* 0x000000232e2e7210 */ /* 0x000fe40007ffe017 */
[----:B------:R-:W-:Y:S01]  /*0880*/  LOP3.LUT R7, R8, R7, RZ, 0xfc, !PT ;  /* 0x0000000708077212 */ /* 0x000fe200078efcff */
[----:B------:R-:W-:Y:S01]  /*0890*/  IMAD R27, R10, 0x1000000, R27 ;  /* 0x010000000a1b7824 */ /* 0x000fe200078e021b */
[----:B------:R-:W-:Y:S01]  /*08a0*/  PRMT R10, R12, 0x7772, RZ ;  /* 0x000077720c0a7816 */ /* 0x000fe200000000ff */
[----:B------:R-:W-:Y:S01]  /*08b0*/  VIADD R31, R31, 0xbabcc441 ;  /* 0xbabcc4411f1f7836 */ /* 0x000fe20000000000 */
[----:B------:R-:W-:-:S03]  /*08c0*/  IADD3 R23, PT, PT, R46, 0x59f111f1, R7 ;  /* 0x59f111f12e177810 */ /* 0x000fc60007ffe007 */
[----:B------:R-:W-:Y:S02]  /*08d0*/  IMAD.SHL.U32 R10, R10, 0x100, RZ ;  /* 0x000001000a0a7824 */ /* 0x000fe400078e00ff */
[----:B------:R-:W-:-:S03]  /*08e0*/  IMAD.IADD R40, R31, 0x1, R23 ;  /* 0x000000011f287824 */ /* 0x000fc600078e0217 */
[----:B------:R-:W-:Y:S02]  /*08f0*/  LOP3.LUT R10, R27, R10, RZ, 0xfc, !PT ;  /* 0x0000000a1b0a7212 */ /* 0x000fe400078efcff */
[C-C-:B------:R-:W-:Y:S02]  /*0900*/  SHF.L.W.U32.HI R37, R40.reuse, 0x1a, R40.reuse ;  /* 0x0000001a28257819 */ /* 0x140fe40000010e28 */
[C-C-:B------:R-:W-:Y:S02]  /*0910*/  SHF.L.W.U32.HI R48, R40.reuse, 0x15, R40.reuse ;  /* 0x0000001528307819 */ /* 0x140fe40000010e28 */
[----:B------:R-:W-:Y:S02]  /*0920*/  SHF.L.W.U32.HI R39, R40, 0x7, R40 ;  /* 0x0000000728277819 */ /* 0x000fe40000010e28 */
[----:B------:R-:W-:Y:S02]  /*0930*/  PRMT R27, R16, 0x7771, RZ ;  /* 0x00007771101b7816 */ /* 0x000fe400000000ff */
[----:B------:R-:W-:-:S02]  /*0940*/  SHF.L.W.U32.HI R29, R31, 0x1e, R31 ;  /* 0x0000001e1f1d7819 */ /* 0x000fc40000010e1f */
[--C-:B------:R-:W-:Y:S01]  /*0950*/  SHF.L.W.U32.HI R46, R31, 0x13, R31.reuse ;  /* 0x000000131f2e7819 */ /* 0x100fe20000010e1f */
[----:B------:R-:W-:Y:S01]  /*0960*/  IMAD.U32 R27, R27, 0x10000, RZ ;  /* 0x000100001b1b7824 */ /* 0x000fe200078e00ff */
[----:B------:R-:W-:Y:S02]  /*0970*/  SHF.L.W.U32.HI R35, R31, 0xa, R31 ;  /* 0x0000000a1f237819 */ /* 0x000fe40000010e1f */
[----:B------:R-:W-:Y:S02]  /*0980*/  LOP3.LUT R48, R39, R37, R48, 0x96, !PT ;  /* 0x0000002527307212 */ /* 0x000fe400078e9630 */
[----:B------:R-:W-:Y:S02]  /*0990*/  LOP3.LUT R37, R38, R40, R21, 0xb8, !PT ;  /* 0x0000002826257212 */ /* 0x000fe400078eb815 */
[----:B------:R-:W-:Y:S02]  /*09a0*/  LOP3.LUT R46, R35, R29, R46, 0x96, !PT ;  /* 0x0000001d232e7212 */ /* 0x000fe400078e962e */
[----:B------:R-:W-:-:S02]  /*09b0*/  LOP3.LUT R35, R42, 0x6a09e667, R31, 0xe8, !PT ;  /* 0x6a09e6672a237812 */ /* 0x000fc400078ee81f */
[----:B------:R-:W-:Y:S02]  /*09c0*/  PRMT R29, R12, 0x7773, RZ ;  /* 0x000077730c1d7816 */ /* 0x000fe400000000ff */
[----:B------:R-:W-:Y:S02]  /*09d0*/  IADD3 R48, PT, PT, R48, R37, R25 ;  /* 0x0000002530307210 */ /* 0x000fe40007ffe019 */
[----:B------:R-:W-:Y:S02]  /*09e0*/  PRMT R12, R16, 0x7770, RZ ;  /* 0x00007770100c7816 */ /* 0x000fe400000000ff */
[----:B------:R-:W-:Y:S02]  /*09f0*/  LOP3.LUT R25, R27, 0xff0000, RZ, 0xc0, !PT ;  /* 0x00ff00001b197812 */ /* 0x000fe400078ec0ff */
[----:B------:R-:W-:Y:S02]  /*0a00*/  IADD3 R46, PT, PT, R13, R46, R35 ;  /* 0x0000002e0d2e7210 */ /* 0x000fe40007ffe023 */
[----:B------:R-:W-:Y:S01]  /*0a10*/  LOP3.LUT R13, R10, R29, RZ, 0xfc, !PT ;  /* 0x0000001d0a0d7212 */ /* 0x000fe200078efcff */
[----:B------:R-:W-:Y:S01]  /*0a20*/  IMAD R29, R12, 0x1000000, R25 ;  /* 0x010000000c1d7824 */ /* 0x000fe200078e0219 */
[----:B------:R-:W-:Y:S01]  /*0a30*/  PRMT R12, R16, 0x7772, RZ ;  /* 0x00007772100c7816 */ /* 0x000fe200000000ff */
[----:B------:R-:W-:Y:S01]  /*0a40*/  VIADD R46, R46, 0x50c6645b ;  /* 0x50c6645b2e2e7836 */ /* 0x000fe20000000000 */
[----:B------:R-:W-:-:S03]  /*0a50*/  IADD3 R27, PT, PT, R48, -0x6dc07d5c, R13 ;  /* 0x923f82a4301b7810 */ /* 0x000fc60007ffe00d */
[----:B------:R-:W-:Y:S01]  /*0a60*/  IMAD.SHL.U32 R12, R12, 0x100, RZ ;  /* 0x000001000c0c7824 */ /* 0x000fe200078e00ff */
[C-C-:B------:R-:W-:Y:S01]  /*0a70*/  SHF.L.W.U32.HI R35, R46.reuse, 0x1e, R46.reuse ;  /* 0x0000001e2e237819 */ /* 0x140fe20000010e2e */
[C---:B------:R-:W-:Y:S01]  /*0a80*/  IMAD.IADD R25, R46.reuse, 0x1, R27 ;  /* 0x000000012e197824 */ /* 0x040fe200078e021b */
[C-C-:B------:R-:W-:Y:S02]  /*0a90*/  SHF.L.W.U32.HI R48, R46.reuse, 0x13, R46.reuse ;  /* 0x000000132e307819 */ /* 0x140fe40000010e2e */
[----:B------:R-:W-:Y:S02]  /*0aa0*/  LOP3.LUT R12, R29, R12, RZ, 0xfc, !PT ;  /* 0x0000000c1d0c7212 */ /* 0x000fe400078efcff */
[----:B------:R-:W-:Y:S02]  /*0ab0*/  SHF.L.W.U32.HI R37, R46, 0xa, R46 ;  /* 0x0000000a2e257819 */ /* 0x000fe40000010e2e */
[----:B------:R-:W-:Y:S02]  /*0ac0*/  PRMT R29, R18, 0x7771, RZ ;  /* 0x00007771121d7816 */ /* 0x000fe400000000ff */
[----:B------:R-:W-:-:S02]  /*0ad0*/  LOP3.LUT R48, R37, R35, R48, 0x96, !PT ;  /* 0x0000002325307212 */ /* 0x000fc400078e9630 */
[----:B------:R-:W-:Y:S01]  /*0ae0*/  LOP3.LUT R42, R31, R42, R46, 0xe8, !PT ;  /* 0x0000002a1f2a7212 */ /* 0x000fe200078ee82e */
[----:B------:R-:W-:Y:S01]  /*0af0*/  IMAD.U32 R29, R29, 0x10000, RZ ;  /* 0x000100001d1d7824 */ /* 0x000fe200078e00ff */
[C-C-:B------:R-:W-:Y:S02]  /*0b00*/  SHF.L.W.U32.HI R39, R25.reuse, 0x1a, R25.reuse ;  /* 0x0000001a19277819 */ /* 0x140fe40000010e19 */
[C-C-:B------:R-:W-:Y:S02]  /*0b10*/  SHF.L.W.U32.HI R50, R25.reuse, 0x15, R25.reuse ;  /* 0x0000001519327819 */ /* 0x140fe40000010e19 */
[----:B------:R-:W-:Y:S02]  /*0b20*/  SHF.L.W.U32.HI R41, R25, 0x7, R25 ;  /* 0x0000000719297819 */ /* 0x000fe40000010e19 */
[----:B------:R-:W-:Y:S02]  /*0b30*/  PRMT R35, R16, 0x7773, RZ ;  /* 0x0000777310237816 */ /* 0x000fe400000000ff */
[----:B------:R-:W-:-:S02]  /*0b40*/  IADD3 R42, PT, PT, R17, R48, R42 ;  /* 0x00000030112a7210 */ /* 0x000fc40007ffe02a */
[----:B------:R-:W-:Y:S02]  /*0b50*/  LOP3.LUT R39, R41, R39, R50, 0x96, !PT ;  /* 0x0000002729277212 */ /* 0x000fe400078e9632 */
[----:B------:R-:W-:Y:S02]  /*0b60*/  LOP3.LUT R37, R21, R25, R40, 0xb8, !PT ;  /* 0x0000001915257212 */ /* 0x000fe400078eb828 */
[----:B------:R-:W-:Y:S02]  /*0b70*/  LOP3.LUT R17, R12, R35, RZ, 0xfc, !PT ;  /* 0x000000230c117212 */ /* 0x000fe400078efcff */
[----:B------:R-:W-:Y:S02]  /*0b80*/  PRMT R16, R18, 0x7770, RZ ;  /* 0x0000777012107816 */ /* 0x000fe400000000ff */
[----:B------:R-:W-:Y:S02]  /*0b90*/  LOP3.LUT R35, R29, 0xff0000, RZ, 0xc0, !PT ;  /* 0x00ff00001d237812 */ /* 0x000fe400078ec0ff */
[----:B------:R-:W-:-:S03]  /*0ba0*/  IADD3 R38, PT, PT, R39, R37, R38 ;  /* 0x0000002527267210 */ /* 0x000fc60007ffe026 */
[----:B------:R-:W-:Y:S01]  /*0bb0*/  IMAD R35, R16, 0x1000000, R35 ;  /* 0x0100000010237824 */ /* 0x000fe200078e0223 */
[----:B------:R-:W-:Y:S01]  /*0bc0*/  PRMT R16, R18, 0x7772, RZ ;  /* 0x0000777212107816 */ /* 0x000fe200000000ff */
[----:B------:R-:W-:Y:S01]  /*0bd0*/  VIADD R42, R42, 0x3ac42e24 ;  /* 0x3ac42e242a2a7836 */ /* 0x000fe20000000000 */
[----:B------:R-:W-:-:S03]  /*0be0*/  IADD3 R29, PT, PT, R38, -0x54e3a12b, R17 ;  /* 0xab1c5ed5261d7810 */ /* 0x000fc60007ffe011 */
[----:B------:R-:W-:Y:S02]  /*0bf0*/  IMAD.SHL.U32 R16, R16, 0x100, RZ ;  /* 0x0000010010107824 */ /* 0x000fe400078e00ff */
[C---:B------:R-:W-:Y:S01]  /*0c00*/  IMAD.IADD R38, R42.reuse, 0x1, R29 ;  /* 0x000000012a267824 */ /* 0x040fe200078e021d */
[C-C-:B------:R-:W-:Y:S02]  /*0c10*/  SHF.L.W.U32.HI R37, R42.reuse, 0x1e, R42.reuse ;  /* 0x0000001e2a257819 */ /* 0x140fe40000010e2a */
[C-C-:B------:R-:W-:Y:S02]  /*0c20*/  SHF.L.W.U32.HI R48, R42.reuse, 0x13, R42.reuse ;  /* 0x000000132a307819 */ /* 0x140fe40000010e2a */
[----:B------:R-:W-:Y:S02]  /*0c30*/  SHF.L.W.U32.HI R39, R42, 0xa, R42 ;  /* 0x0000000a2a277819 */ /* 0x000fe40000010e2a */
[----:B------:R-:W-:Y:S02]  /*0c40*/  LOP3.LUT R16, R35, R16, RZ, 0xfc, !PT ;  /* 0x0000001023107212 */ /* 0x000fe400078efcff */
[----:B------:R-:W-:-:S02]  /*0c50*/  SHF.L.W.U32.HI R41, R38, 0x1a, R38 ;  /* 0x0000001a26297819 */ /* 0x000fc40000010e26 */
[C-C-:B------:R-:W-:Y:S02]  /*0c60*/  SHF.L.W.U32.HI R50, R38.reuse, 0x15, R38.reuse ;  /* 0x0000001526327819 */ /* 0x140fe40000010e26 */
[----:B------:R-:W-:Y:S02]  /*0c70*/  SHF.L.W.U32.HI R43, R38, 0x7, R38 ;  /* 0x00000007262b7819 */ /* 0x000fe40000010e26 */
[----:B------:R-:W-:Y:S02]  /*0c80*/  LOP3.LUT R35, R46, R31, R42, 0xe8, !PT ;  /* 0x0000001f2e237212 */ /* 0x000fe400078ee82a */
[----:B------:R-:W-:Y:S02]  /*0c90*/  PRMT R31, R20, 0x7771, RZ ;  /* 0x00007771141f7816 */ /* 0x000fe400000000ff */
[----:B------:R-:W-:Y:S02]  /*0ca0*/  LOP3.LUT R48, R39, R37, R48, 0x96, !PT ;  /* 0x0000002527307212 */ /* 0x000fe400078e9630 */
[----:B------:R-:W-:-:S02]  /*0cb0*/  LOP3.LUT R50, R43, R41, R50, 0x96, !PT ;  /* 0x000000292b327212 */ /* 0x000fc400078e9632 */
[----:B------:R-:W-:Y:S02]  /*0cc0*/  LOP3.LUT R39, R40, R38, R25, 0xb8, !PT ;  /* 0x0000002628277212 */ /* 0x000fe400078eb819 */
[----:B------:R-:W-:Y:S01]  /*0cd0*/  PRMT R37, R18, 0x7773, RZ ;  /* 0x0000777312257816 */ /* 0x000fe200000000ff */
[----:B------:R-:W-:Y:S01]  /*0ce0*/  IMAD.U32 R31, R31, 0x10000, RZ ;  /* 0x000100001f1f7824 */ /* 0x000fe200078e00ff */
[----:B------:R-:W-:Y:S02]  /*0cf0*/  IADD3 R35, PT, PT, R19, R48, R35 ;  /* 0x0000003013237210 */ /* 0x000fe40007ffe023 */
[----:B------:R-:W-:Y:S02]  /*0d00*/  IADD3 R50, PT, PT, R50, R39, R21 ;  /* 0x0000002732327210 */ /* 0x000fe40007ffe015 */
[----:B------:R-:W-:Y:S02]  /*0d10*/  LOP3.LUT R19, R16, R37, RZ, 0xfc, !PT ;  /* 0x0000002510137212 */ /* 0x000fe400078efcff */
[----:B------:R-:W-:-:S02]  /*0d20*/  PRMT R18, R20, 0x7770, RZ ;  /* 0x0000777014127816 */ /* 0x000fc400000000ff */
[----:B------:R-:W-:Y:S02]  /*0d30*/  LOP3.LUT R37, R31, 0xff0000, RZ, 0xc0, !PT ;  /* 0x00ff00001f257812 */ /* 0x000fe400078ec0ff */
[----:B------:R-:W-:Y:S02]  /*0d40*/  IADD3 R31, PT, PT, R50, -0x27f85568, R19 ;  /* 0xd807aa98321f7810 */ /* 0x000fe40007ffe013 */
[----:B------:R-:W-:Y:S01]  /*0d50*/  PRMT R21, R20, 0x7772, RZ ;  /* 0x0000777214157816 */ /* 0x000fe200000000ff */
[----:B------:R-:W-:Y:S02]  /*0d60*/  IMAD R18, R18, 0x1000000, R37 ;  /* 0x0100000012127824 */ /* 0x000fe400078e0225 */
[----:B------:R-:W-:Y:S02]  /*0d70*/  IMAD.IADD R37, R35, 0x1, R31 ;  /* 0x0000000123257824 */ /* 0x000fe400078e021f */
[----:B------:R-:W-:Y:S01]  /*0d80*/  IMAD.SHL.U32 R21, R21, 0x100, RZ ;  /* 0x0000010015157824 */ /* 0x000fe200078e00ff */
[----:B------:R-:W-:-:S02]  /*0d90*/  SHF.L.W.U32.HI R39, R35, 0x1e, R35 ;  /* 0x0000001e23277819 */ /* 0x000fc40000010e23 */
[C-C-:B------:R-:W-:Y:S02]  /*0da0*/  SHF.L.W.U32.HI R48, R35.reuse, 0x13, R35.reuse ;  /* 0x0000001323307819 */ /* 0x140fe40000010e23 */
[----:B------:R-:W-:Y:S02]  /*0db0*/  SHF.L.W.U32.HI R41, R35, 0xa, R35 ;  /* 0x0000000a23297819 */ /* 0x000fe40000010e23 */
[C-C-:B------:R-:W-:Y:S02]  /*0dc0*/  SHF.L.W.U32.HI R43, R37.reuse, 0x1a, R37.reuse ;  /* 0x0000001a252b7819 */ /* 0x140fe40000010e25 */
[C-C-:B------:R-:W-:Y:S02]  /*0dd0*/  SHF.L.W.U32.HI R50, R37.reuse, 0x15, R37.reuse ;  /* 0x0000001525327819 */ /* 0x140fe40000010e25 */
[----:B------:R-:W-:Y:S02]  /*0de0*/  SHF.L.W.U32.HI R45, R37, 0x7, R37 ;  /* 0x00000007252d7819 */ /* 0x000fe40000010e25 */
[----:B------:R-:W-:-:S02]  /*0df0*/  LOP3.LUT R18, R18, R21, RZ, 0xfc, !PT ;  /* 0x0000001512127212 */ /* 0x000fc400078efcff */
[----:B------:R-:W-:Y:S02]  /*0e00*/  LOP3.LUT R48, R41, R39, R48, 0x96, !PT ;  /* 0x0000002729307212 */ /* 0x000fe400078e9630 */
[----:B------:R-:W-:Y:S02]  /*0e10*/  LOP3.LUT R46, R42, R46, R35, 0xe8, !PT ;  /* 0x0000002e2a2e7212 */ /* 0x000fe400078ee823 */
[----:B------:R-:W-:Y:S02]  /*0e20*/  PRMT R21, R22, 0x7771, RZ ;  /* 0x0000777116157816 */ /* 0x000fe400000000ff */
[----:B------:R-:W-:Y:S02]  /*0e30*/  LOP3.LUT R43, R45, R43, R50, 0x96, !PT ;  /* 0x0000002b2d2b7212 */ /* 0x000fe400078e9632 */
[----:B------:R-:W-:Y:S02]  /*0e40*/  LOP3.LUT R41, R25, R37, R38, 0xb8, !PT ;  /* 0x0000002519297212 */ /* 0x000fe400078eb826 */
[----:B------:R-:W-:-:S02]  /*0e50*/  PRMT R39, R20, 0x7773, RZ ;  /* 0x0000777314277816 */ /* 0x000fc400000000ff */
[----:B------:R-:W-:Y:S01]  /*0e60*/  IADD3 R46, PT, PT, R23, R48, R46 ;  /* 0x00000030172e7210 */ /* 0x000fe20007ffe02e */
[----:B------:R-:W-:Y:S01]  /*0e70*/  IMAD.U32 R23, R21, 0x10000, RZ ;  /* 0x0001000015177824 */ /* 0x000fe200078e00ff */
[----:B------:R-:W-:Y:S02]  /*0e80*/  IADD3 R40, PT, PT, R43, R41, R40 ;  /* 0x000000292b287210 */ /* 0x000fe40007ffe028 */
[----:B------:R-:W-:Y:S02]  /*0e90*/  LOP3.LUT R21, R18, R39, RZ, 0xfc, !PT ;  /* 0x0000002712157212 */ /* 0x000fe400078efcff */
[----:B------:R-:W-:Y:S02]  /*0ea0*/  LOP3.LUT R41, R23, 0xff0000, RZ, 0xc0, !PT ;  /* 0x00ff000017297812 */ /* 0x000fe400078ec0ff */
[----:B------:R-:W-:Y:S02]  /*0eb0*/  IADD3 R39, PT, PT, R40, 0x12835b01, R21 ;  /* 0x12835b0128277810 */ /* 0x000fe40007ffe015 */
[----:B------:R-:W-:-:S02]  /*0ec0*/  PRMT R20, R22, 0x7770, RZ ;  /* 0x0000777016147816 */ /* 0x000fc400000000ff */
[----:B------:R-:W-:Y:S01]  /*0ed0*/  PRMT R23, R22, 0x7772, RZ ;  /* 0x0000777216177816 */ /* 0x000fe200000000ff */
[C---:B------:R-:W-:Y:S01]  /*0ee0*/  IMAD.IADD R40, R46.reuse, 0x1, R39 ;  /* 0x000000012e287824 */ /* 0x040fe200078e0227 */
[--C-:B------:R-:W-:Y:S01]  /*0ef0*/  SHF.L.W.U32.HI R48, R46, 0x13, R46.reuse ;  /* 0x000000132e307819 */ /* 0x100fe20000010e2e */
[----:B------:R-:W-:Y:S01]  /*0f00*/  IMAD R20, R20, 0x1000000, R41 ;  /* 0x0100000014147824 */ /* 0x000fe200078e0229 */
[C-C-:B------:R-:W-:Y:S01]  /*0f10*/  SHF.L.W.U32.HI R41, R46.reuse, 0x1e, R46.reuse ;  /* 0x0000001e2e297819 */ /* 0x140fe20000010e2e */
[----:B------:R-:W-:Y:S01]  /*0f20*/  IMAD.SHL.U32 R23, R23, 0x100, RZ ;  /* 0x0000010017177824 */ /* 0x000fe200078e00ff */
[----:B------:R-:W-:Y:S02]  /*0f30*/  SHF.L.W.U32.HI R43, R46, 0xa, R46 ;  /* 0x0000000a2e2b7819 */ /* 0x000fe40000010e2e */
[C-C-:B------:R-:W-:Y:S02]  /*0f40*/  SHF.L.W.U32.HI R45, R40.reuse, 0x1a, R40.reuse ;  /* 0x0000001a282d7819 */ /* 0x140fe40000010e28 */
[----:B------:R-:W-:-:S02]  /*0f50*/  SHF.L.W.U32.HI R50, R40, 0x15, R40 ;  /* 0x0000001528327819 */ /* 0x000fc40000010e28 */
[----:B------:R-:W-:Y:S02]  /*0f60*/  SHF.L.W.U32.HI R49, R40, 0x7, R40 ;  /* 0x0000000728317819 */ /* 0x000fe40000010e28 */
[----:B------:R-:W-:Y:S02]  /*0f70*/  LOP3.LUT R20, R20, R23, RZ, 0xfc, !PT ;  /* 0x0000001714147212 */ /* 0x000fe400078efcff */
[----:B------:R-:W-:Y:S02]  /*0f80*/  LOP3.LUT R48, R43, R41, R48, 0x96, !PT ;  /* 0x000000292b307212 */ /* 0x000fe400078e9630 */
[----:B------:R-:W-:Y:S02]  /*0f90*/  LOP3.LUT R41, R35, R42, R46, 0xe8, !PT ;  /* 0x0000002a23297212 */ /* 0x000fe400078ee82e */
[----:B------:R-:W-:Y:S02]  /*0fa0*/  PRMT R23, R24, 0x7771, RZ ;  /* 0x0000777118177816 */ /* 0x000fe400000000ff */
[----:B------:R-:W-:-:S02]  /*0fb0*/  LOP3.LUT R50, R49, R45, R50, 0x96, !PT ;  /* 0x0000002d31327212 */ /* 0x000fc400078e9632 */
[----:B------:R-:W-:Y:S02]  /*0fc0*/  LOP3.LUT R42, R38, R40, R37, 0xb8, !PT ;  /* 0x00000028262a7212 */ /* 0x000fe400078eb825 */
[----:B------:R-:W-:Y:S02]  /*0fd0*/  PRMT R43, R22, 0x7773, RZ ;  /* 0x00007773162b7816 */ /* 0x000fe400000000ff */
[----:B------:R-:W-:Y:S01]  /*0fe0*/  IADD3 R41, PT, PT, R27, R48, R41 ;  /* 0x000000301b297210 */ /* 0x000fe20007ffe029 */
[----:B------:R-:W-:Y:S01]  /*0ff0*/  IMAD.U32 R27, R23, 0x10000, RZ ;  /* 0x00010000171b7824 */ /* 0x000fe200078e00ff */
[----:B------:R-:W-:Y:S02]  /*1000*/  IADD3 R42, PT, PT, R50, R42, R25 ;  /* 0x0000002a322a7210 */ /* 0x000fe40007ffe019 */
[----:B------:R-:W-:Y:S02]  /*1010*/  LOP3.LUT R23, R20, R43, RZ, 0xfc, !PT ;  /* 0x0000002b14177212 */ /* 0x000fe400078efcff */
[----:B------:R-:W-:-:S02]  /*1020*/  PRMT R22, R24, 0x7770, RZ ;  /* 0x0000777018167816 */ /* 0x000fc400000000ff */
[----:B------:R-:W-:Y:S02]  /*1030*/  LOP3.LUT R27, R27, 0xff0000, RZ, 0xc0, !PT ;  /* 0x00ff00001b1b7812 */ /* 0x000fe400078ec0ff */
[----:B------:R-:W-:Y:S02]  /*1040*/  PRMT R25, R24, 0x7772, RZ ;  /* 0x0000777218197816 */ /* 0x000fe400000000ff */
[----:B------:R-:W-:Y:S01]  /*1050*/  IADD3 R42, PT, PT, R42, 0x243185be, R23 ;  /* 0x243185be2a2a7810 */ /* 0x000fe20007ffe017 */
[----:B------:R-:W-:Y:S02]  /*1060*/  IMAD R22, R22, 0x1000000, R27 ;  /* 0x0100000016167824 */ /* 0x000fe400078e021b */
[----:B------:R-:W-:Y:S02]  /*1070*/  IMAD.SHL.U32 R25, R25, 0x100, RZ ;  /* 0x0000010019197824 */ /* 0x000fe400078e00ff */
[C---:B------:R-:W-:Y:S01]  /*1080*/  IMAD.IADD R43, R41.reuse, 0x1, R42 ;  /* 0x00000001292b7824 */ /* 0x040fe200078e022a */
        /* <DEDUP_REMOVED lines=17> */
[C---:B------:R-:W-:Y:S02]  /*11a0*/  PRMT R25, R26.reuse, 0x7770, RZ ;  /* 0x000077701a197816 */ /* 0x040fe400000000ff */
[----:B------:R-:W-:Y:S02]  /*11b0*/  LOP3.LUT R38, R29, 0xff0000, RZ, 0xc0, !PT ;  /* 0x00ff00001d267812 */ /* 0x000fe400078ec0ff */
[----:B------:R-:W-:-:S02]  /*11c0*/  PRMT R27, R26, 0x7772, RZ ;  /* 0x000077721a1b7816 */ /* 0x000fc400000000ff */
[----:B------:R-:W-:Y:S01]  /*11d0*/  IADD3 R35, PT, PT, R35, 0x550c7dc3, R24 ;  /* 0x550c7dc323237810 */ /* 0x000fe20007ffe018 */
[----:B------:R-:W-:Y:S01]  /*11e0*/  IMAD R25, R25, 0x1000000, R38 ;  /* 0x0100000019197824 */ /* 0x000fe200078e0226 */
[C-C-:B------:R-:W-:Y:S01]  /*11f0*/  SHF.L.W.U32.HI R50, R48.reuse, 0x13, R48.reuse ;  /* 0x0000001330327819 */ /* 0x140fe20000010e30 */
[----:B------:R-:W-:Y:S01]  /*1200*/  IMAD.SHL.U32 R38, R27, 0x100, RZ ;  /* 0x000001001b267824 */ /* 0x000fe200078e00ff */
[C-C-:B------:R-:W-:Y:S01]  /*1210*/  SHF.L.W.U32.HI R27, R48.reuse, 0x1e, R48.reuse ;  /* 0x0000001e301b7819 */ /* 0x140fe20000010e30 */
[C---:B------:R-:W-:Y:S01]  /*1220*/  IMAD.IADD R45, R48.reuse, 0x1, R35 ;  /* 0x00000001302d7824 */ /* 0x040fe200078e0223 */
[----:B------:R-:W-:-:S04]  /*1230*/  SHF.L.W.U32.HI R29, R48, 0xa, R48 ;  /* 0x0000000a301d7819 */ /* 0x000fc80000010e30 */
[C-C-:B------:R-:W-:Y:S02]  /*1240*/  SHF.L.W.U32.HI R49, R45.reuse, 0x1a, R45.reuse ;  /* 0x0000001a2d317819 */ /* 0x140fe40000010e2d */
[C-C-:B------:R-:W-:Y:S02]  /*1250*/  SHF.L.W.U32.HI R52, R45.reuse, 0x15, R45.reuse ;  /* 0x000000152d347819 */ /* 0x140fe40000010e2d */
[----:B------:R-:W-:Y:S02]  /*1260*/  SHF.L.W.U32.HI R51, R45, 0x7, R45 ;  /* 0x000000072d337819 */ /* 0x000fe40000010e2d */
[----:B------:R-:W-:Y:S02]  /*1270*/  LOP3.LUT R50, R29, R27, R50, 0x96, !PT ;  /* 0x0000001b1d327212 */ /* 0x000fe400078e9632 */
[----:B------:R-:W-:Y:S02]  /*1280*/  PRMT R27, R28, 0x7771, RZ ;  /* 0x000077711c1b7816 */ /* 0x000fe400000000ff */
[----:B------:R-:W-:-:S02]  /*1290*/  LOP3.LUT R25, R25, R38, RZ, 0xfc, !PT ;  /* 0x0000002619197212 */ /* 0x000fc400078efcff */
[----:B------:R-:W-:Y:S02]  /*12a0*/  LOP3.LUT R52, R51, R49, R52, 0x96, !PT ;  /* 0x0000003133347212 */ /* 0x000fe400078e9634 */
[----:B------:R-:W-:Y:S02]  /*12b0*/  LOP3.LUT R38, R40, R45, R43, 0xb8, !PT ;  /* 0x0000002d28267212 */ /* 0x000fe400078eb82b */
[----:B------:R-:W-:Y:S01]  /*12c0*/  PRMT R26, R26, 0x7773, RZ ;  /* 0x000077731a1a7816 */ /* 0x000fe200000000ff */
[----:B------:R-:W-:Y:S01]  /*12d0*/  IMAD.U32 R29, R27, 0x10000, RZ ;  /* 0x000100001b1d7824 */ /* 0x000fe200078e00ff */
[----:B------:R-:W-:Y:S02]  /*12e0*/  LOP3.LUT R46, R41, R46, R48, 0xe8, !PT ;  /* 0x0000002e292e7212 */ /* 0x000fe400078ee830 */
[----:B------:R-:W-:Y:S02]  /*12f0*/  IADD3 R37, PT, PT, R52, R38, R37 ;  /* 0x0000002634257210 */ /* 0x000fe40007ffe025 */
[----:B------:R-:W-:-:S02]  /*1300*/  LOP3.LUT R26, R25, R26, RZ, 0xfc, !PT ;  /* 0x0000001a191a7212 */ /* 0x000fc400078efcff */
[C---:B------:R-:W-:Y:S02]  /*1310*/  PRMT R27, R28.reuse, 0x7770, RZ ;  /* 0x000077701c1b7816 */ /* 0x040fe400000000ff */
[----:B------:R-:W-:Y:S02]  /*1320*/  LOP3.LUT R38, R29, 0xff0000, RZ, 0xc0, !PT ;  /* 0x00ff00001d267812 */ /* 0x000fe400078ec0ff */
[----:B------:R-:W-:Y:S02]  /*1330*/  IADD3 R46, PT, PT, R31, R50, R46 ;  /* 0x000000321f2e7210 */ /* 0x000fe40007ffe02e */
[----:B------:R-:W-:Y:S02]  /*1340*/  IADD3 R37, PT, PT, R37, 0x72be5d74, R26 ;  /* 0x72be5d7425257810 */ /* 0x000fe40007ffe01a */
[----:B------:R-:W-:Y:S01]  /*1350*/  PRMT R29, R28, 0x7772, RZ ;  /* 0x000077721c1d7816 */ /* 0x000fe200000000ff */
[----:B------:R-:W-:Y:S02]  /*1360*/  IMAD R27, R27, 0x1000000, R38 ;  /* 0x010000001b1b7824 */ /* 0x000fe400078e0226 */
[C---:B------:R-:W-:Y:S01]  /*1370*/  IMAD.IADD R38, R46.reuse, 0x1, R37 ;  /* 0x000000012e267824 */ /* 0x040fe200078e0225 */
[C-C-:B------:R-:W-:Y:S01]  /*1380*/  SHF.L.W.U32.HI R52, R46.reuse, 0x13, R46.reuse ;  /* 0x000000132e347819 */ /* 0x140fe20000010e2e */
[----:B------:R-:W-:Y:S01]  /*1390*/  IMAD.SHL.U32 R50, R29, 0x100, RZ ;  /* 0x000001001d327824 */ /* 0x000fe200078e00ff */
[----:B------:R-:W-:-:S02]  /*13a0*/  SHF.L.W.U32.HI R29, R46, 0x1e, R46 ;  /* 0x0000001e2e1d7819 */ /* 0x000fc40000010e2e */
[----:B------:R-:W-:Y:S02]  /*13b0*/  SHF.L.W.U32.HI R31, R46, 0xa, R46 ;  /* 0x0000000a2e1f7819 */ /* 0x000fe40000010e2e */
[C-C-:B------:R-:W-:Y:S02]  /*13c0*/  SHF.L.W.U32.HI R49, R38.reuse, 0x1a, R38.reuse ;  /* 0x0000001a26317819 */ /* 0x140fe40000010e26 */
[C-C-:B------:R-:W-:Y:S02]  /*13d0*/  SHF.L.W.U32.HI R54, R38.reuse, 0x15, R38.reuse ;  /* 0x0000001526367819 */ /* 0x140fe40000010e26 */
[----:B------:R-:W-:Y:S02]  /*13e0*/  SHF.L.W.U32.HI R51, R38, 0x7, R38 ;  /* 0x0000000726337819 */ /* 0x000fe40000010e26 */
[----:B------:R-:W-:Y:S02]  /*13f0*/  LOP3.LUT R52, R31, R29, R52, 0x96, !PT ;  /* 0x0000001d1f347212 */ /* 0x000fe400078e9634 */
[----:B--2---:R-:W-:-:S02]  /*1400*/  PRMT R29, R30, 0x7771, RZ ;  /* 0x000077711e1d7816 */ /* 0x004fc400000000ff */
[----:B------:R-:W-:Y:S02]  /*1410*/  LOP3.LUT R51, R51, R49, R54, 0x96, !PT ;  /* 0x0000003133337212 */ /* 0x000fe400078e9636 */
[----:B------:R-:W-:Y:S01]  /*1420*/  LOP3.LUT R49, R48, R41, R46, 0xe8, !PT ;  /* 0x0000002930317212 */ /* 0x000fe200078ee82e */
[----:B------:R-:W-:Y:S01]  /*1430*/  IMAD.U32 R31, R29, 0x10000, RZ ;  /* 0x000100001d1f7824 */ /* 0x000fe200078e00ff */
[----:B------:R-:W-:Y:S02]  /*1440*/  LOP3.LUT R27, R27, R50, RZ, 0xfc, !PT ;  /* 0x000000321b1b7212 */ /* 0x000fe400078efcff */
[----:B------:R-:W-:Y:S02]  /*1450*/  LOP3.LUT R41, R43, R38, R45, 0xb8, !PT ;  /* 0x000000262b297212 */ /* 0x000fe400078eb82d */
[----:B------:R-:W-:Y:S02]  /*1460*/  PRMT R28, R28, 0x7773, RZ ;  /* 0x000077731c1c7816 */ /* 0x000fe400000000ff */
[----:B------:R-:W-:-:S02]  /*1470*/  IADD3 R49, PT, PT, R39, R52, R49 ;  /* 0x0000003427317210 */ /* 0x000fc40007ffe031 */
[----:B------:R-:W-:Y:S02]  /*1480*/  IADD3 R39, PT, PT, R51, R41, R40 ;  /* 0x0000002933277210 */ /* 0x000fe40007ffe028 */
[----:B------:R-:W-:Y:S02]  /*1490*/  LOP3.LUT R28, R27, R28, RZ, 0xfc, !PT ;  /* 0x0000001c1b1c7212 */ /* 0x000fe400078efcff */
[C---:B------:R-:W-:Y:S02]  /*14a0*/  PRMT R29, R30.reuse, 0x7770, RZ ;  /* 0x000077701e1d7816 */ /* 0x040fe400000000ff */
[----:B------:R-:W-:Y:S02]  /*14b0*/  LOP3.LUT R40, R31, 0xff0000, RZ, 0xc0, !PT ;  /* 0x00ff00001f287812 */ /* 0x000fe400078ec0ff */
[----:B------:R-:W-:Y:S02]  /*14c0*/  PRMT R31, R30, 0x7772, RZ ;  /* 0x000077721e1f7816 */ /* 0x000fe400000000ff */
[----:B------:R-:W-:Y:S01]  /*14d0*/  IADD3 R39, PT, PT, R39, -0x7f214e02, R28 ;  /* 0x80deb1fe27277810 */ /* 0x000fe20007ffe01c */
[----:B------:R-:W-:Y:S01]  /*14e0*/  IMAD R29, R29, 0x1000000, R40 ;  /* 0x010000001d1d7824 */ /* 0x000fe200078e0228 */
[--C-:B------:R-:W-:Y:S01]  /*14f0*/  SHF.L.W.U32.HI R50, R49, 0x13, R49.reuse ;  /* 0x0000001331327819 */ /* 0x100fe20000010e31 */
[----:B------:R-:W-:Y:S01]  /*1500*/  IMAD.SHL.U32 R40, R31, 0x100, RZ ;  /* 0x000001001f287824 */ /* 0x000fe200078e00ff */
[C---:B------:R-:W-:Y:S01]  /*1510*/  SHF.L.W.U32.HI R31, R49.reuse, 0x1e, R49 ;  /* 0x0000001e311f7819 */ /* 0x040fe20000010e31 */
[C---:B------:R-:W-:Y:S01]  /*1520*/  IMAD.IADD R41, R49.reuse, 0x1, R39 ;  /* 0x0000000131297824 */ /* 0x040fe200078e0227 */
[----:B------:R-:W-:-:S04]  /*1530*/  SHF.L.W.U32.HI R51, R49, 0xa, R49 ;  /* 0x0000000a31337819 */ /* 0x000fc80000010e31 */
[----:B------:R-:W-:Y:S02]  /*1540*/  LOP3.LUT R51, R51, R31, R50, 0x96, !PT ;  /* 0x0000001f33337212 */ /* 0x000fe400078e9632 */
[C-C-:B------:R-:W-:Y:S02]  /*1550*/  SHF.L.W.U32.HI R52, R41.reuse, 0x1a, R41.reuse ;  /* 0x0000001a29347819 */ /* 0x140fe40000010e29 */
[C-C-:B------:R-:W-:Y:S02]  /*1560*/  SHF.L.W.U32.HI R53, R41.reuse, 0x15, R41.reuse ;  /* 0x0000001529357819 */ /* 0x140fe40000010e29 */
[----:B------:R-:W-:Y:S02]  /*1570*/  SHF.L.W.U32.HI R54, R41, 0x7, R41 ;  /* 0x0000000729367819 */ /* 0x000fe40000010e29 */
[----:B---3--:R-:W-:Y:S02]  /*1580*/  PRMT R31, R32, 0x7771, RZ ;  /* 0x00007771201f7816 */ /* 0x008fe400000000ff */
[----:B------:R-:W-:-:S02]  /*1590*/  LOP3.LUT R29, R29, R40, RZ, 0xfc, !PT ;  /* 0x000000281d1d7212 */ /* 0x000fc400078efcff */
[----:B------:R-:W-:Y:S01]  /*15a0*/  LOP3.LUT R52, R54, R52, R53, 0x96, !PT ;  /* 0x0000003436347212 */ /* 0x000fe200078e9635 */
[----:B------:R-:W-:Y:S01]  /*15b0*/  IMAD.U32 R40, R31, 0x10000, RZ ;  /* 0x000100001f287824 */ /* 0x000fe200078e00ff */
[----:B------:R-:W-:Y:S02]  /*15c0*/  LOP3.LUT R50, R45, R41, R38, 0xb8, !PT ;  /* 0x000000292d327212 */ /* 0x000fe400078eb826 */
[----:B------:R-:W-:Y:S02]  /*15d0*/  PRMT R30, R30, 0x7773, RZ ;  /* 0x000077731e1e7816 */ /* 0x000fe400000000ff */
[----:B------:R-:W-:Y:S02]  /*15e0*/  LOP3.LUT R48, R46, R48, R49, 0xe8, !PT ;  /* 0x000000302e307212 */ /* 0x000fe400078ee831 */
[----:B------:R-:W-:Y:S02]  /*15f0*/  IADD3 R43, PT, PT, R52, R50, R43 ;  /* 0x00000032342b7210 */ /* 0x000fe40007ffe02b */
[----:B------:R-:W-:-:S02]  /*1600*/  LOP3.LUT R30, R29, R30, RZ, 0xfc, !PT ;  /* 0x0000001e1d1e7212 */ /* 0x000fc400078efcff */
[----:B------:R-:W-:Y:S02]  /*1610*/  IADD3 R48, PT, PT, R42, R51, R48 ;  /* 0x000000332a307210 */ /* 0x000fe40007ffe030 */
[----:B------:R-:W-:Y:S02]  /*1620*/  PRMT R31, R32, 0x7770, RZ ;  /* 0x00007770201f7816 */ /* 0x000fe400000000ff */
[----:B------:R-:W-:Y:S02]  /*1630*/  LOP3.LUT R50, R40, 0xff0000, RZ, 0xc0, !PT ;  /* 0x00ff000028327812 */ /* 0x000fe400078ec0ff */
[----:B------:R-:W-:Y:S02]  /*1640*/  PRMT R42, R32, 0x7772, RZ ;  /* 0x00007772202a7816 */ /* 0x000fe400000000ff */
[----:B------:R-:W-:Y:S01]  /*1650*/  IADD3 R40, PT, PT, R43, -0x6423f959, R30 ;  /* 0x9bdc06a72b287810 */ /* 0x000fe20007ffe01e */
[----:B------:R-:W-:Y:S02]  /*1660*/  IMAD R31, R31, 0x1000000, R50 ;  /* 0x010000001f1f7824 */ /* 0x000fe400078e0232 */
[----:B------:R-:W-:-:S02]  /*1670*/  IMAD.SHL.U32 R50, R42, 0x100, RZ ;  /* 0x000001002a327824 */ /* 0x000fc400078e00ff */
[C---:B------:R-:W-:Y:S01]  /*1680*/  IMAD.IADD R42, R48.reuse, 0x1, R40 ;  /* 0x00000001302a7824 */ /* 0x040fe200078e0228 */
[C-C-:B------:R-:W-:Y:S02]  /*1690*/  SHF.L.W.U32.HI R43, R48.reuse, 0x1e, R48.reuse ;  /* 0x0000001e302b7819 */ /* 0x140fe40000010e30 */
[C-C-:B------:R-:W-:Y:S02]  /*16a0*/  SHF.L.W.U32.HI R52, R48.reuse, 0x13, R48.reuse ;  /* 0x0000001330347819 */ /* 0x140fe40000010e30 */
[----:B------:R-:W-:Y:S02]  /*16b0*/  SHF.L.W.U32.HI R51, R48, 0xa, R48 ;  /* 0x0000000a30337819 */ /* 0x000fe40000010e30 */
[C-C-:B------:R-:W-:Y:S02]  /*16c0*/  SHF.L.W.U32.HI R53, R42.reuse, 0x1a, R42.reuse ;  /* 0x0000001a2a357819 */ /* 0x140fe40000010e2a */
[C-C-:B------:R-:W-:Y:S02]  /*16d0*/  SHF.L.W.U32.HI R54, R42.reuse, 0x15, R42.reuse ;  /* 0x000000152a367819 */ /* 0x140fe40000010e2a */
[----:B------:R-:W-:-:S02]  /*16e0*/  SHF.L.W.U32.HI R55, R42, 0x7, R42 ;  /* 0x000000072a377819 */ /* 0x000fc40000010e2a */
[----:B------:R-:W-:Y:S02]  /*16f0*/  LOP3.LUT R31, R31, R50, RZ, 0xfc, !PT ;  /* 0x000000321f1f7212 */ /* 0x000fe400078efcff */
[----:B------:R-:W-:Y:S02]  /*1700*/  LOP3.LUT R52, R51, R43, R52, 0x96, !PT ;  /* 0x0000002b33347212 */ /* 0x000fe400078e9634 */
[--C-:B------:R-:W-:Y:S02]  /*1710*/  SHF.L.W.U32.HI R50, R33, 0xe, R14.reuse ;  /* 0x0000000e21327819 */ /* 0x100fe40000010e0e */
[--C-:B------:R-:W-:Y:S02]  /*1720*/  SHF.L.W.U32.HI R33, R14, 0x19, R14.reuse ;  /* 0x000000190e217819 */ /* 0x100fe40000010e0e */
[----:B------:R-:W-:Y:S02]  /*1730*/  SHF.R.U32.HI R43, RZ, 0x3, R14 ;  /* 0x00000003ff2b7819 */ /* 0x000fe4000001160e */
[----:B------:R-:W-:-:S02]  /*1740*/  LOP3.LUT R46, R49, R46, R48, 0xe8, !PT ;  /* 0x0000002e312e7212 */ /* 0x000fc400078ee830 */
[----:B------:R-:W-:Y:S02]  /*1750*/  LOP3.LUT R54, R55, R53, R54, 0x96, !PT ;  /* 0x0000003537367212 */ /* 0x000fe400078e9636 */
[----:B------:R-:W-:Y:S02]  /*1760*/  LOP3.LUT R51, R38, R42, R41, 0xb8, !PT ;  /* 0x0000002a26337212 */ /* 0x000fe400078eb829 */
[----:B------:R-:W-:Y:S02]  /*1770*/  PRMT R32, R32, 0x7773, RZ ;  /* 0x0000777320207816 */ /* 0x000fe400000000ff */
[----:B------:R-:W-:Y:S02]  /*1780*/  LOP3.LUT R50, R43, R33, R50, 0x96, !PT ;  /* 0x000000212b327212 */ /* 0x000fe400078e9632 */
[----:B------:R-:W-:Y:S02]  /*1790*/  IADD3 R43, PT, PT, R35, R52, R46 ;  /* 0x00000034232b7210 */ /* 0x000fe40007ffe02e */
[----:B------:R-:W-:-:S02]  /*17a0*/  IADD3 R35, PT, PT, R54, R51, R45 ;  /* 0x0000003336237210 */ /* 0x000fc40007ffe02d */
[----:B------:R-:W-:-:S04]  /*17b0*/  LOP3.LUT R32, R31, R32, RZ, 0xfc, !PT ;  /* 0x000000201f207212 */ /* 0x000fc800078efcff */
[----:B------:R-:W-:Y:S02]  /*17c0*/  IADD3 R35, PT, PT, R35, -0x3e640e8c, R32 ;  /* 0xc19bf17423237810 */ /* 0x000fe40007ffe020 */
[----:B------:R-:W-:Y:S02]  /*17d0*/  SHF.R.U32.HI R51, RZ, 0xa, R29 ;  /* 0x0000000aff337819 */ /* 0x000fe4000001161d */
[--C-:B------:R-:W-:Y:S01]  /*17e0*/  SHF.L.W.U32.HI R45, R29, 0xf, R30.reuse ;  /* 0x0000000f1d2d7819 */ /* 0x100fe20000010e1e */
[----:B------:R-:W-:Y:S01]  /*17f0*/  IMAD.IADD R33, R43, 0x1, R35 ;  /* 0x000000012b217824 */ /* 0x000fe200078e0223 */
[----:B------:R-:W-:Y:S02]  /*1800*/  SHF.L.W.U32.HI R46, R29, 0xd, R30 ;  /* 0x0000000d1d2e7819 */ /* 0x000fe40000010e1e */
[C-C-:B------:R-:W-:Y:S02]  /*1810*/  SHF.L.W.U32.HI R52, R43.reuse, 0x1e, R43.reuse ;  /* 0x0000001e2b347819 */ /* 0x140fe40000010e2b */
[----:B------:R-:W-:-:S02]  /*1820*/  SHF.L.W.U32.HI R53, R43, 0x13, R43 ;  /* 0x000000132b357819 */ /* 0x000fc40000010e2b */
[----:B------:R-:W-:Y:S02]  /*1830*/  SHF.L.W.U32.HI R54, R43, 0xa, R43 ;  /* 0x0000000a2b367819 */ /* 0x000fe40000010e2b */
[----:B------:R-:W-:Y:S02]  /*1840*/  LOP3.LUT R45, R51, R45, R46, 0x96, !PT ;  /* 0x0000002d332d7212 */ /* 0x000fe400078e962e */
[----:B------:R-:W-:Y:S02]  /*1850*/  LOP3.LUT R46, R54, R52, R53, 0x96, !PT ;  /* 0x00000034362e7212 */ /* 0x000fe400078e9635 */
[C-C-:B------:R-:W-:Y:S02]  /*1860*/  SHF.L.W.U32.HI R52, R33.reuse, 0x1a, R33.reuse ;  /* 0x0000001a21347819 */ /* 0x140fe40000010e21 */
[C-C-:B------:R-:W-:Y:S02]  /*1870*/  SHF.L.W.U32.HI R53, R33.reuse, 0x15, R33.reuse ;  /* 0x0000001521357819 */ /* 0x140fe40000010e21 */
[----:B------:R-:W-:-:S02]  /*1880*/  SHF.L.W.U32.HI R54, R33, 0x7, R33 ;  /* 0x0000000721367819 */ /* 0x000fc40000010e21 */
[----:B------:R-:W-:Y:S02]  /*1890*/  IADD3 R50, PT, PT, R21, R50, R36 ;  /* 0x0000003215327210 */ /* 0x000fe40007ffe024 */
[--C-:B------:R-:W-:Y:S02]  /*18a0*/  SHF.L.W.U32.HI R51, R34, 0xe, R9.reuse ;  /* 0x0000000e22337819 */ /* 0x100fe40000010e09 */
[--C-:B------:R-:W-:Y:S02]  /*18b0*/  SHF.L.W.U32.HI R34, R9, 0x19, R9.reuse ;  /* 0x0000001909227819 */ /* 0x100fe40000010e09 */
[----:B------:R-:W-:Y:S02]  /*18c0*/  SHF.R.U32.HI R36, RZ, 0x3, R9 ;  /* 0x00000003ff247819 */ /* 0x000fe40000011609 */
[----:B------:R-:W-:Y:S02]  /*18d0*/  LOP3.LUT R53, R54, R52, R53, 0x96, !PT ;  /* 0x0000003436357212 */ /* 0x000fe400078e9635 */
[----:B------:R-:W-:-:S02]  /*18e0*/  LOP3.LUT R49, R48, R49, R43, 0xe8, !PT ;  /* 0x0000003130317212 */ /* 0x000fc400078ee82b */
[----:B------:R-:W-:Y:S02]  /*18f0*/  LOP3.LUT R52, R41, R33, R42, 0xb8, !PT ;  /* 0x0000002129347212 */ /* 0x000fe400078eb82a */
[----:B------:R-:W-:Y:S01]  /*1900*/  LOP3.LUT R36, R36, R34, R51, 0x96, !PT ;  /* 0x0000002224247212 */ /* 0x000fe200078e9633 */
[----:B------:R-:W-:Y:S01]  /*1910*/  IMAD.IADD R34, R45, 0x1, R50 ;  /* 0x000000012d227824 */ /* 0x000fe200078e0232 */
[----:B------:R-:W-:Y:S02]  /*1920*/  IADD3 R46, PT, PT, R37, R46, R49 ;  /* 0x0000002e252e7210 */ /* 0x000fe40007ffe031 */
[----:B------:R-:W-:-:S04]  /*1930*/  IADD3 R37, PT, PT, R53, R52, R38 ;  /* 0x0000003435257210 */ /* 0x000fc80007ffe026 */
[----:B------:R-:W-:Y:S02]  /*1940*/  IADD3 R37, PT, PT, R37, -0x1b64963f, R34 ;  /* 0xe49b69c125257810 */ /* 0x000fe40007ffe022 */
[----:B------:R-:W-:Y:S02]  /*1950*/  SHF.R.U32.HI R49, RZ, 0xa, R31 ;  /* 0x0000000aff317819 */ /* 0x000fe4000001161f */
[C-C-:B------:R-:W-:Y:S01]  /*1960*/  SHF.L.W.U32.HI R45, R31.reuse, 0xf, R32.reuse ;  /* 0x0000000f1f2d7819 */ /* 0x140fe20000010e20 */
[C---:B------:R-:W-:Y:S01]  /*1970*/  IMAD.IADD R38, R46.reuse, 0x1, R37 ;  /* 0x000000012e267824 */ /* 0x040fe200078e0225 */
[----:B------:R-:W-:Y:S02]  /*1980*/  SHF.L.W.U32.HI R50, R31, 0xd, R32 ;  /* 0x0000000d1f327819 */ /* 0x000fe40000010e20 */
[C-C-:B------:R-:W-:Y:S02]  /*1990*/  SHF.L.W.U32.HI R52, R46.reuse, 0x1e, R46.reuse ;  /* 0x0000001e2e347819 */ /* 0x140fe40000010e2e */
[----:B------:R-:W-:-:S02]  /*19a0*/  SHF.L.W.U32.HI R53, R46, 0x13, R46 ;  /* 0x000000132e357819 */ /* 0x000fc40000010e2e */
[----:B------:R-:W-:Y:S02]  /*19b0*/  SHF.L.W.U32.HI R54, R46, 0xa, R46 ;  /* 0x0000000a2e367819 */ /* 0x000fe40000010e2e */
[----:B------:R-:W-:Y:S02]  /*19c0*/  IADD3 R51, PT, PT, R23, R36, R14 ;  /* 0x0000002417337210 */ /* 0x000fe40007ffe00e */
[----:B------:R-:W-:Y:S02]  /*19d0*/  LOP3.LUT R14, R49, R45, R50, 0x96, !PT ;  /* 0x0000002d310e7212 */ /* 0x000fe400078e9632 */
[----:B------:R-:W-:Y:S02]  /*19e0*/  LOP3.LUT R52, R54, R52, R53, 0x96, !PT ;  /* 0x0000003436347212 */ /* 0x000fe400078e9635 */
[C-C-:B------:R-:W-:Y:S02]  /*19f0*/  SHF.L.W.U32.HI R49, R38.reuse, 0x1a, R38.reuse ;  /* 0x0000001a26317819 */ /* 0x140fe40000010e26 */
[----:B------:R-:W-:-:S02]  /*1a00*/  SHF.L.W.U32.HI R50, R38, 0x15, R38 ;  /* 0x0000001526327819 */ /* 0x000fc40000010e26 */
[----:B------:R-:W-:Y:S02]  /*1a10*/  SHF.L.W.U32.HI R53, R38, 0x7, R38 ;  /* 0x0000000726357819 */ /* 0x000fe40000010e26 */
[--C-:B------:R-:W-:Y:S02]  /*1a20*/  SHF.L.W.U32.HI R36, R15, 0xe, R6.reuse ;  /* 0x0000000e0f247819 */ /* 0x100fe40000010e06 */
[--C-:B------:R-:W-:Y:S02]  /*1a30*/  SHF.L.W.U32.HI R15, R6, 0x19, R6.reuse ;  /* 0x00000019060f7819 */ /* 0x100fe40000010e06 */
[----:B------:R-:W-:Y:S02]  /*1a40*/  SHF.R.U32.HI R45, RZ, 0x3, R6 ;  /* 0x00000003ff2d7819 */ /* 0x000fe40000011606 */
[----:B------:R-:W-:Y:S02]  /*1a50*/  LOP3.LUT R50, R53, R49, R50, 0x96, !PT ;  /* 0x0000003135327212 */ /* 0x000fe400078e9632 */
[----:B------:R-:W-:-:S02]  /*1a60*/  LOP3.LUT R48, R43, R48, R46, 0xe8, !PT ;  /* 0x000000302b307212 */ /* 0x000fc400078ee82e */
[----:B------:R-:W-:Y:S01]  /*1a70*/  LOP3.LUT R49, R42, R38, R33, 0xb8, !PT ;  /* 0x000000262a317212 */ /* 0x000fe200078eb821 */
[----:B------:R-:W-:Y:S01]  /*1a80*/  IMAD.IADD R14, R14, 0x1, R51 ;  /* 0x000000010e0e7824 */ /* 0x000fe200078e0233 */
[----:B------:R-:W-:Y:S02]  /*1a90*/  LOP3.LUT R36, R45, R15, R36, 0x96, !PT ;  /* 0x0000000f2d247212 */ /* 0x000fe400078e9624 */
[----:B------:R-:W-:Y:S02]  /*1aa0*/  IADD3 R45, PT, PT, R39, R52, R48 ;  /* 0x00000034272d7210 */ /* 0x000fe40007ffe030 */
[----:B------:R-:W-:-:S04]  /*1ab0*/  IADD3 R39, PT, PT, R50, R49, R41 ;  /* 0x0000003132277210 */ /* 0x000fc80007ffe029 */
[----:B------:R-:W-:Y:S02]  /*1ac0*/  IADD3 R39, PT, PT, R39, -0x1041b87a, R14 ;  /* 0xefbe478627277810 */ /* 0x000fe40007ffe00e */
[C-C-:B------:R-:W-:Y:S02]  /*1ad0*/  SHF.L.W.U32.HI R41, R34.reuse, 0xf, R34.reuse ;  /* 0x0000000f22297819 */ /* 0x140fe40000010e22 */
[--C-:B------:R-:W-:Y:S01]  /*1ae0*/  SHF.L.W.U32.HI R48, R34, 0xd, R34.reuse ;  /* 0x0000000d22307819 */ /* 0x100fe20000010e22 */
[C---:B------:R-:W-:Y:S01]  /*1af0*/  IMAD.IADD R15, R45.reuse, 0x1, R39 ;  /* 0x000000012d0f7824 */ /* 0x040fe200078e0227 */
[----:B------:R-:W-:Y:S02]  /*1b00*/  SHF.R.U32.HI R49, RZ, 0xa, R34 ;  /* 0x0000000aff317819 */ /* 0x000fe40000011622 */
        /* <DEDUP_REMOVED lines=13> */
[----:B------:R-:W-:Y:S01]  /*1be0*/  LOP3.LUT R50, R33, R15, R38, 0xb8, !PT ;  /* 0x0000000f21327212 */ /* 0x000fe200078eb826 */
[----:B------:R-:W-:Y:S01]  /*1bf0*/  IMAD.IADD R36, R36, 0x1, R9 ;  /* 0x0000000124247824 */ /* 0x000fe200078e0209 */
[----:B------:R-:W-:-:S02]  /*1c00*/  LOP3.LUT R11, R41, R11, R48, 0x96, !PT ;  /* 0x0000000b290b7212 */ /* 0x000fc400078e9630 */
[----:B------:R-:W-:Y:S02]  /*1c10*/  LOP3.LUT R43, R46, R43, R45, 0xe8, !PT ;  /* 0x0000002b2e2b7212 */ /* 0x000fe400078ee82d */
[----:B------:R-:W-:Y:S02]  /*1c20*/  IADD3 R41, PT, PT, R49, R50, R42 ;  /* 0x0000003231297210 */ /* 0x000fe40007ffe02a */
[----:B------:R-:W-:Y:S02]  /*1c30*/  IADD3 R48, PT, PT, R40, R51, R43 ;  /* 0x0000003328307210 */ /* 0x000fe40007ffe02b */
[----:B------:R-:W-:Y:S02]  /*1c40*/  IADD3 R41, PT, PT, R41, 0xfc19dc6, R36 ;  /* 0x0fc19dc629297810 */ /* 0x000fe40007ffe024 */
[C-C-:B------:R-:W-:Y:S02]  /*1c50*/  SHF.L.W.U32.HI R9, R14.reuse, 0xf, R14.reuse ;  /* 0x0000000f0e097819 */ /* 0x140fe40000010e0e */
[--C-:B------:R-:W-:Y:S01]  /*1c60*/  SHF.L.W.U32.HI R42, R14, 0xd, R14.reuse ;  /* 0x0000000d0e2a7819 */ /* 0x100fe20000010e0e */
[----:B------:R-:W-:Y:S01]  /*1c70*/  IMAD.IADD R40, R48, 0x1, R41 ;  /* 0x0000000130287824 */ /* 0x000fe200078e0229 */
[----:B------:R-:W-:-:S02]  /*1c80*/  SHF.R.U32.HI R43, RZ, 0xa, R14 ;  /* 0x0000000aff2b7819 */ /* 0x000fc4000001160e */
[C-C-:B------:R-:W-:Y:S02]  /*1c90*/  SHF.L.W.U32.HI R49, R48.reuse, 0x1e, R48.reuse ;  /* 0x0000001e30317819 */ /* 0x140fe40000010e30 */
[C-C-:B------:R-:W-:Y:S02]  /*1ca0*/  SHF.L.W.U32.HI R50, R48.reuse, 0x13, R48.reuse ;  /* 0x0000001330327819 */ /* 0x140fe40000010e30 */
[----:B------:R-:W-:Y:S02]  /*1cb0*/  SHF.L.W.U32.HI R51, R48, 0xa, R48 ;  /* 0x0000000a30337819 */ /* 0x000fe40000010e30 */
[----:B------:R-:W-:Y:S02]  /*1cc0*/  IADD3 R11, PT, PT, R26, R11, R6 ;  /* 0x0000000b1a0b7210 */ /* 0x000fe40007ffe006 */
[----:B------:R-:W-:Y:S02]  /*1cd0*/  LOP3.LUT R6, R43, R9, R42, 0x96, !PT ;  /* 0x000000092b067212 */ /* 0x000fe400078e962a */
[----:B------:R-:W-:-:S02]  /*1ce0*/  LOP3.LUT R50, R51, R49, R50, 0x96, !PT ;  /* 0x0000003133327212 */ /* 0x000fc400078e9632 */
[C-C-:B------:R-:W-:Y:S02]  /*1cf0*/  SHF.L.W.U32.HI R43, R40.reuse, 0x1a, R40.reuse ;  /* 0x0000001a282b7819 */ /* 0x140fe40000010e28 */
[C-C-:B------:R-:W-:Y:S02]  /*1d00*/  SHF.L.W.U32.HI R52, R40.reuse, 0x15, R40.reuse ;  /* 0x0000001528347819 */ /* 0x140fe40000010e28 */
[----:B------:R-:W-:-:S04]  /*1d10*/  SHF.L.W.U32.HI R49, R40, 0x7, R40 ;  /* 0x0000000728317819 */ /* 0x000fc80000010e28 */
[----:B------:R-:W-:Y:S02]  /*1d20*/  LOP3.LUT R52, R49, R43, R52, 0x96, !PT ;  /* 0x0000002b31347212 */ /* 0x000fe400078e9634 */
[----:B------:R-:W-:Y:S01]  /*1d30*/  LOP3.LUT R43, R38, R40, R15, 0xb8, !PT ;  /* 0x00000028262b7212 */ /* 0x000fe200078eb80f */
[----:B------:R-:W-:Y:S01]  /*1d40*/  IMAD.IADD R6, R6, 0x1, R11 ;  /* 0x0000000106067824 */ /* 0x000fe200078e020b */
[--C-:B------:R-:W-:Y:S02]  /*1d50*/  SHF.L.W.U32.HI R9, R8, 0xe, R7.reuse ;  /* 0x0000000e08097819 */ /* 0x100fe40000010e07 */
[--C-:B------:R-:W-:Y:S02]  /*1d60*/  SHF.L.W.U32.HI R8, R7, 0x19, R7.reuse ;  /* 0x0000001907087819 */ /* 0x100fe40000010e07 */
[----:B------:R-:W-:Y:S02]  /*1d70*/  SHF.R.U32.HI R42, RZ, 0x3, R7 ;  /* 0x00000003ff2a7819 */ /* 0x000fe40000011607 */
[----:B------:R-:W-:-:S02]  /*1d80*/  LOP3.LUT R46, R45, R46, R48, 0xe8, !PT ;  /* 0x0000002e2d2e7212 */ /* 0x000fc400078ee830 */
[----:B------:R-:W-:Y:S02]  /*1d90*/  IADD3 R33, PT, PT, R52, R43, R33 ;  /* 0x0000002b34217210 */ /* 0x000fe40007ffe021 */
[----:B------:R-:W-:Y:S02]  /*1da0*/  LOP3.LUT R9, R42, R8, R9, 0x96, !PT ;  /* 0x000000082a097212 */ /* 0x000fe400078e9609 */
[----:B------:R-:W-:Y:S02]  /*1db0*/  IADD3 R11, PT, PT, R35, R50, R46 ;  /* 0x00000032230b7210 */ /* 0x000fe40007ffe02e */
[----:B------:R-:W-:Y:S02]  /*1dc0*/  IADD3 R8, PT, PT, R33, 0x240ca1cc, R6 ;  /* 0x240ca1cc21087810 */ /* 0x000fe40007ffe006 */
[C-C-:B------:R-:W-:Y:S02]  /*1dd0*/  SHF.L.W.U32.HI R35, R36.reuse, 0xf, R36.reuse ;  /* 0x0000000f24237819 */ /* 0x140fe40000010e24 */
[----:B------:R-:W-:Y:S01]  /*1de0*/  SHF.L.W.U32.HI R42, R36, 0xd, R36 ;  /* 0x0000000d242a7819 */ /* 0x000fe20000010e24 */
        /* <DEDUP_REMOVED lines=22> */
[----:B------:R-:W-:-:S03]  /*1f50*/  IADD3 R46, PT, PT, R30, R10, R7 ;  /* 0x0000000a1e2e7210 */ /* 0x000fc60007ffe007 */
[----:B------:R-:W-:Y:S01]  /*1f60*/  IMAD.IADD R10, R42, 0x1, R0 ;  /* 0x000000012a0a7824 */ /* 0x000fe200078e0200 */
[C-C-:B------:R-:W-:Y:S02]  /*1f70*/  SHF.L.W.U32.HI R35, R6.reuse, 0xf, R6.reuse ;  /* 0x0000000f06237819 */ /* 0x140fe40000010e06 */
[--C-:B------:R-:W-:Y:S02]  /*1f80*/  SHF.L.W.U32.HI R38, R6, 0xd, R6.reuse ;  /* 0x0000000d06267819 */ /* 0x100fe40000010e06 */
[----:B------:R-:W-:Y:S02]  /*1f90*/  SHF.R.U32.HI R37, RZ, 0xa, R6 ;  /* 0x0000000aff257819 */ /* 0x000fe40000011606 */
[C-C-:B------:R-:W-:Y:S02]  /*1fa0*/  SHF.L.W.U32.HI R43, R10.reuse, 0x1a, R10.reuse ;  /* 0x0000001a0a2b7819 */ /* 0x140fe40000010e0a */
[C-C-:B------:R-:W-:Y:S02]  /*1fb0*/  SHF.L.W.U32.HI R50, R10.reuse, 0x15, R10.reuse ;  /* 0x000000150a327819 */ /* 0x140fe40000010e0a */
[----:B------:R-:W-:-:S02]  /*1fc0*/  SHF.L.W.U32.HI R45, R10, 0x7, R10 ;  /* 0x000000070a2d7819 */ /* 0x000fc40000010e0a */
[----:B------:R-:W-:Y:S02]  /*1fd0*/  LOP3.LUT R7, R37, R35, R38, 0x96, !PT ;  /* 0x0000002325077212 */ /* 0x000fe400078e9626 */
[C-C-:B------:R-:W-:Y:S02]  /*1fe0*/  SHF.L.W.U32.HI R35, R42.reuse, 0x1e, R42.reuse ;  /* 0x0000001e2a237819 */ /* 0x140fe40000010e2a */
[C-C-:B------:R-:W-:Y:S02]  /*1ff0*/  SHF.L.W.U32.HI R38, R42.reuse, 0x13, R42.reuse ;  /* 0x000000132a267819 */ /* 0x140fe40000010e2a */
[----:B------:R-:W-:Y:S02]  /*2000*/  SHF.L.W.U32.HI R37, R42, 0xa, R42 ;  /* 0x0000000a2a257819 */ /* 0x000fe40000010e2a */
[----:B------:R-:W-:Y:S02]  /*2010*/  LOP3.LUT R50, R45, R43, R50, 0x96, !PT ;  /* 0x0000002b2d327212 */ /* 0x000fe400078e9632 */
[----:B------:R-:W-:-:S02]  /*2020*/  LOP3.LUT R43, R40, R10, R33, 0xb8, !PT ;  /* 0x0000000a282b7212 */ /* 0x000fc400078eb821 */
[----:B------:R-:W-:Y:S01]  /*2030*/  LOP3.LUT R38, R37, R35, R38, 0x96, !PT ;  /* 0x0000002325267212 */ /* 0x000fe200078e9626 */
[----:B------:R-:W-:Y:S01]  /*2040*/  IMAD.IADD R7, R7, 0x1, R46 ;  /* 0x0000000107077824 */ /* 0x000fe200078e022e */
[--C-:B------:R-:W-:Y:S02]  /*2050*/  SHF.L.W.U32.HI R35, R12, 0xe, R17.reuse ;  /* 0x0000000e0c237819 */ /* 0x100fe40000010e11 */
[--C-:B------:R-:W-:Y:S02]  /*2060*/  SHF.L.W.U32.HI R12, R17, 0x19, R17.reuse ;  /* 0x00000019110c7819 */ /* 0x100fe40000010e11 */
[----:B------:R-:W-:Y:S02]  /*2070*/  SHF.R.U32.HI R37, RZ, 0x3, R17 ;  /* 0x00000003ff257819 */ /* 0x000fe40000011611 */
[----:B------:R-:W-:Y:S02]  /*2080*/  LOP3.LUT R48, R11, R48, R42, 0xe8, !PT ;  /* 0x000000300b307212 */ /* 0x000fe400078ee82a */
[----:B------:R-:W-:-:S02]  /*2090*/  IADD3 R50, PT, PT, R50, R43, R15 ;  /* 0x0000002b32327210 */ /* 0x000fc40007ffe00f */
[----:B------:R-:W-:Y:S02]  /*20a0*/  LOP3.LUT R37, R37, R12, R35, 0x96, !PT ;  /* 0x0000000c25257212 */ /* 0x000fe400078e9623 */
[----:B------:R-:W-:Y:S02]  /*20b0*/  IADD3 R39, PT, PT, R39, R38, R48 ;  /* 0x0000002627277210 */ /* 0x000fe40007ffe030 */
[----:B------:R-:W-:Y:S02]  /*20c0*/  IADD3 R12, PT, PT, R50, 0x4a7484aa, R7 ;  /* 0x4a7484aa320c7810 */ /* 0x000fe40007ffe007 */
[----:B------:R-:W-:-:S03]  /*20d0*/  SHF.L.W.U32.HI R15, R9, 0xf, R9 ;  /* 0x0000000f090f7819 */ /* 0x000fc60000010e09 */
[----:B------:R-:W-:Y:S01]  /*20e0*/  IMAD.IADD R35, R39, 0x1, R12 ;  /* 0x0000000127237824 */ /* 0x000fe200078e020c */
[--C-:B------:R-:W-:Y:S02]  /*20f0*/  SHF.L.W.U32.HI R38, R9, 0xd, R9.reuse ;  /* 0x0000000d09267819 */ /* 0x100fe40000010e09 */
[----:B------:R-:W-:Y:S02]  /*2100*/  SHF.R.U32.HI R43, RZ, 0xa, R9 ;  /* 0x0000000aff2b7819 */ /* 0x000fe40000011609 */
[C-C-:B------:R-:W-:Y:S02]  /*2110*/  SHF.L.W.U32.HI R45, R39.reuse, 0x1e, R39.reuse ;  /* 0x0000001e272d7819 */ /* 0x140fe40000010e27 */
[C-C-:B------:R-:W-:Y:S02]  /*2120*/  SHF.L.W.U32.HI R46, R39.reuse, 0x13, R39.reuse ;  /* 0x00000013272e7819 */ /* 0x140fe40000010e27 */
[----:B------:R-:W-:Y:S02]  /*2130*/  SHF.L.W.U32.HI R48, R39, 0xa, R39 ;  /* 0x0000000a27307819 */ /* 0x000fe40000010e27 */
[----:B------:R-:W-:-:S02]  /*2140*/  SHF.L.W.U32.HI R49, R35, 0x1a, R35 ;  /* 0x0000001a23317819 */ /* 0x000fc40000010e23 */
[C-C-:B------:R-:W-:Y:S02]  /*2150*/  SHF.L.W.U32.HI R50, R35.reuse, 0x15, R35.reuse ;  /* 0x0000001523327819 */ /* 0x140fe40000010e23 */
[----:B------:R-:W-:Y:S02]  /*2160*/  SHF.L.W.U32.HI R51, R35, 0x7, R35 ;  /* 0x0000000723337819 */ /* 0x000fe40000010e23 */
[----:B------:R-:W-:Y:S02]  /*2170*/  LOP3.LUT R15, R43, R15, R38, 0x96, !PT ;  /* 0x0000000f2b0f7212 */ /* 0x000fe400078e9626 */
[----:B------:R-:W-:Y:S02]  /*2180*/  IADD3 R38, PT, PT, R32, R37, R13 ;  /* 0x0000002520267210 */ /* 0x000fe40007ffe00d */
[----:B------:R-:W-:Y:S02]  /*2190*/  LOP3.LUT R46, R48, R45, R46, 0x96, !PT ;  /* 0x0000002d302e7212 */ /* 0x000fe400078e962e */
[----:B------:R-:W-:-:S02]  /*21a0*/  SHF.L.W.U32.HI R16, R16, 0xe, R19 ;  /* 0x0000000e10107819 */ /* 0x000fc40000010e13 */
[--C-:B------:R-:W-:Y:S02]  /*21b0*/  SHF.L.W.U32.HI R13, R19, 0x19, R19.reuse ;  /* 0x00000019130d7819 */ /* 0x100fe40000010e13 */
[----:B------:R-:W-:Y:S02]  /*21c0*/  SHF.R.U32.HI R37, RZ, 0x3, R19 ;  /* 0x00000003ff257819 */ /* 0x000fe40000011613 */
[----:B------:R-:W-:Y:S02]  /*21d0*/  LOP3.LUT R49, R51, R49, R50, 0x96, !PT ;  /* 0x0000003133317212 */ /* 0x000fe400078e9632 */
[----:B------:R-:W-:Y:S01]  /*21e0*/  LOP3.LUT R45, R33, R35, R10, 0xb8, !PT ;  /* 0x00000023212d7212 */ /* 0x000fe200078eb80a */
[----:B------:R-:W2:Y:S01]  /*21f0*/  LDG.E R51, desc[UR6][R4.64+0x44] ;  /* 0x0000440604337981 */ /* 0x000ea2000c1e1900 */
[----:B------:R-:W-:Y:S01]  /*2200*/  LOP3.LUT R43, R42, R11, R39, 0xe8, !PT ;  /* 0x0000000b2a2b7212 */ /* 0x000fe200078ee827 */
[----:B------:R-:W-:Y:S01]  /*2210*/  IMAD.IADD R11, R15, 0x1, R38 ;  /* 0x000000010f0b7824 */ /* 0x000fe200078e0226 */
[----:B------:R-:W-:Y:S01]  /*2220*/  LOP3.LUT R13, R37, R13, R16, 0x96, !PT ;  /* 0x0000000d250d7212 */ /* 0x000fe200078e9610 */
[----:B------:R-:W3:Y:S01]  /*2230*/  LDG.E R50, desc[UR6][R4.64+0x48] ;  /* 0x0000480604327981 */ /* 0x000ee2000c1e1900 */
[----:B------:R-:W-:-:S02]  /*2240*/  IADD3 R16, PT, PT, R49, R45, R40 ;  /* 0x0000002d31107210 */ /* 0x000fc40007ffe028 */
[----:B------:R-:W-:Y:S01]  /*2250*/  IADD3 R38, PT, PT, R41, R46, R43 ;  /* 0x0000002e29267210 */ /* 0x000fe20007ffe02b */
[----:B------:R0:W4:Y:S01]  /*2260*/  LDG.E R49, desc[UR6][R4.64+0x40] ;  /* 0x0000400604317981 */ /* 0x000122000c1e1900 */
[----:B------:R-:W-:Y:S02]  /*2270*/  IADD3 R37, PT, PT, R16, 0x5cb0a9dc, R11 ;  /* 0x5cb0a9dc10257810 */ /* 0x000fe40007ffe00b */
[C-C-:B------:R-:W-:Y:S02]  /*2280*/  SHF.L.W.U32.HI R15, R7.reuse, 0xf, R7.reuse ;  /* 0x0000000f070f7819 */ /* 0x140fe40000010e07 */
[----:B------:R-:W-:Y:S01]  /*2290*/  SHF.L.W.U32.HI R40, R7, 0xd, R7 ;  /* 0x0000000d07287819 */ /* 0x000fe20000010e07 */
[C---:B------:R-:W-:Y:S01]  /*22a0*/  IMAD.IADD R16, R38.reuse, 0x1, R37 ;  /* 0x0000000126107824 */ /* 0x040fe200078e0225 */
[----:B------:R-:W-:Y:S02]  /*22b0*/  SHF.R.U32.HI R41, RZ, 0xa, R7 ;  /* 0x0000000aff297819 */ /* 0x000fe40000011607 */
[----:B------:R-:W-:-:S02]  /*22c0*/  SHF.L.W.U32.HI R43, R38, 0x1e, R38 ;  /* 0x0000001e262b7819 */ /* 0x000fc40000010e26 */
[C-C-:B------:R-:W-:Y:S02]  /*22d0*/  SHF.L.W.U32.HI R46, R38.reuse, 0x13, R38.reuse ;  /* 0x00000013262e7819 */ /* 0x140fe40000010e26 */
[----:B------:R-:W-:Y:S02]  /*22e0*/  SHF.L.W.U32.HI R45, R38, 0xa, R38 ;  /* 0x0000000a262d7819 */ /* 0x000fe40000010e26 */
[----:B------:R-:W-:Y:S02]  /*22f0*/  LOP3.LUT R15, R41, R15, R40, 0x96, !PT ;  /* 0x0000000f290f7212 */ /* 0x000fe400078e9628 */
[----:B------:R-:W-:Y:S02]  /*2300*/  LOP3.LUT R41, R45, R43, R46, 0x96, !PT ;  /* 0x0000002b2d297212 */ /* 0x000fe400078e962e */
[C-C-:B------:R-:W-:Y:S02]  /*2310*/  SHF.L.W.U32.HI R43, R16.reuse, 0x1a, R16.reuse ;  /* 0x0000001a102b7819 */ /* 0x140fe40000010e10 */
[----:B------:R-:W-:-:S02]  /*2320*/  SHF.L.W.U32.HI R46, R16, 0x15, R16 ;  /* 0x00000015102e7819 */ /* 0x000fc40000010e10 */
[----:B------:R-:W-:Y:S02]  /*2330*/  SHF.L.W.U32.HI R45, R16, 0x7, R16 ;  /* 0x00000007102d7819 */ /* 0x000fe40000010e10 */
[----:B------:R-:W-:Y:S02]  /*2340*/  IADD3 R40, PT, PT, R34, R13, R17 ;  /* 0x0000000d22287210 */ /* 0x000fe40007ffe011 */
[--C-:B------:R-:W-:Y:S02]  /*2350*/  SHF.L.W.U32.HI R18, R18, 0xe, R21.reuse ;  /* 0x0000000e12127819 */ /* 0x100fe40000010e15 */
[--C-:B------:R-:W-:Y:S02]  /*2360*/  SHF.L.W.U32.HI R13, R21, 0x19, R21.reuse ;  /* 0x00000019150d7819 */ /* 0x100fe40000010e15 */
[----:B------:R-:W-:Y:S02]  /*2370*/  SHF.R.U32.HI R17, RZ, 0x3, R21 ;  /* 0x00000003ff117819 */ /* 0x000fe40000011615 */
[----:B------:R-:W-:-:S02]  /*2380*/  LOP3.LUT R46, R45, R43, R46, 0x96, !PT ;  /* 0x0000002b2d2e7212 */ /* 0x000fc400078e962e */
[----:B------:R-:W-:Y:S02]  /*2390*/  LOP3.LUT R42, R39, R42, R38, 0xe8, !PT ;  /* 0x0000002a272a7212 */ /* 0x000fe400078ee826 */
[----:B------:R-:W-:Y:S02]  /*23a0*/  LOP3.LUT R43, R10, R16, R35, 0xb8, !PT ;  /* 0x000000100a2b7212 */ /* 0x000fe400078eb823 */
[----:B------:R-:W-:Y:S01]  /*23b0*/  LOP3.LUT R17, R17, R13, R18, 0x96, !PT ;  /* 0x0000000d11117212 */ /* 0x000fe200078e9612 */
[----:B------:R-:W-:Y:S01]  /*23c0*/  IMAD.IADD R13, R15, 0x1, R40 ;  /* 0x000000010f0d7824 */ /* 0x000fe200078e0228 */
[----:B------:R-:W-:Y:S02]  /*23d0*/  IADD3 R41, PT, PT, R8, R41, R42 ;  /* 0x0000002908297210 */ /* 0x000fe40007ffe02a */
[----:B------:R-:W-:-:S04]  /*23e0*/  IADD3 R8, PT, PT, R46, R43, R33 ;  /* 0x0000002b2e087210 */ /* 0x000fc80007ffe021 */
[----:B------:R-:W-:Y:S02]  /*23f0*/  IADD3 R8, PT, PT, R8, 0x76f988da, R13 ;  /* 0x76f988da08087810 */ /* 0x000fe40007ffe00d */
[C-C-:B------:R-:W-:Y:S02]  /*2400*/  SHF.L.W.U32.HI R15, R11.reuse, 0xf, R11.reuse ;  /* 0x0000000f0b0f7819 */ /* 0x140fe40000010e0b */
[--C-:B------:R-:W-:Y:S01]  /*2410*/  SHF.L.W.U32.HI R18, R11, 0xd, R11.reuse ;  /* 0x0000000d0b127819 */ /* 0x100fe20000010e0b */
[C---:B------:R-:W-:Y:S01]  /*2420*/  IMAD.IADD R33, R41.reuse, 0x1, R8 ;  /* 0x0000000129217824 */ /* 0x040fe200078e0208 */
[----:B------:R-:W-:Y:S02]  /*2430*/  SHF.R.U32.HI R40, RZ, 0xa, R11 ;  /* 0x0000000aff287819 */ /* 0x000fe4000001160b */
        /* <DEDUP_REMOVED lines=9> */
[----:B------:R-:W-:Y:S02]  /*24d0*/  LOP3.LUT R45, R42, R40, R45, 0x96, !PT ;  /* 0x000000282a2d7212 */ /* 0x000fe400078e962d */
[----:B------:R-:W-:Y:S01]  /*24e0*/  LOP3.LUT R40, R35, R33, R16, 0xb8, !PT ;  /* 0x0000002123287212 */ /* 0x000fe200078eb810 */
[----:B------:R-:W-:Y:S01]  /*24f0*/  IMAD.IADD R15, R15, 0x1, R18 ;  /* 0x000000010f0f7824 */ /* 0x000fe200078e0212 */
[--C-:B------:R-:W-:Y:S02]  /*2500*/  SHF.L.W.U32.HI R20, R20, 0xe, R23.reuse ;  /* 0x0000000e14147819 */ /* 0x100fe40000010e17 */
[--C-:B------:R-:W-:Y:S02]  /*2510*/  SHF.L.W.U32.HI R17, R23, 0x19, R23.reuse ;  /* 0x0000001917117819 */ /* 0x100fe40000010e17 */
[----:B------:R-:W-:-:S02]  /*2520*/  SHF.R.U32.HI R19, RZ, 0x3, R23 ;  /* 0x00000003ff137819 */ /* 0x000fc40000011617 */
[----:B------:R-:W-:Y:S02]  /*2530*/  LOP3.LUT R39, R38, R39, R41, 0xe8, !PT ;  /* 0x0000002726277212 */ /* 0x000fe400078ee829 */
[----:B------:R-:W-:Y:S02]  /*2540*/  IADD3 R10, PT, PT, R45, R40, R10 ;  /* 0x000000282d0a7210 */ /* 0x000fe40007ffe00a */
[----:B------:R-:W-:Y:S02]  /*2550*/  LOP3.LUT R17, R19, R17, R20, 0x96, !PT ;  /* 0x0000001113117212 */ /* 0x000fe400078e9614 */
[----:B------:R-:W-:Y:S02]  /*2560*/  IADD3 R20, PT, PT, R0, R43, R39 ;  /* 0x0000002b00147210 */ /* 0x000fe40007ffe027 */
[----:B------:R-:W-:Y:S02]  /*2570*/  IADD3 R10, PT, PT, R10, -0x67c1aeae, R15 ;  /* 0x983e51520a0a7810 */ /* 0x000fe40007ffe00f */
[----:B------:R-:W-:-:S02]  /*2580*/  SHF.L.W.U32.HI R18, R13, 0xf, R13 ;  /* 0x0000000f0d127819 */ /* 0x000fc40000010e0d */
[--C-:B------:R-:W-:Y:S01]  /*2590*/  SHF.L.W.U32.HI R19, R13, 0xd, R13.reuse ;  /* 0x0000000d0d137819 */ /* 0x100fe20000010e0d */
[C---:B------:R-:W-:Y:S01]  /*25a0*/  IMAD.IADD R0, R20.reuse, 0x1, R10 ;  /* 0x0000000114007824 */ /* 0x040fe200078e020a */
[----:B------:R-:W-:Y:S02]  /*25b0*/  SHF.R.U32.HI R39, RZ, 0xa, R13 ;  /* 0x0000000aff277819 */ /* 0x000fe4000001160d */
[C-C-:B------:R-:W-:Y:S02]  /*25c0*/  SHF.L.W.U32.HI R42, R20.reuse, 0x1e, R20.reuse ;  /* 0x0000001e142a7819 */ /* 0x140fe40000010e14 */
[C-C-:B------:R-:W-:Y:S02]  /*25d0*/  SHF.L.W.U32.HI R43, R20.reuse, 0x13, R20.reuse ;  /* 0x00000013142b7819 */ /* 0x140fe40000010e14 */
[----:B------:R-:W-:Y:S02]  /*25e0*/  SHF.L.W.U32.HI R45, R20, 0xa, R20 ;  /* 0x0000000a142d7819 */ /* 0x000fe40000010e14 */
[----:B------:R-:W-:-:S02]  /*25f0*/  IADD3 R40, PT, PT, R36, R17, R21 ;  /* 0x0000001124287210 */ /* 0x000fc40007ffe015 */
[----:B------:R-:W-:Y:S02]  /*2600*/  LOP3.LUT R17, R39, R18, R19, 0x96, !PT ;  /* 0x0000001227117212 */ /* 0x000fe400078e9613 */
[----:B------:R-:W-:Y:S02]  /*2610*/  LOP3.LUT R39, R45, R42, R43, 0x96, !PT ;  /* 0x0000002a2d277212 */ /* 0x000fe400078e962b */
[C-C-:B------:R-:W-:Y:S02]  /*2620*/  SHF.L.W.U32.HI R42, R0.reuse, 0x1a, R0.reuse ;  /* 0x0000001a002a7819 */ /* 0x140fe40000010e00 */
[C-C-:B------:R-:W-:Y:S02]  /*2630*/  SHF.L.W.U32.HI R43, R0.reuse, 0x15, R0.reuse ;  /* 0x00000015002b7819 */ /* 0x140fe40000010e00 */
[----:B------:R-:W-:Y:S02]  /*2640*/  SHF.L.W.U32.HI R45, R0, 0x7, R0 ;  /* 0x00000007002d7819 */ /* 0x000fe40000010e00 */
[----:B------:R-:W-:-:S02]  /*2650*/  SHF.L.W.U32.HI R19, R22, 0xe, R24 ;  /* 0x0000000e16137819 */ /* 0x000fc40000010e18 */
[----:B------:R-:W-:Y:S02]  /*2660*/  LOP3.LUT R38, R41, R38, R20, 0xe8, !PT ;  /* 0x0000002629267212 */ /* 0x000fe400078ee814 */
[----:B------:R-:W-:Y:S02]  /*2670*/  LOP3.LUT R42, R45, R42, R43, 0x96, !PT ;  /* 0x0000002a2d2a7212 */ /* 0x000fe400078e962b */
[----:B------:R-:W-:Y:S01]  /*2680*/  LOP3.LUT R22, R16, R0, R33, 0xb8, !PT ;  /* 0x0000000010167212 */ /* 0x000fe200078eb821 */
[----:B------:R-:W-:Y:S01]  /*2690*/  IMAD.IADD R17, R17, 0x1, R40 ;  /* 0x0000000111117824 */ /* 0x000fe200078e0228 */
[----:B------:R-:W-:Y:S02]  /*26a0*/  IADD3 R39, PT, PT, R12, R39, R38 ;  /* 0x000000270c277210 */ /* 0x000fe40007ffe026 */
[----:B------:R-:W-:-:S04]  /*26b0*/  IADD3 R12, PT, PT, R42, R22, R35 ;  /* 0x000000162a0c7210 */ /* 0x000fc80007ffe023 */
[----:B------:R-:W-:Y:S02]  /*26c0*/  IADD3 R12, PT, PT, R12, -0x57ce3993, R17 ;  /* 0xa831c66d0c0c7810 */ /* 0x000fe40007ffe011 */
[--C-:B------:R-:W-:Y:S02]  /*26d0*/  SHF.L.W.U32.HI R18, R24, 0x19, R24.reuse ;  /* 0x0000001918127819 */ /* 0x100fe40000010e18 */
[----:B------:R-:W-:Y:S01]  /*26e0*/  SHF.R.U32.HI R21, RZ, 0x3, R24 ;  /* 0x00000003ff157819 */ /* 0x000fe20000011618 */
[C---:B------:R-:W-:Y:S01]  /*26f0*/  IMAD.IADD R35, R39.reuse, 0x1, R12 ;  /* 0x0000000127237824 */ /* 0x040fe200078e020c */
[C-C-:B------:R-:W-:Y:S02]  /*2700*/  SHF.L.W.U32.HI R38, R39.reuse, 0x1e, R39.reuse ;  /* 0x0000001e27267819 */ /* 0x140fe40000010e27 */
[C-C-:B------:R-:W-:Y:S02]  /*2710*/  SHF.L.W.U32.HI R43, R39.reuse, 0x13, R39.reuse ;  /* 0x00000013272b7819 */ /* 0x140fe40000010e27 */
[----:B------:R-:W-:-:S02]  /*2720*/  SHF.L.W.U32.HI R40, R39, 0xa, R39 ;  /* 0x0000000a27287819 */ /* 0x000fc40000010e27 */
[----:B------:R-:W-:Y:S02]  /*2730*/  LOP3.LUT R18, R21, R18, R19, 0x96, !PT ;  /* 0x0000001215127212 */ /* 0x000fe400078e9613 */
[C-C-:B------:R-:W-:Y:S02]  /*2740*/  SHF.L.W.U32.HI R19, R15.reuse, 0xf, R15.reuse ;  /* 0x0000000f0f137819 */ /* 0x140fe40000010e0f */
[--C-:B------:R-:W-:Y:S02]  /*2750*/  SHF.L.W.U32.HI R22, R15, 0xd, R15.reuse ;  /* 0x0000000d0f167819 */ /* 0x100fe40000010e0f */
[----:B------:R-:W-:Y:S02]  /*2760*/  SHF.R.U32.HI R21, RZ, 0xa, R15 ;  /* 0x0000000aff157819 */ /* 0x000fe4000001160f */
[----:B------:R-:W-:Y:S02]  /*2770*/  LOP3.LUT R38, R40, R38, R43, 0x96, !PT ;  /* 0x0000002628267212 */ /* 0x000fe400078e962b */
[----:B------:R-:W-:-:S02]  /*2780*/  SHF.L.W.U32.HI R40, R35, 0x1a, R35 ;  /* 0x0000001a23287819 */ /* 0x000fc40000010e23 */
[C-C-:B------:R-:W-:Y:S02]  /*2790*/  SHF.L.W.U32.HI R43, R35.reuse, 0x15, R35.reuse ;  /* 0x00000015232b7819 */ /* 0x140fe40000010e23 */
[----:B------:R-:W-:Y:S02]  /*27a0*/  SHF.L.W.U32.HI R42, R35, 0x7, R35 ;  /* 0x00000007232a7819 */ /* 0x000fe40000010e23 */
[----:B------:R-:W-:Y:S02]  /*27b0*/  IADD3 R18, PT, PT, R6, R18, R23 ;  /* 0x0000001206127210 */ /* 0x000fe40007ffe017 */
[----:B------:R-:W-:Y:S02]  /*27c0*/  LOP3.LUT R19, R21, R19, R22, 0x96, !PT ;  /* 0x0000001315137212 */ /* 0x000fe400078e9616 */
[----:B------:R-:W-:Y:S02]  /*27d0*/  SHF.L.W.U32.HI R22, R25, 0xe, R26 ;  /* 0x0000000e19167819 */ /* 0x000fe40000010e1a */
[----:B------:R-:W-:-:S02]  /*27e0*/  LOP3.LUT R43, R42, R40, R43, 0x96, !PT ;  /* 0x000000282a2b7212 */ /* 0x000fc400078e962b */
[----:B------:R-:W-:Y:S01]  /*27f0*/  LOP3.LUT R25, R33, R35, R0, 0xb8, !PT ;  /* 0x0000002321197212 */ /* 0x000fe200078eb800 */
[----:B------:R-:W-:Y:S01]  /*2800*/  IMAD.IADD R19, R19, 0x1, R18 ;  /* 0x0000000113137824 */ /* 0x000fe200078e0212 */
[----:B------:R-:W-:Y:S02]  /*2810*/  LOP3.LUT R41, R20, R41, R39, 0xe8, !PT ;  /* 0x0000002914297212 */ /* 0x000fe400078ee827 */
[----:B------:R-:W-:Y:S02]  /*2820*/  IADD3 R18, PT, PT, R43, R25, R16 ;  /* 0x000000192b127210 */ /* 0x000fe40007ffe010 */
[--C-:B------:R-:W-:Y:S02]  /*2830*/  SHF.L.W.U32.HI R21, R26, 0x19, R26.reuse ;  /* 0x000000191a157819 */ /* 0x100fe40000010e1a */
[----:B------:R-:W-:Y:S02]  /*2840*/  SHF.R.U32.HI R23, RZ, 0x3, R26 ;  /* 0x00000003ff177819 */ /* 0x000fe4000001161a */
[----:B------:R-:W-:-:S02]  /*2850*/  IADD3 R37, PT, PT, R37, R38, R41 ;  /* 0x0000002625257210 */ /* 0x000fc40007ffe029 */
[----:B------:R-:W-:Y:S02]  /*2860*/  IADD3 R18, PT, PT, R18, -0x4ffcd838, R19 ;  /* 0xb00327c812127810 */ /* 0x000fe40007ffe013 */
[----:B------:R-:W-:Y:S02]  /*2870*/  LOP3.LUT R21, R23, R21, R22, 0x96, !PT ;  /* 0x0000001517157212 */ /* 0x000fe400078e9616 */
[--C-:B------:R-:W-:Y:S01]  /*2880*/  SHF.L.W.U32.HI R22, R17, 0xf, R17.reuse ;  /* 0x0000000f11167819 */ /* 0x100fe20000010e11 */
[----:B------:R-:W-:Y:S01]  /*2890*/  IMAD.IADD R16, R37, 0x1, R18 ;  /* 0x0000000125107824 */ /* 0x000fe200078e0212 */
[--C-:B------:R-:W-:Y:S02]  /*28a0*/  SHF.L.W.U32.HI R23, R17, 0xd, R17.reuse ;  /* 0x0000000d11177819 */ /* 0x100fe40000010e11 */
[----:B------:R-:W-:Y:S02]  /*28b0*/  SHF.R.U32.HI R25, RZ, 0xa, R17 ;  /* 0x0000000aff197819 */ /* 0x000fe40000011611 */
[----:B------:R-:W-:-:S02]  /*28c0*/  SHF.L.W.U32.HI R38, R37, 0x1e, R37 ;  /* 0x0000001e25267819 */ /* 0x000fc40000010e25 */
[C-C-:B------:R-:W-:Y:S02]  /*28d0*/  SHF.L.W.U32.HI R41, R37.reuse, 0x13, R37.reuse ;  /* 0x0000001325297819 */ /* 0x140fe40000010e25 */
[----:B------:R-:W-:Y:S02]  /*28e0*/  SHF.L.W.U32.HI R40, R37, 0xa, R37 ;  /* 0x0000000a25287819 */ /* 0x000fe40000010e25 */
[----:B------:R-:W-:Y:S02]  /*28f0*/  IADD3 R24, PT, PT, R9, R21, R24 ;  /* 0x0000001509187210 */ /* 0x000fe40007ffe018 */
[----:B------:R-:W-:Y:S02]  /*2900*/  LOP3.LUT R21, R25, R22, R23, 0x96, !PT ;  /* 0x0000001619157212 */ /* 0x000fe400078e9617 */
[----:B------:R-:W-:Y:S02]  /*2910*/  LOP3.LUT R41, R40, R38, R41, 0x96, !PT ;  /* 0x0000002628297212 */ /* 0x000fe400078e9629 */
[----:B------:R-:W-:-:S02]  /*2920*/  SHF.L.W.U32.HI R25, R16, 0x1a, R16 ;  /* 0x0000001a10197819 */ /* 0x000fc40000010e10 */
[C-C-:B------:R-:W-:Y:S02]  /*2930*/  SHF.L.W.U32.HI R38, R16.reuse, 0x15, R16.reuse ;  /* 0x0000001510267819 */ /* 0x140fe40000010e10 */
[----:B------:R-:W-:Y:S02]  /*2940*/  SHF.L.W.U32.HI R40, R16, 0x7, R16 ;  /* 0x0000000710287819 */ /* 0x000fe40000010e10 */
[----:B------:R-:W-:Y:S02]  /*2950*/  LOP3.LUT R20, R39, R20, R37, 0xe8, !PT ;  /* 0x0000001427147212 */ /* 0x000fe400078ee825 */
[----:B------:R-:W-:Y:S02]  /*2960*/  LOP3.LUT R38, R40, R25, R38, 0x96, !PT ;  /* 0x0000001928267212 */ /* 0x000fe400078e9626 */
[----:B------:R-:W-:Y:S01]  /*2970*/  LOP3.LUT R25, R0, R16, R35, 0xb8, !PT ;  /* 0x0000001000197212 */ /* 0x000fe200078eb823 */
[----:B------:R-:W-:Y:S01]  /*2980*/  IMAD.IADD R21, R21, 0x1, R24 ;  /* 0x0000000115157824 */ /* 0x000fe200078e0218 */
[----:B------:R-:W-:-:S02]  /*2990*/  IADD3 R8, PT, PT, R8, R41, R20 ;  /* 0x0000002908087210 */ /* 0x000fc40007ffe014 */
[----:B------:R-:W-:Y:S02]  /*29a0*/  IADD3 R20, PT, PT, R38, R25, R33 ;  /* 0x0000001926147210 */ /* 0x000fe40007ffe021 */
[--C-:B------:R-:W-:Y:S02]  /*29b0*/  SHF.L.W.U32.HI R27, R27, 0xe, R28.reuse ;  /* 0x0000000e1b1b7819 */ /* 0x100fe40000010e1c */
[--C-:B------:R-:W-:Y:S02]  /*29c0*/  SHF.L.W.U32.HI R22, R28, 0x19, R28.reuse ;  /* 0x000000191c167819 */ /* 0x100fe40000010e1c */
[----:B------:R-:W-:Y:S02]  /*29d0*/  SHF.R.U32.HI R23, RZ, 0x3, R28 ;  /* 0x00000003ff177819 */ /* 0x000fe4000001161c */
[----:B------:R-:W-:Y:S02]  /*29e0*/  IADD3 R20, PT, PT, R20, -0x40a68039, R21 ;  /* 0xbf597fc714147810 */ /* 0x000fe40007ffe015 */
[----:B------:R-:W-:-:S02]  /*29f0*/  LOP3.LUT R22, R23, R22, R27, 0x96, !PT ;  /* 0x0000001617167212 */ /* 0x000fc400078e961b */
[C-C-:B------:R-:W-:Y:S01]  /*2a00*/  SHF.L.W.U32.HI R23, R19.reuse, 0xf, R19.reuse ;  /* 0x0000000f13177819 */ /* 0x140fe20000010e13 */
[C---:B------:R-:W-:Y:S01]  /*2a10*/  IMAD.IADD R25, R8.reuse, 0x1, R20 ;  /* 0x0000000108197824 */ /* 0x040fe200078e0214 */
[--C-:B------:R-:W-:Y:S02]  /*2a20*/  SHF.L.W.U32.HI R24, R19, 0xd, R19.reuse ;  /* 0x0000000d13187819 */ /* 0x100fe40000010e13 */
[----:B------:R-:W-:Y:S02]  /*2a30*/  SHF.R.U32.HI R27, RZ, 0xa, R19 ;  /* 0x0000000aff1b7819 */ /* 0x000fe40000011613 */
[C-C-:B------:R-:W-:Y:S02]  /*2a40*/  SHF.L.W.U32.HI R33, R8.reuse, 0x1e, R8.reuse ;  /* 0x0000001e08217819 */ /* 0x140fe40000010e08 */
[C-C-:B------:R-:W-:Y:S02]  /*2a50*/  SHF.L.W.U32.HI R38, R8.reuse, 0x13, R8.reuse ;  /* 0x0000001308267819 */ /* 0x140fe40000010e08 */
[----:B------:R-:W-:-:S02]  /*2a60*/  SHF.L.W.U32.HI R40, R8, 0xa, R8 ;  /* 0x0000000a08287819 */ /* 0x000fc40000010e08 */
[----:B------:R-:W-:Y:S02]  /*2a70*/  LOP3.LUT R23, R27, R23, R24, 0x96, !PT ;  /* 0x000000171b177212 */ /* 0x000fe400078e9618 */
[----:B------:R-:W-:Y:S02]  /*2a80*/  LOP3.LUT R33, R40, R33, R38, 0x96, !PT ;  /* 0x0000002128217212 */ /* 0x000fe400078e9626 */
[C-C-:B------:R-:W-:Y:S02]  /*2a90*/  SHF.L.W.U32.HI R27, R25.reuse, 0x1a, R25.reuse ;  /* 0x0000001a191b7819 */ /* 0x140fe40000010e19 */
[C-C-:B------:R-:W-:Y:S02]  /*2aa0*/  SHF.L.W.U32.HI R38, R25.reuse, 0x15, R25.reuse ;  /* 0x0000001519267819 */ /* 0x140fe40000010e19 */
[----:B------:R-:W-:Y:S02]  /*2ab0*/  SHF.L.W.U32.HI R40, R25, 0x7, R25 ;  /* 0x0000000719287819 */ /* 0x000fe40000010e19 */
[----:B------:R-:W-:-:S02]  /*2ac0*/  IADD3 R22, PT, PT, R7, R22, R26 ;  /* 0x0000001607167210 */ /* 0x000fc40007ffe01a */
        /* <DEDUP_REMOVED lines=10> */
[----:B------:R-:W-:Y:S02]  /*2b70*/  IADD3 R24, PT, PT, R24, -0x391ff40d, R23 ;  /* 0xc6e00bf318187810 */ /* 0x000fe40007ffe017 */
        /* <DEDUP_REMOVED lines=31> */
[----:B------:R-:W-:Y:S02]  /*2d70*/  LOP3.LUT R28, R33, R28, R31, 0x96, !PT ;  /* 0x0000001c211c7212 */ /* 0x000fe400078e961f */
[----:B------:R-:W-:Y:S02]  /*2d80*/  LOP3.LUT R37, R39, R37, R38, 0x96, !PT ;  /* 0x0000002527257212 */ /* 0x000fe400078e9626 */
[----:B------:R-:W-:-:S02]  /*2d90*/  SHF.L.W.U32.HI R33, R27, 0x1a, R27 ;  /* 0x0000001a1b217819 */ /* 0x000fc40000010e1b */
[C-C-:B------:R-:W-:Y:S02]  /*2da0*/  SHF.L.W.U32.HI R38, R27.reuse, 0x15, R27.reuse ;  /* 0x000000151b267819 */ /* 0x140fe40000010e1b */
[----:B------:R-:W-:Y:S02]  /*2db0*/  SHF.L.W.U32.HI R39, R27, 0x7, R27 ;  /* 0x000000071b277819 */ /* 0x000fe40000010e1b */
[----:B------:R-:W-:Y:S02]  /*2dc0*/  IADD3 R35, PT, PT, R13, R10, R30 ;  /* 0x0000000a0d237210 */ /* 0x000fe40007ffe01e */
[----:B------:R-:W-:Y:S02]  /*2dd0*/  LOP3.LUT R39, R39, R33, R38, 0x96, !PT ;  /* 0x0000002127277212 */ /* 0x000fe400078e9626 */
[----:B------:R-:W-:Y:S02]  /*2de0*/  LOP3.LUT R38, R25, R27, R22, 0xb8, !PT ;  /* 0x0000001b19267212 */ /* 0x000fe400078eb816 */
[----:B------:R-:W-:Y:S01]  /*2df0*/  LOP3.LUT R33, R29, R8, R12, 0xe8, !PT ;  /* 0x000000081d217212 */ /* 0x000fe200078ee80c */
[----:B------:R-:W-:Y:S01]  /*2e00*/  IMAD.IADD R8, R28, 0x1, R35 ;  /* 0x000000011c087824 */ /* 0x000fe200078e0223 */
[----:B------:R-:W-:-:S02]  /*2e10*/  SHF.L.W.U32.HI R10, R34, 0x19, R34 ;  /* 0x00000019220a7819 */ /* 0x000fc40000010e22 */
[--C-:B------:R-:W-:Y:S02]  /*2e20*/  SHF.L.W.U32.HI R31, R34, 0xe, R34.reuse ;  /* 0x0000000e221f7819 */ /* 0x100fe40000010e22 */
[----:B------:R-:W-:Y:S02]  /*2e30*/  SHF.R.U32.HI R30, RZ, 0x3, R34 ;  /* 0x00000003ff1e7819 */ /* 0x000fe40000011622 */
[----:B------:R-:W-:Y:S02]  /*2e40*/  IADD3 R39, PT, PT, R39, R38, R16 ;  /* 0x0000002627277210 */ /* 0x000fe40007ffe010 */
[----:B------:R-:W-:Y:S02]  /*2e50*/  LOP3.LUT R10, R30, R10, R31, 0x96, !PT ;  /* 0x0000000a1e0a7212 */ /* 0x000fe400078e961f */
[----:B------:R-:W-:Y:S02]  /*2e60*/  IADD3 R31, PT, PT, R18, R37, R33 ;  /* 0x00000025121f7210 */ /* 0x000fe40007ffe021 */
[----:B------:R-:W-:-:S02]  /*2e70*/  IADD3 R28, PT, PT, R39, 0x6ca6351, R8 ;  /* 0x06ca6351271c7810 */ /* 0x000fc40007ffe008 */
[C-C-:B------:R-:W-:Y:S02]  /*2e80*/  SHF.L.W.U32.HI R37, R31.reuse, 0x1e, R31.reuse ;  /* 0x0000001e1f257819 */ /* 0x140fe40000010e1f */
[C-C-:B------:R-:W-:Y:S01]  /*2e90*/  SHF.L.W.U32.HI R38, R31.reuse, 0x13, R31.reuse ;  /* 0x000000131f267819 */ /* 0x140fe20000010e1f */
[C---:B------:R-:W-:Y:S01]  /*2ea0*/  IMAD.IADD R18, R31.reuse, 0x1, R28 ;  /* 0x000000011f127824 */ /* 0x040fe200078e021c */
[----:B------:R-:W-:Y:S02]  /*2eb0*/  SHF.L.W.U32.HI R39, R31, 0xa, R31 ;  /* 0x0000000a1f277819 */ /* 0x000fe40000010e1f */
[C-C-:B------:R-:W-:Y:S02]  /*2ec0*/  SHF.L.W.U32.HI R16, R0.reuse, 0xf, R0.reuse ;  /* 0x0000000f00107819 */ /* 0x140fe40000010e00 */
[--C-:B------:R-:W-:Y:S02]  /*2ed0*/  SHF.L.W.U32.HI R33, R0, 0xd, R0.reuse ;  /* 0x0000000d00217819 */ /* 0x100fe40000010e00 */
[----:B------:R-:W-:-:S02]  /*2ee0*/  SHF.R.U32.HI R30, RZ, 0xa, R0 ;  /* 0x0000000aff1e7819 */ /* 0x000fc40000011600 */
[----:B------:R-:W-:Y:S02]  /*2ef0*/  IADD3 R35, PT, PT, R15, R10, R32 ;  /* 0x0000000a0f237210 */ /* 0x000fe40007ffe020 */
[----:B------:R-:W-:Y:S02]  /*2f00*/  LOP3.LUT R37, R39, R37, R38, 0x96, !PT ;  /* 0x0000002527257212 */ /* 0x000fe400078e9626 */
[C-C-:B------:R-:W-:Y:S02]  /*2f10*/  SHF.L.W.U32.HI R32, R18.reuse, 0x1a, R18.reuse ;  /* 0x0000001a12207819 */ /* 0x140fe40000010e12 */
[C-C-:B------:R-:W-:Y:S02]  /*2f20*/  SHF.L.W.U32.HI R39, R18.reuse, 0x15, R18.reuse ;  /* 0x0000001512277819 */ /* 0x140fe40000010e12 */
[----:B------:R-:W-:Y:S02]  /*2f30*/  SHF.L.W.U32.HI R38, R18, 0x7, R18 ;  /* 0x0000000712267819 */ /* 0x000fe40000010e12 */
[----:B------:R-:W-:-:S02]  /*2f40*/  LOP3.LUT R10, R30, R16, R33, 0x96, !PT ;  /* 0x000000101e0a7212 */ /* 0x000fc400078e9621 */
[----:B------:R-:W-:Y:S02]  /*2f50*/  LOP3.LUT R32, R38, R32, R39, 0x96, !PT ;  /* 0x0000002026207212 */ /* 0x000fe400078e9627 */
[----:B------:R-:W-:Y:S01]  /*2f60*/  LOP3.LUT R38, R22, R18, R27, 0xb8, !PT ;  /* 0x0000001216267212 */ /* 0x000fe200078eb81b */
[----:B------:R-:W-:Y:S01]  /*2f70*/  IMAD.IADD R10, R10, 0x1, R35 ;  /* 0x000000010a0a7824 */ /* 0x000fe200078e0223 */
[C-C-:B------:R-:W-:Y:S02]  /*2f80*/  SHF.L.W.U32.HI R16, R14.reuse, 0x19, R14.reuse ;  /* 0x000000190e107819 */ /* 0x140fe40000010e0e */
        /* <DEDUP_REMOVED lines=8> */
[C---:B------:R-:W-:Y:S01]  /*3010*/  SHF.L.W.U32.HI R38, R16.reuse, 0x13, R16 ;  /* 0x0000001310267819 */ /* 0x040fe20000010e10 */
[C---:B------:R-:W-:Y:S01]  /*3020*/  IMAD.IADD R25, R16.reuse, 0x1, R20 ;  /* 0x0000000110197824 */ /* 0x040fe200078e0214 */
[----:B------:R-:W-:-:S02]  /*3030*/  SHF.L.W.U32.HI R37, R16, 0xa, R16 ;  /* 0x0000000a10257819 */ /* 0x000fc40000010e10 */
[C-C-:B------:R-:W-:Y:S02]  /*3040*/  SHF.L.W.U32.HI R29, R8.reuse, 0xf, R8.reuse ;  /* 0x0000000f081d7819 */ /* 0x140fe40000010e08 */
[--C-:B------:R-:W-:Y:S02]  /*3050*/  SHF.L.W.U32.HI R32, R8, 0xd, R8.reuse ;  /* 0x0000000d08207819 */ /* 0x100fe40000010e08 */
[----:B------:R-:W-:Y:S02]  /*3060*/  SHF.R.U32.HI R33, RZ, 0xa, R8 ;  /* 0x0000000aff217819 */ /* 0x000fe40000011608 */
[----:B------:R-:W-:Y:S02]  /*3070*/  LOP3.LUT R35, R37, R35, R38, 0x96, !PT ;  /* 0x0000002325237212 */ /* 0x000fe400078e9626 */
[C-C-:B------:R-:W-:Y:S02]  /*3080*/  SHF.L.W.U32.HI R37, R25.reuse, 0x1a, R25.reuse ;  /* 0x0000001a19257819 */ /* 0x140fe40000010e19 */
[----:B------:R-:W-:-:S02]  /*3090*/  SHF.L.W.U32.HI R38, R25, 0x15, R25 ;  /* 0x0000001519267819 */ /* 0x000fc40000010e19 */
[----:B------:R-:W-:Y:S02]  /*30a0*/  SHF.L.W.U32.HI R39, R25, 0x7, R25 ;  /* 0x0000000719277819 */ /* 0x000fe40000010e19 */
[----:B------:R-:W-:Y:S02]  /*30b0*/  IADD3 R30, PT, PT, R17, R30, R34 ;  /* 0x0000001e111e7210 */ /* 0x000fe40007ffe022 */
[----:B------:R-:W-:Y:S02]  /*30c0*/  LOP3.LUT R29, R33, R29, R32, 0x96, !PT ;  /* 0x0000001d211d7212 */ /* 0x000fe400078e9620 */
[----:B------:R-:W-:Y:S02]  /*30d0*/  LOP3.LUT R39, R39, R37, R38, 0x96, !PT ;  /* 0x0000002527277212 */ /* 0x000fe400078e9626 */
[----:B------:R-:W-:Y:S02]  /*30e0*/  LOP3.LUT R38, R27, R25, R18, 0xb8, !PT ;  /* 0x000000191b267212 */ /* 0x000fe400078eb812 */
[----:B------:R-:W-:-:S02]  /*30f0*/  SHF.L.W.U32.HI R32, R36, 0x19, R36 ;  /* 0x0000001924207819 */ /* 0x000fc40000010e24 */
[--C-:B------:R-:W-:Y:S02]  /*3100*/  SHF.L.W.U32.HI R33, R36, 0xe, R36.reuse ;  /* 0x0000000e24217819 */ /* 0x100fe40000010e24 */
[----:B------:R-:W-:Y:S02]  /*3110*/  SHF.R.U32.HI R34, RZ, 0x3, R36 ;  /* 0x00000003ff227819 */ /* 0x000fe40000011624 */
[----:B------:R-:W-:Y:S01]  /*3120*/  LOP3.LUT R37, R31, R12, R16, 0xe8, !PT ;  /* 0x0000000c1f257212 */ /* 0x000fe200078ee810 */
[----:B------:R-:W-:Y:S01]  /*3130*/  IMAD.IADD R12, R29, 0x1, R30 ;  /* 0x000000011d0c7824 */ /* 0x000fe200078e021e */
[----:B------:R-:W-:Y:S02]  /*3140*/  IADD3 R39, PT, PT, R39, R38, R22 ;  /* 0x0000002627277210 */ /* 0x000fe40007ffe016 */
[----:B------:R-:W-:Y:S02]  /*3150*/  LOP3.LUT R32, R34, R32, R33, 0x96, !PT ;  /* 0x0000002022207212 */ /* 0x000fe400078e9621 */
[----:B------:R-:W-:-:S02]  /*3160*/  IADD3 R33, PT, PT, R24, R35, R37 ;  /* 0x0000002318217210 */ /* 0x000fc40007ffe025 */
[----:B------:R-:W-:Y:S02]  /*3170*/  IADD3 R24, PT, PT, R39, 0x27b70a85, R12 ;  /* 0x27b70a8527187810 */ /* 0x000fe40007ffe00c */
[C-C-:B------:R-:W-:Y:S02]  /*3180*/  SHF.L.W.U32.HI R29, R10.reuse, 0xf, R10.reuse ;  /* 0x0000000f0a1d7819 */ /* 0x140fe40000010e0a */
[----:B------:R-:W-:Y:S01]  /*3190*/  SHF.L.W.U32.HI R30, R10, 0xd, R10 ;  /* 0x0000000d0a1e7819 */ /* 0x000fe20000010e0a */
        /* <DEDUP_REMOVED lines=10> */
[----:B------:R-:W-:-:S04]  /*3240*/  SHF.L.W.U32.HI R38, R22, 0x7, R22 ;  /* 0x0000000716267819 */ /* 0x000fc80000010e16 */
        /* <DEDUP_REMOVED lines=24> */
[C-C-:B------:R-:W-:Y:S02]  /*33d0*/  SHF.L.W.U32.HI R29, R9.reuse, 0x19, R9.reuse ;  /* 0x00000019091d7819 */ /* 0x140fe40000010e09 */
[--C-:B------:R-:W-:Y:S02]  /*33e0*/  SHF.L.W.U32.HI R32, R9, 0xe, R9.reuse ;  /* 0x0000000e09207819 */ /* 0x100fe40000010e09 */
[----:B------:R-:W-:-:S02]  /*33f0*/  SHF.R.U32.HI R34, RZ, 0x3, R9 ;  /* 0x00000003ff227819 */ /* 0x000fc40000011609 */
[----:B------:R-:W-:Y:S02]  /*3400*/  LOP3.LUT R39, R39, R37, R38, 0x96, !PT ;  /* 0x0000002527277212 */ /* 0x000fe400078e9626 */
[----:B------:R-:W-:Y:S02]  /*3410*/  LOP3.LUT R38, R25, R27, R22, 0xb8, !PT ;  /* 0x0000001b19267212 */ /* 0x000fe400078eb816 */
[----:B------:R-:W-:Y:S01]  /*3420*/  LOP3.LUT R37, R33, R16, R30, 0xe8, !PT ;  /* 0x0000001021257212 */ /* 0x000fe200078ee81e */
[----:B------:R-:W-:Y:S01]  /*3430*/  IMAD.IADD R16, R31, 0x1, R36 ;  /* 0x000000011f107824 */ /* 0x000fe200078e0224 */
[----:B------:R-:W-:Y:S02]  /*3440*/  LOP3.LUT R34, R34, R29, R32, 0x96, !PT ;  /* 0x0000001d22227212 */ /* 0x000fe400078e9620 */
[----:B------:R-:W-:Y:S02]  /*3450*/  IADD3 R29, PT, PT, R39, R38, R18 ;  /* 0x00000026271d7210 */ /* 0x000fe40007ffe012 */
[----:B------:R-:W-:-:S02]  /*3460*/  IADD3 R32, PT, PT, R28, R35, R37 ;  /* 0x000000231c207210 */ /* 0x000fc40007ffe025 */
        /* <DEDUP_REMOVED lines=14> */
[C-C-:B------:R-:W-:Y:S02]  /*3550*/  SHF.L.W.U32.HI R18, R7.reuse, 0x19, R7.reuse ;  /* 0x0000001907127819 */ /* 0x140fe40000010e07 */
        /* <DEDUP_REMOVED lines=11> */
[C-C-:B------:R-:W-:Y:S01]  /*3610*/  SHF.L.W.U32.HI R37, R33.reuse, 0x13, R33.reuse ;  /* 0x0000001321257819 */ /* 0x140fe20000010e21 */
        /* <DEDUP_REMOVED lines=13> */
[----:B------:R-:W-:Y:S01]  /*36f0*/  LOP3.LUT R36, R27, R31, R28, 0xb8, !PT ;  /* 0x0000001f1b247212 */ /* 0x000fe200078eb81c */
[----:B------:R-:W-:Y:S01]  /*3700*/  IMAD.IADD R9, R9, 0x1, R18 ;  /* 0x0000000109097824 */ /* 0x000fe200078e0212 */
[----:B------:R-:W-:-:S02]  /*3710*/  IADD3 R30, PT, PT, R24, R37, R30 ;  /* 0x00000025181e7210 */ /* 0x000fc40007ffe01e */
        /* <DEDUP_REMOVED lines=10> */
[C-C-:B------:R-:W-:Y:S02]  /*37c0*/  SHF.L.W.U32.HI R18, R6.reuse, 0xf, R6.reuse ;  /* 0x0000000f06127819 */ /* 0x140fe40000010e06 */
[--C-:B------:R-:W-:Y:S02]  /*37d0*/  SHF.L.W.U32.HI R35, R6, 0xd, R6.reuse ;  /* 0x0000000d06237819 */ /* 0x100fe40000010e06 */
[----:B------:R-:W-:Y:S02]  /*37e0*/  SHF.R.U32.HI R34, RZ, 0xa, R6 ;  /* 0x0000000aff227819 */ /* 0x000fe40000011606 */
[----:B------:R-:W-:-:S02]  /*37f0*/  LOP3.LUT R37, R38, R36, R37, 0x96, !PT ;  /* 0x0000002426257212 */ /* 0x000fc400078e9625 */
[C-C-:B------:R-:W-:Y:S02]  /*3800*/  SHF.L.W.U32.HI R36, R22.reuse, 0x1a, R22.reuse ;  /* 0x0000001a16247819 */ /* 0x140fe40000010e16 */
[C-C-:B------:R-:W-:Y:S02]  /*3810*/  SHF.L.W.U32.HI R39, R22.reuse, 0x15, R22.reuse ;  /* 0x0000001516277819 */ /* 0x140fe40000010e16 */
[----:B------:R-:W-:Y:S02]  /*3820*/  SHF.L.W.U32.HI R38, R22, 0x7, R22 ;  /* 0x0000000716267819 */ /* 0x000fe40000010e16 */
[----:B------:R-:W-:Y:S02]  /*3830*/  IADD3 R25, PT, PT, R8, R25, R7 ;  /* 0x0000001908197210 */ /* 0x000fe40007ffe007 */
[----:B------:R-:W-:Y:S02]  /*3840*/  LOP3.LUT R18, R34, R18, R35, 0x96, !PT ;  /* 0x0000001222127212 */ /* 0x000fe400078e9623 */
[----:B------:R-:W-:-:S02]  /*3850*/  LOP3.LUT R36, R38, R36, R39, 0x96, !PT ;  /* 0x0000002426247212 */ /* 0x000fc400078e9627 */
[----:B------:R-:W-:Y:S01]  /*3860*/  LOP3.LUT R38, R28, R22, R31, 0xb8, !PT ;  /* 0x000000161c267212 */ /* 0x000fe200078eb81f */
[----:B------:R-:W-:Y:S01]  /*3870*/  IMAD.IADD R18, R18, 0x1, R25 ;  /* 0x0000000112127824 */ /* 0x000fe200078e0219 */
[C-C-:B------:R-:W-:Y:S02]  /*3880*/  SHF.L.W.U32.HI R7, R13.reuse, 0x19, R13.reuse ;  /* 0x000000190d077819 */ /* 0x140fe40000010e0d */
[--C-:B------:R-:W-:Y:S02]  /*3890*/  SHF.L.W.U32.HI R34, R13, 0xe, R13.reuse ;  /* 0x0000000e0d227819 */ /* 0x100fe40000010e0d */
[----:B------:R-:W-:Y:S02]  /*38a0*/  SHF.R.U32.HI R35, RZ, 0x3, R13 ;  /* 0x00000003ff237819 */ /* 0x000fe4000001160d */
[----:B------:R-:W-:Y:S02]  /*38b0*/  LOP3.LUT R32, R33, R32, R30, 0xe8, !PT ;  /* 0x0000002021207212 */ /* 0x000fe400078ee81e */
[----:B------:R-:W-:-:S02]  /*38c0*/  IADD3 R27, PT, PT, R36, R38, R27 ;  /* 0x00000026241b7210 */ /* 0x000fc40007ffe01b */
[----:B------:R-:W-:Y:S02]  /*38d0*/  LOP3.LUT R34, R35, R7, R34, 0x96, !PT ;  /* 0x0000000723227212 */ /* 0x000fe400078e9622 */
        /* <DEDUP_REMOVED lines=21> */
[----:B------:R-:W-:Y:S02]  /*3a30*/  LOP3.LUT R33, R30, R33, R7, 0xe8, !PT ;  /* 0x000000211e217212 */ /* 0x000fe400078ee807 */
[----:B------:R-:W-:Y:S02]  /*3a40*/  IADD3 R38, PT, PT, R37, R38, R28 ;  /* 0x0000002625267210 */ /* 0x000fe40007ffe01c */
[----:B------:R-:W-:Y:S02]  /*3a50*/  LOP3.LUT R11, R35, R11, R32, 0x96, !PT ;  /* 0x0000000b230b7212 */ /* 0x000fe400078e9620 */
[----:B------:R-:W-:-:S02]  /*3a60*/  IADD3 R32, PT, PT, R29, R36, R33 ;  /* 0x000000241d207210 */ /* 0x000fc40007ffe021 */
        /* <DEDUP_REMOVED lines=26> */
[C-C-:B------:R-:W-:Y:S01]  /*3c10*/  SHF.L.W.U32.HI R37, R33.reuse, 0x13, R33.reuse ;  /* 0x0000001321257819 */ /* 0x140fe20000010e21 */
[C---:B------:R-:W-:Y:S01]  /*3c20*/  IMAD.IADD R31, R33.reuse, 0x1, R20 ;  /* 0x00000001211f7824 */ /* 0x040fe200078e0214 */
[----:B------:R-:W-:Y:S02]  /*3c30*/  SHF.L.W.U32.HI R38, R33, 0xa, R33 ;  /* 0x0000000a21267819 */ /* 0x000fe40000010e21 */
[C-C-:B------:R-:W-:Y:S02]  /*3c40*/  SHF.L.W.U32.HI R30, R25.reuse, 0xf, R25.reuse ;  /* 0x0000000f191e7819 */ /* 0x140fe40000010e19 */
[----:B------:R-:W-:-:S02]  /*3c50*/  SHF.L.W.U32.HI R35, R25, 0xd, R25 ;  /* 0x0000000d19237819 */ /* 0x000fc40000010e19 */
[----:B------:R-:W-:Y:S02]  /*3c60*/  SHF.R.U32.HI R34, RZ, 0xa, R25 ;  /* 0x0000000aff227819 */ /* 0x000fe40000011619 */
[----:B------:R-:W-:Y:S02]  /*3c70*/  LOP3.LUT R37, R38, R36, R37, 0x96, !PT ;  /* 0x0000002426257212 */ /* 0x000fe400078e9625 */
[C-C-:B------:R-:W-:Y:S02]  /*3c80*/  SHF.L.W.U32.HI R36, R31.reuse, 0x1a, R31.reuse ;  /* 0x0000001a1f247819 */ /* 0x140fe40000010e1f */
[C-C-:B------:R-:W-:Y:S02]  /*3c90*/  SHF.L.W.U32.HI R39, R31.reuse, 0x15, R31.reuse ;  /* 0x000000151f277819 */ /* 0x140fe40000010e1f */
[----:B------:R-:W-:Y:S02]  /*3ca0*/  SHF.L.W.U32.HI R38, R31, 0x7, R31 ;  /* 0x000000071f267819 */ /* 0x000fe40000010e1f */
[----:B------:R-:W-:-:S02]  /*3cb0*/  IADD3 R11, PT, PT, R14, R11, R15 ;  /* 0x0000000b0e0b7210 */ /* 0x000fc40007ffe00f */
[----:B------:R-:W-:Y:S02]  /*3cc0*/  LOP3.LUT R30, R34, R30, R35, 0x96, !PT ;  /* 0x0000001e221e7212 */ /* 0x000fe400078e9623 */
[----:B------:R-:W-:Y:S02]  /*3cd0*/  LOP3.LUT R39, R38, R36, R39, 0x96, !PT ;  /* 0x0000002426277212 */ /* 0x000fe400078e9627 */
[----:B------:R-:W-:Y:S02]  /*3ce0*/  LOP3.LUT R38, R27, R31, R28, 0xb8, !PT ;  /* 0x0000001f1b267212 */ /* 0x000fe400078eb81c */
[----:B------:R-:W-:Y:S01]  /*3cf0*/  LOP3.LUT R36, R32, R7, R33, 0xe8, !PT ;  /* 0x0000000720247212 */ /* 0x000fe200078ee821 */
[----:B------:R-:W-:Y:S01]  /*3d00*/  IMAD.IADD R7, R30, 0x1, R11 ;  /* 0x000000011e077824 */ /* 0x000fe200078e020b */
[C-C-:B------:R-:W-:Y:S02]  /*3d10*/  SHF.L.W.U32.HI R15, R19.reuse, 0x19, R19.reuse ;  /* 0x00000019130f7819 */ /* 0x140fe40000010e13 */
[----:B------:R-:W-:-:S02]  /*3d20*/  SHF.L.W.U32.HI R34, R19, 0xe, R19 ;  /* 0x0000000e13227819 */ /* 0x000fc40000010e13 */
[----:B------:R-:W-:Y:S02]  /*3d30*/  SHF.R.U32.HI R35, RZ, 0x3, R19 ;  /* 0x00000003ff237819 */ /* 0x000fe40000011613 */
[----:B------:R-:W-:Y:S02]  /*3d40*/  IADD3 R38, PT, PT, R39, R38, R22 ;  /* 0x0000002627267210 */ /* 0x000fe40007ffe016 */
[----:B------:R-:W-:Y:S02]  /*3d50*/  LOP3.LUT R34, R35, R15, R34, 0x96, !PT ;  /* 0x0000000f23227212 */ /* 0x000fe400078e9622 */
[----:B------:R-:W-:Y:S02]  /*3d60*/  IADD3 R30, PT, PT, R24, R37, R36 ;  /* 0x00000025181e7210 */ /* 0x000fe40007ffe024 */
[----:B------:R-:W-:Y:S02]  /*3d70*/  IADD3 R15, PT, PT, R38, -0x5d40175f, R7 ;  /* 0xa2bfe8a1260f7810 */ /* 0x000fe40007ffe007 */
[----:B------:R-:W-:-:S02]  /*3d80*/  SHF.L.W.U32.HI R36, R30, 0x1e, R30 ;  /* 0x0000001e1e247819 */ /* 0x000fc40000010e1e */
[C-C-:B------:R-:W-:Y:S01]  /*3d90*/  SHF.L.W.U32.HI R37, R30.reuse, 0x13, R30.reuse ;  /* 0x000000131e257819 */ /* 0x140fe20000010e1e */
[C---:B------:R-:W-:Y:S01]  /*3da0*/  IMAD.IADD R22, R30.reuse, 0x1, R15 ;  /* 0x000000011e167824 */ /* 0x040fe200078e020f */
[----:B------:R-:W-:Y:S02]  /*3db0*/  SHF.L.W.U32.HI R38, R30, 0xa, R30 ;  /* 0x0000000a1e267819 */ /* 0x000fe40000010e1e */
        /* <DEDUP_REMOVED lines=9> */
[----:B------:R-:W-:-:S02]  /*3e50*/  SHF.L.W.U32.HI R17, R21, 0x19, R21 ;  /* 0x0000001915117819 */ /* 0x000fc40000010e15 */
[--C-:B------:R-:W-:Y:S02]  /*3e60*/  SHF.L.W.U32.HI R24, R21, 0xe, R21.reuse ;  /* 0x0000000e15187819 */ /* 0x100fe40000010e15 */
[----:B------:R-:W-:Y:S02]  /*3e70*/  SHF.R.U32.HI R35, RZ, 0x3, R21 ;  /* 0x00000003ff237819 */ /* 0x000fe40000011615 */
[----:B------:R-:W-:Y:S02]  /*3e80*/  LOP3.LUT R41, R33, R32, R30, 0xe8, !PT ;  /* 0x0000002021297212 */ /* 0x000fe400078ee81e */
[----:B------:R-:W-:Y:S02]  /*3e90*/  LOP3.LUT R36, R38, R36, R39, 0x96, !PT ;  /* 0x0000002426247212 */ /* 0x000fe400078e9627 */
[----:B------:R-:W-:Y:S01]  /*3ea0*/  LOP3.LUT R32, R28, R22, R31, 0xb8, !PT ;  /* 0x000000161c207212 */ /* 0x000fe200078eb81f */
[----:B------:R-:W-:Y:S01]  /*3eb0*/  IMAD.IADD R11, R11, 0x1, R34 ;  /* 0x000000010b0b7824 */ /* 0x000fe200078e0222 */
[----:B------:R-:W-:-:S02]  /*3ec0*/  LOP3.LUT R35, R35, R17, R24, 0x96, !PT ;  /* 0x0000001123237212 */ /* 0x000fc400078e9618 */
[----:B------:R-:W-:Y:S02]  /*3ed0*/  IADD3 R24, PT, PT, R36, R32, R27 ;  /* 0x0000002024187210 */ /* 0x000fe40007ffe01b */
[----:B------:R-:W-:Y:S02]  /*3ee0*/  IADD3 R41, PT, PT, R26, R37, R41 ;  /* 0x000000251a297210 */ /* 0x000fe40007ffe029 */
[----:B------:R-:W-:Y:S02]  /*3ef0*/  IADD3 R24, PT, PT, R24, -0x57e599b5, R11 ;  /* 0xa81a664b18187810 */ /* 0x000fe40007ffe00b */
        /* <DEDUP_REMOVED lines=38> */
[----:B------:R-:W-:Y:S01]  /*4160*/  LOP3.LUT R37, R22, R26, R17, 0xb8, !PT ;  /* 0x0000001a16257212 */ /* 0x000fe200078eb811 */
[----:B------:R-:W-:Y:S01]  /*4170*/  IMAD.IADD R38, R27, 0x1, R34 ;  /* 0x000000011b267824 */ /* 0x000fe200078e0222 */
[C-C-:B------:R-:W-:Y:S02]  /*4180*/  SHF.L.W.U32.HI R21, R0.reuse, 0x19, R0.reuse ;  /* 0x0000001900157819 */ /* 0x140fe40000010e00 */
[--C-:B------:R-:W-:Y:S02]  /*4190*/  SHF.L.W.U32.HI R28, R0, 0xe, R0.reuse ;  /* 0x0000000e001c7819 */ /* 0x100fe40000010e00 */
[----:B------:R-:W-:-:S02]  /*41a0*/  SHF.R.U32.HI R29, RZ, 0x3, R0 ;  /* 0x00000003ff1d7819 */ /* 0x000fc40000011600 */
[----:B------:R-:W-:Y:S02]  /*41b0*/  LOP3.LUT R30, R41, R30, R32, 0xe8, !PT ;  /* 0x0000001e291e7212 */ /* 0x000fe400078ee820 */
[----:B------:R-:W-:Y:S02]  /*41c0*/  IADD3 R37, PT, PT, R36, R37, R31 ;  /* 0x0000002524257210 */ /* 0x000fe40007ffe01f */
[----:B------:R-:W-:Y:S02]  /*41d0*/  LOP3.LUT R21, R29, R21, R28, 0x96, !PT ;  /* 0x000000151d157212 */ /* 0x000fe400078e961c */
[----:B------:R-:W-:Y:S02]  /*41e0*/  IADD3 R27, PT, PT, R20, R33, R30 ;  /* 0x00000021141b7210 */ /* 0x000fe40007ffe01e */
[C-C-:B------:R-:W-:Y:S02]  /*41f0*/  SHF.L.W.U32.HI R28, R35.reuse, 0xf, R35.reuse ;  /* 0x0000000f231c7819 */ /* 0x140fe40000010e23 */
[----:B------:R-:W-:-:S02]  /*4200*/  SHF.L.W.U32.HI R29, R35, 0xd, R35 ;  /* 0x0000000d231d7819 */ /* 0x000fc40000010e23 */
[----:B------:R-:W-:Y:S02]  /*4210*/  SHF.R.U32.HI R30, RZ, 0xa, R35 ;  /* 0x0000000aff1e7819 */ /* 0x000fe40000011623 */
[----:B------:R-:W-:Y:S02]  /*4220*/  IADD3 R20, PT, PT, R37, -0x3893ae5d, R38 ;  /* 0xc76c51a325147810 */ /* 0x000fe40007ffe026 */
[----:B------:R-:W-:-:S03]  /*4230*/  LOP3.LUT R29, R30, R28, R29, 0x96, !PT ;  /* 0x0000001c1e1d7212 */ /* 0x000fc600078e961d */
[----:B------:R-:W-:-:S05]  /*4240*/  IMAD.IADD R28, R27, 0x1, R20 ;  /* 0x000000011b1c7824 */ /* 0x000fca00078e0214 */
[C-C-:B------:R-:W-:Y:S02]  /*4250*/  SHF.L.W.U32.HI R36, R28.reuse, 0x15, R28.reuse ;  /* 0x000000151c247819 */ /* 0x140fe40000010e1c */
[C-C-:B------:R-:W-:Y:S02]  /*4260*/  SHF.L.W.U32.HI R31, R28.reuse, 0x1a, R28.reuse ;  /* 0x0000001a1c1f7819 */ /* 0x140fe40000010e1c */
[----:B------:R-:W-:-:S04]  /*4270*/  SHF.L.W.U32.HI R33, R28, 0x7, R28 ;  /* 0x000000071c217819 */ /* 0x000fc80000010e1c */
[----:B------:R-:W-:Y:S02]  /*4280*/  LOP3.LUT R31, R33, R31, R36, 0x96, !PT ;  /* 0x0000001f211f7212 */ /* 0x000fe400078e9624 */
[----:B------:R-:W1:Y:S01]  /*4290*/  LDC.64 R36, c[0x4][0x10] ;  /* 0x01000400ff247b82 */ /* 0x000e620000000a00 */
[----:B------:R-:W-:Y:S02]  /*42a0*/  IADD3 R34, PT, PT, R18, R21, R23 ;  /* 0x0000001512227210 */ /* 0x000fe40007ffe017 */
[C-C-:B------:R-:W-:Y:S02]  /*42b0*/  SHF.L.W.U32.HI R21, R27.reuse, 0x1e, R27.reuse ;  /* 0x0000001e1b157819 */ /* 0x140fe40000010e1b */
[--C-:B------:R-:W-:Y:S01]  /*42c0*/  SHF.L.W.U32.HI R30, R27, 0x13, R27.reuse ;  /* 0x000000131b1e7819 */ /* 0x100fe20000010e1b */
[----:B------:R-:W-:Y:S01]  /*42d0*/  IMAD.IADD R39, R29, 0x1, R34 ;  /* 0x000000011d277824 */ /* 0x000fe200078e0222 */
[----:B------:R-:W-:Y:S02]  /*42e0*/  SHF.L.W.U32.HI R23, R27, 0xa, R27 ;  /* 0x0000000a1b177819 */ /* 0x000fe40000010e1b */
[----:B------:R-:W-:-:S02]  /*42f0*/  LOP3.LUT R29, R17, R28, R26, 0xb8, !PT ;  /* 0x0000001c111d7212 */ /* 0x000fc400078eb81a */
[----:B------:R-:W-:Y:S02]  /*4300*/  LOP3.LUT R34, R23, R21, R30, 0x96, !PT ;  /* 0x0000001517227212 */ /* 0x000fe400078e961e */
[C-C-:B------:R-:W-:Y:S02]  /*4310*/  SHF.L.W.U32.HI R21, R8.reuse, 0x19, R8.reuse ;  /* 0x0000001908157819 */ /* 0x140fe40000010e08 */
[--C-:B------:R-:W-:Y:S02]  /*4320*/  SHF.L.W.U32.HI R30, R8, 0xe, R8.reuse ;  /* 0x0000000e081e7819 */ /* 0x100fe40000010e08 */
[----:B------:R-:W-:Y:S02]  /*4330*/  SHF.R.U32.HI R23, RZ, 0x3, R8 ;  /* 0x00000003ff177819 */ /* 0x000fe40000011608 */
[----:B------:R-:W-:Y:S02]  /*4340*/  LOP3.LUT R41, R32, R41, R27, 0xe8, !PT ;  /* 0x0000002920297212 */ /* 0x000fe400078ee81b */
[----:B------:R-:W-:-:S02]  /*4350*/  IADD3 R22, PT, PT, R31, R29, R22 ;  /* 0x0000001d1f167210 */ /* 0x000fc40007ffe016 */
[----:B------:R-:W-:Y:S01]  /*4360*/  LOP3.LUT R23, R23, R21, R30, 0x96, !PT ;  /* 0x0000001517177212 */ /* 0x000fe200078e961e */
[----:B-1----:R-:W2:Y:S01]  /*4370*/  LDG.E.64 R36, desc[UR6][R36.64] ;  /* 0x0000000624247981 */ /* 0x002ea2000c1e1b00 */
[----:B------:R-:W-:Y:S02]  /*4380*/  IADD3 R30, PT, PT, R15, R34, R41 ;  /* 0x000000220f1e7210 */ /* 0x000fe40007ffe029 */
[----:B------:R-:W-:Y:S02]  /*4390*/  IADD3 R21, PT, PT, R22, -0x2e6d17e7, R39 ;  /* 0xd192e81916157810 */ /* 0x000fe40007ffe027 */
        /* <DEDUP_REMOVED lines=10> */
[----:B------:R-:W-:Y:S02]  /*4440*/  IADD3 R23, PT, PT, R25, R23, R0 ;  /* 0x0000001719177210 */ /* 0x000fe40007ffe000 */
[----:B------:R-:W-:Y:S02]  /*4450*/  LOP3.LUT R22, R31, R22, R29, 0x96, !PT ;  /* 0x000000161f167212 */ /* 0x000fe400078e961d */
[----:B------:R-:W-:Y:S02]  /*4460*/  LOP3.LUT R33, R40, R33, R34, 0x96, !PT ;  /* 0x0000002128217212 */ /* 0x000fe400078e9622 */
[----:B------:R-:W-:-:S02]  /*4470*/  LOP3.LUT R42, R43, R41, R42, 0x96, !PT ;  /* 0x000000292b2a7212 */ /* 0x000fc400078e962a */
[----:B------:R-:W-:Y:S01]  /*4480*/  LOP3.LUT R34, R26, R15, R28, 0xb8, !PT ;  /* 0x0000000f1a227212 */ /* 0x000fe200078eb81c */
[----:B------:R-:W-:Y:S01]  /*4490*/  IMAD.IADD R40, R22, 0x1, R23 ;  /* 0x0000000116287824 */ /* 0x000fe200078e0217 */
[----:B------:R-:W-:Y:S02]  /*44a0*/  LOP3.LUT R32, R27, R32, R30, 0xe8, !PT ;  /* 0x000000201b207212 */ /* 0x000fe400078ee81e */
[----:B------:R-:W-:Y:S02]  /*44b0*/  IADD3 R17, PT, PT, R42, R34, R17 ;  /* 0x000000222a117210 */ /* 0x000fe40007ffe011 */
[C-C-:B------:R-:W-:Y:S02]  /*44c0*/  SHF.L.W.U32.HI R0, R10.reuse, 0x19, R10.reuse ;  /* 0x000000190a007819 */ /* 0x140fe40000010e0a */
[--C-:B------:R-:W-:Y:S02]  /*44d0*/  SHF.L.W.U32.HI R29, R10, 0xe, R10.reuse ;  /* 0x0000000e0a1d7819 */ /* 0x100fe40000010e0a */
[----:B------:R-:W-:-:S02]  /*44e0*/  SHF.R.U32.HI R31, RZ, 0x3, R10 ;  /* 0x00000003ff1f7819 */ /* 0x000fc4000001160a */
[----:B------:R-:W-:Y:S02]  /*44f0*/  IADD3 R24, PT, PT, R24, R33, R32 ;  /* 0x0000002118187210 */ /* 0x000fe40007ffe020 */
[----:B------:R-:W-:Y:S02]  /*4500*/  IADD3 R17, PT, PT, R17, -0x2966f9dc, R40 ;  /* 0xd699062411117810 */ /* 0x000fe40007ffe028 */
[----:B------:R-:W-:Y:S02]  /*4510*/  LOP3.LUT R0, R31, R0, R29, 0x96, !PT ;  /* 0x000000001f007212 */ /* 0x000fe400078e961d */
[C---:B------:R-:W-:Y:S01]  /*4520*/  SHF.L.W.U32.HI R23, R39.reuse, 0xf, R39 ;  /* 0x0000000f27177819 */ /* 0x040fe20000010e27 */
[----:B------:R-:W-:Y:S01]  /*4530*/  IMAD.IADD R22, R24, 0x1, R17 ;  /* 0x0000000118167824 */ /* 0x000fe200078e0211 */
[--C-:B------:R-:W-:Y:S02]  /*4540*/  SHF.L.W.U32.HI R32, R39, 0xd, R39.reuse ;  /* 0x0000000d27207819 */ /* 0x100fe40000010e27 */
        /* <DEDUP_REMOVED lines=11> */
[----:B------:R-:W-:Y:S01]  /*4600*/  LOP3.LUT R32, R28, R22, R15, 0xb8, !PT ;  /* 0x000000161c207212 */ /* 0x000fe200078eb80f */
[----:B------:R-:W-:Y:S01]  /*4610*/  IMAD.IADD R41, R23, 0x1, R0 ;  /* 0x0000000117297824 */ /* 0x000fe200078e0200 */
[----:B------:R-:W-:-:S02]  /*4620*/  LOP3.LUT R27, R30, R27, R24, 0xe8, !PT ;  /* 0x0000001b1e1b7212 */ /* 0x000fc400078ee818 */
[----:B------:R-:W-:Y:S02]  /*4630*/  IADD3 R32, PT, PT, R33, R32, R26 ;  /* 0x0000002021207210 */ /* 0x000fe40007ffe01a */
[C-C-:B------:R-:W-:Y:S02]  /*4640*/  SHF.L.W.U32.HI R8, R12.reuse, 0x19, R12.reuse ;  /* 0x000000190c087819 */ /* 0x140fe40000010e0c */
[--C-:B------:R-:W-:Y:S02]  /*4650*/  SHF.L.W.U32.HI R29, R12, 0xe, R12.reuse ;  /* 0x0000000e0c1d7819 */ /* 0x100fe40000010e0c */
[----:B------:R-:W-:Y:S02]  /*4660*/  SHF.R.U32.HI R31, RZ, 0x3, R12 ;  /* 0x00000003ff1f7819 */ /* 0x000fe4000001160c */
[----:B------:R-:W-:Y:S02]  /*4670*/  IADD3 R27, PT, PT, R19, R34, R27 ;  /* 0x00000022131b7210 */ /* 0x000fe40007ffe01b */
[----:B------:R-:W-:-:S02]  /*4680*/  IADD3 R23, PT, PT, R32, -0xbf1ca7b, R41 ;  /* 0xf40e358520177810 */ /* 0x000fc40007ffe029 */
[----:B------:R-:W-:Y:S02]  /*4690*/  LOP3.LUT R8, R31, R8, R29, 0x96, !PT ;  /* 0x000000081f087212 */ /* 0x000fe400078e961d */
[C-C-:B------:R-:W-:Y:S01]  /*46a0*/  SHF.L.W.U32.HI R0, R40.reuse, 0xf, R40.reuse ;  /* 0x0000000f28007819 */ /* 0x140fe20000010e28 */
[C---:B------:R-:W-:Y:S01]  /*46b0*/  IMAD.IADD R19, R27.reuse, 0x1, R23 ;  /* 0x000000011b137824 */ /* 0x040fe200078e0217 */
[--C-:B------:R-:W-:Y:S02]  /*46c0*/  SHF.L.W.U32.HI R29, R40, 0xd, R40.reuse ;  /* 0x0000000d281d7819 */ /* 0x100fe40000010e28 */
        /* <DEDUP_REMOVED lines=20> */
[----:B------:R-:W-:Y:S02]  /*4810*/  IADD3 R20, PT, PT, R43, 0x106aa070, R42 ;  /* 0x106aa0702b147810 */ /* 0x000fe40007ffe02a */
[----:B------:R-:W-:-:S02]  /*4820*/  SHF.L.W.U32.HI R28, R8, 0x1e, R8 ;  /* 0x0000001e081c7819 */ /* 0x000fc40000010e08 */
[C---:B------:R-:W-:Y:S01]  /*4830*/  SHF.L.W.U32.HI R33, R8.reuse, 0x13, R8 ;  /* 0x0000001308217819 */ /* 0x040fe20000010e08 */
        /* <DEDUP_REMOVED lines=15> */
[----:B------:R-:W-:Y:S01]  /*4930*/  LOP3.LUT R32, R22, R10, R19, 0xb8, !PT ;  /* 0x0000000a16207212 */ /* 0x000fe200078eb813 */
[----:B------:R-:W-:Y:S01]  /*4940*/  IMAD.IADD R43, R0, 0x1, R29 ;  /* 0x00000001002b7824 */ /* 0x000fe200078e021d */
[----:B------:R-:W-:Y:S02]  /*4950*/  LOP3.LUT R26, R26, R12, R31, 0x96, !PT ;  /* 0x0000000c1a1a7212 */ /* 0x000fe400078e961f */
[----:B------:R-:W-:-:S02]  /*4960*/  LOP3.LUT R24, R27, R24, R8, 0xe8, !PT ;  /* 0x000000181b187212 */ /* 0x000fc400078ee808 */
        /* <DEDUP_REMOVED lines=10> */
[----:B------:R-:W-:Y:S02]  /*4a10*/  IADD3 R31, PT, PT, R35, R26, R14 ;  /* 0x0000001a231f7210 */ /* 0x000fe40007ffe00e */
        /* <DEDUP_REMOVED lines=15> */
[----:B------:R-:W-:Y:S02]  /*4b10*/  IADD3 R14, PT, PT, R33, 0x1e376c08, R0 ;  /* 0x1e376c08210e7810 */ /* 0x000fe40007ffe000 */
[C-C-:B------:R-:W-:Y:S02]  /*4b20*/  SHF.L.W.U32.HI R28, R24.reuse, 0x1e, R24.reuse ;  /* 0x0000001e181c7819 */ /* 0x140fe40000010e18 */
[C---:B------:R-:W-:Y:S01]  /*4b30*/  SHF.L.W.U32.HI R31, R24.reuse, 0x13, R24 ;  /* 0x00000013181f7819 */ /* 0x040fe20000010e18 */
[C---:B------:R-:W-:Y:S01]  /*4b40*/  IMAD.IADD R22, R24.reuse, 0x1, R14 ;  /* 0x0000000118167824 */ /* 0x040fe200078e020e */
[----:B------:R-:W-:Y:S02]  /*4b50*/  SHF.L.W.U32.HI R30, R24, 0xa, R24 ;  /* 0x0000000a181e7819 */ /* 0x000fe40000010e18 */
[C-C-:B------:R-:W-:Y:S02]  /*4b60*/  SHF.L.W.U32.HI R17, R43.reuse, 0xf, R43.reuse ;  /* 0x0000000f2b117819 */ /* 0x140fe40000010e2b */
[----:B------:R-:W-:-:S02]  /*4b70*/  SHF.L.W.U32.HI R26, R43, 0xd, R43 ;  /* 0x0000000d2b1a7819 */ /* 0x000fc40000010e2b */
[----:B------:R-:W-:Y:S02]  /*4b80*/  SHF.R.U32.HI R27, RZ, 0xa, R43 ;  /* 0x0000000aff1b7819 */ /* 0x000fe4000001162b */
[----:B------:R-:W-:Y:S02]  /*4b90*/  IADD3 R16, PT, PT, R38, R29, R16 ;  /* 0x0000001d26107210 */ /* 0x000fe40007ffe010 */
[----:B------:R-:W-:Y:S02]  /*4ba0*/  LOP3.LUT R30, R30, R28, R31, 0x96, !PT ;  /* 0x0000001c1e1e7212 */ /* 0x000fe400078e961f */
[C-C-:B------:R-:W-:Y:S02]  /*4bb0*/  SHF.L.W.U32.HI R29, R22.reuse, 0x1a, R22.reuse ;  /* 0x0000001a161d7819 */ /* 0x140fe40000010e16 */
[C-C-:B------:R-:W-:Y:S02]  /*4bc0*/  SHF.L.W.U32.HI R32, R22.reuse, 0x15, R22.reuse ;  /* 0x0000001516207819 */ /* 0x140fe40000010e16 */
[----:B------:R-:W-:-:S02]  /*4bd0*/  SHF.L.W.U32.HI R31, R22, 0x7, R22 ;  /* 0x00000007161f7819 */ /* 0x000fc40000010e16 */
[----:B------:R-:W-:Y:S02]  /*4be0*/  LOP3.LUT R17, R27, R17, R26, 0x96, !PT ;  /* 0x000000111b117212 */ /* 0x000fe400078e961a */
[----:B------:R-:W-:Y:S02]  /*4bf0*/  LOP3.LUT R32, R31, R29, R32, 0x96, !PT ;  /* 0x0000001d1f207212 */ /* 0x000fe400078e9620 */
[----:B------:R-:W-:Y:S02]  /*4c00*/  LOP3.LUT R31, R10, R22, R15, 0xb8, !PT ;  /* 0x000000160a1f7212 */ /* 0x000fe400078eb80f */
[----:B------:R-:W-:Y:S01]  /*4c10*/  LOP3.LUT R29, R21, R8, R24, 0xe8, !PT ;  /* 0x00000008151d7212 */ /* 0x000fe200078ee818 */
[----:B------:R-:W-:Y:S01]  /*4c20*/  IMAD.IADD R8, R17, 0x1, R16 ;  /* 0x0000000111087824 */ /* 0x000fe200078e0210 */
        /* <DEDUP_REMOVED lines=23> */
[----:B------:R-:W-:Y:S01]  /*4da0*/  LOP3.LUT R21, R24, R21, R23, 0xe8, !PT ;  /* 0x0000001518157212 */ /* 0x000fe200078ee817 */
[----:B--2---:R-:W5:Y:S01]  /*4db0*/  LDG.E.U8 R32, desc[UR6][R36.64+0x1d] ;  /* 0x00001d0624207981 */ /* 0x004f62000c1e1100 */
[----:B------:R-:W-:Y:S02]  /*4dc0*/  IADD3 R31, PT, PT, R31, R30, R10 ;  /* 0x0000001e1f1f7210 */ /* 0x000fe40007ffe00a */
[C-C-:B------:R-:W-:Y:S01]  /*4dd0*/  SHF.L.W.U32.HI R6, R18.reuse, 0x19, R18.reuse ;  /* 0x0000001912067819 */ /* 0x140fe20000010e12 */
[----:B------:R-:W5:Y:S01]  /*4de0*/  LDG.E.U8 R33, desc[UR6][R36.64+0x1e] ;  /* 0x00001e0624217981 */ /* 0x000f62000c1e1100 */
[--C-:B------:R-:W-:Y:S02]  /*4df0*/  SHF.L.W.U32.HI R27, R18, 0xe, R18.reuse ;  /* 0x0000000e121b7819 */ /* 0x100fe40000010e12 */
[----:B------:R-:W-:Y:S01]  /*4e00*/  SHF.R.U32.HI R28, RZ, 0x3, R18 ;  /* 0x00000003ff1c7819 */ /* 0x000fe20000011612 */
[----:B------:R-:W5:Y:S01]  /*4e10*/  LDG.E.U8 R34, desc[UR6][R36.64+0x1f] ;  /* 0x00001f0624227981 */ /* 0x000f62000c1e1100 */
[----:B------:R-:W-:-:S02]  /*4e20*/  IADD3 R20, PT, PT, R20, R29, R21 ;  /* 0x0000001d14147210 */ /* 0x000fc40007ffe015 */
[----:B------:R-:W-:Y:S02]  /*4e30*/  IADD3 R61, PT, PT, R31, 0x34b0bcb5, R46 ;  /* 0x34b0bcb51f3d7810 */ /* 0x000fe40007ffe02e */
[----:B------:R-:W-:Y:S01]  /*4e40*/  LOP3.LUT R27, R28, R6, R27, 0x96, !PT ;  /* 0x000000061c1b7212 */ /* 0x000fe200078e961b */
[----:B------:R-:W5:Y:S01]  /*4e50*/  LDG.E.U8 R31, desc[UR6][R36.64+0x1c] ;  /* 0x00001c06241f7981 */ /* 0x000f62000c1e1100 */
[--C-:B------:R-:W-:Y:S01]  /*4e60*/  SHF.L.W.U32.HI R10, R8, 0xf, R8.reuse ;  /* 0x0000000f080a7819 */ /* 0x100fe20000010e08 */
[----:B------:R-:W-:Y:S01]  /*4e70*/  IMAD.IADD R6, R20, 0x1, R61 ;  /* 0x0000000114067824 */ /* 0x000fe200078e023d */
[--C-:B------:R-:W-:Y:S02]  /*4e80*/  SHF.L.W.U32.HI R19, R8, 0xd, R8.reuse ;  /* 0x0000000d08137819 */ /* 0x100fe40000010e08 */
        /* <DEDUP_REMOVED lines=10> */
[----:B------:R-:W-:Y:S02]  /*4f30*/  LOP3.LUT R28, R30, R21, R28, 0x96, !PT ;  /* 0x000000151e1c7212 */ /* 0x000fe400078e961c */
[----:B------:R-:W-:Y:S01]  /*4f40*/  LOP3.LUT R21, R22, R6, R17, 0xb8, !PT ;  /* 0x0000000616157212 */ /* 0x000fe200078eb811 */
[----:B------:R-:W-:Y:S01]  /*4f50*/  IMAD.IADD R45, R10, 0x1, R27 ;  /* 0x000000010a2d7824 */ /* 0x000fe200078e021b */
[C-C-:B------:R-:W-:Y:S01]  /*4f60*/  SHF.L.W.U32.HI R9, R25.reuse, 0x19, R25.reuse ;  /* 0x0000001919097819 */ /* 0x140fe20000010e19 */
[----:B------:R-:W5:Y:S01]  /*4f70*/  LDG.E.U8 R30, desc[UR6][R36.64+0x1b] ;  /* 0x00001b06241e7981 */ /* 0x000f62000c1e1100 */
[----:B------:R-:W-:-:S02]  /*4f80*/  SHF.L.W.U32.HI R26, R25, 0xe, R25 ;  /* 0x0000000e191a7819 */ /* 0x000fc40000010e19 */
[----:B------:R-:W-:Y:S02]  /*4f90*/  SHF.R.U32.HI R19, RZ, 0x3, R25 ;  /* 0x00000003ff137819 */ /* 0x000fe40000011619 */
[----:B------:R-:W-:Y:S02]  /*4fa0*/  LOP3.LUT R24, R23, R24, R20, 0xe8, !PT ;  /* 0x0000001817187212 */ /* 0x000fe400078ee814 */
[----:B------:R-:W-:Y:S02]  /*4fb0*/  IADD3 R28, PT, PT, R28, R21, R15 ;  /* 0x000000151c1c7210 */ /* 0x000fe40007ffe00f */
[----:B------:R-:W-:Y:S02]  /*4fc0*/  LOP3.LUT R26, R19, R9, R26, 0x96, !PT ;  /* 0x00000009131a7212 */ /* 0x000fe400078e961a */
[----:B------:R-:W-:Y:S02]  /*4fd0*/  IADD3 R19, PT, PT, R12, R29, R24 ;  /* 0x0000001d0c137210 */ /* 0x000fe40007ffe018 */
[----:B------:R-:W-:Y:S01]  /*4fe0*/  IADD3 R62, PT, PT, R28, 0x391c0cb3, R45 ;  /* 0x391c0cb31c3e7810 */ /* 0x000fe20007ffe02d */
[----:B------:R-:W5:Y:S01]  /*4ff0*/  LDG.E.U8 R29, desc[UR6][R36.64+0x1a] ;  /* 0x00001a06241d7981 */ /* 0x000f62000c1e1100 */
[----:B------:R-:W-:-:S02]  /*5000*/  SHF.L.W.U32.HI R21, R13, 0x19, R13 ;  /* 0x000000190d157819 */ /* 0x000fc40000010e0d */
[--C-:B------:R-:W-:Y:S01]  /*5010*/  SHF.L.W.U32.HI R24, R13, 0xe, R13.reuse ;  /* 0x0000000e0d187819 */ /* 0x100fe20000010e0d */
[----:B------:R-:W-:Y:S01]  /*5020*/  IMAD.IADD R9, R19, 0x1, R62 ;  /* 0x0000000113097824 */ /* 0x000fe200078e023e */
[----:B------:R-:W-:Y:S02]  /*5030*/  SHF.R.U32.HI R27, RZ, 0x3, R13 ;  /* 0x00000003ff1b7819 */ /* 0x000fe4000001160d */
[C---:B------:R-:W-:Y:S02]  /*5040*/  SHF.L.W.U32.HI R10, R46.reuse, 0xf, R46 ;  /* 0x0000000f2e0a7819 */ /* 0x040fe40000010e2e */
[----:B------:R-:W-:Y:S02]  /*5050*/  LOP3.LUT R24, R27, R21, R24, 0x96, !PT ;  /* 0x000000151b187212 */ /* 0x000fe400078e9618 */
[--C-:B------:R-:W-:Y:S02]  /*5060*/  SHF.L.W.U32.HI R15, R46, 0xd, R46.reuse ;  /* 0x0000000d2e0f7819 */ /* 0x100fe40000010e2e */
[----:B------:R-:W-:-:S02]  /*5070*/  SHF.R.U32.HI R12, RZ, 0xa, R46 ;  /* 0x0000000aff0c7819 */ /* 0x000fc4000001162e */
[----:B------:R-:W-:Y:S02]  /*5080*/  IADD3 R21, PT, PT, R41, R26, R18 ;  /* 0x0000001a29157210 */ /* 0x000fe40007ffe012 */
[C-C-:B------:R-:W-:Y:S02]  /*5090*/  SHF.L.W.U32.HI R26, R9.reuse, 0x1a, R9.reuse ;  /* 0x0000001a091a7819 */ /* 0x140fe40000010e09 */
[C-C-:B------:R-:W-:Y:S02]  /*50a0*/  SHF.L.W.U32.HI R27, R9.reuse, 0x15, R9.reuse ;  /* 0x00000015091b7819 */ /* 0x140fe40000010e09 */
[----:B------:R-:W-:Y:S02]  /*50b0*/  SHF.L.W.U32.HI R28, R9, 0x7, R9 ;  /* 0x00000007091c7819 */ /* 0x000fe40000010e09 */
[----:B------:R-:W-:Y:S02]  /*50c0*/  LOP3.LUT R10, R12, R10, R15, 0x96, !PT ;  /* 0x0000000a0c0a7212 */ /* 0x000fe400078e960f */
[----:B------:R-:W-:-:S02]  /*50d0*/  LOP3.LUT R27, R28, R26, R27, 0x96, !PT ;  /* 0x0000001a1c1b7212 */ /* 0x000fc400078e961b */
[C-C-:B------:R-:W-:Y:S02]  /*50e0*/  SHF.L.W.U32.HI R12, R19.reuse, 0x1e, R19.reuse ;  /* 0x0000001e130c7819 */ /* 0x140fe40000010e13 */
[C-C-:B------:R-:W-:Y:S02]  /*50f0*/  SHF.L.W.U32.HI R15, R19.reuse, 0x13, R19.reuse ;  /* 0x00000013130f7819 */ /* 0x140fe40000010e13 */
[----:B------:R-:W-:Y:S01]  /*5100*/  SHF.L.W.U32.HI R18, R19, 0xa, R19 ;  /* 0x0000000a13127819 */ /* 0x000fe20000010e13 */
[----:B------:R-:W-:Y:S01]  /*5110*/  IMAD.IADD R48, R10, 0x1, R21 ;  /* 0x000000010a307824 */ /* 0x000fe200078e0215 */
[----:B------:R-:W-:Y:S01]  /*5120*/  LOP3.LUT R26, R17, R9, R6, 0xb8, !PT ;  /* 0x00000009111a7212 */ /* 0x000fe200078eb806 */
[----:B------:R-:W5:Y:S01]  /*5130*/  LDG.E.U8 R28, desc[UR6][R36.64+0x19] ;  /* 0x00001906241c7981 */ /* 0x000f62000c1e1100 */
[----:B------:R-:W-:Y:S02]  /*5140*/  LOP3.LUT R15, R18, R12, R15, 0x96, !PT ;  /* 0x0000000c120f7212 */ /* 0x000fe400078e960f */
[----:B------:R-:W-:-:S02]  /*5150*/  LOP3.LUT R23, R20, R23, R19, 0xe8, !PT ;  /* 0x0000001714177212 */ /* 0x000fc400078ee813 */
[----:B------:R-:W-:Y:S02]  /*5160*/  IADD3 R27, PT, PT, R27, R26, R22 ;  /* 0x0000001a1b1b7210 */ /* 0x000fe40007ffe016 */
[----:B------:R-:W-:Y:S02]  /*5170*/  IADD3 R15, PT, PT, R14, R15, R23 ;  /* 0x0000000f0e0f7210 */ /* 0x000fe40007ffe017 */
[----:B------:R-:W-:Y:S02]  /*5180*/  IADD3 R10, PT, PT, R27, 0x4ed8aa4a, R48 ;  /* 0x4ed8aa4a1b0a7810 */ /* 0x000fe40007ffe030 */
[--C-:B------:R-:W-:Y:S01]  /*5190*/  SHF.L.W.U32.HI R12, R45, 0xf, R45.reuse ;  /* 0x0000000f2d0c7819 */ /* 0x100fe20000010e2d */
[----:B------:R-:W5:Y:S02]  /*51a0*/  LDG.E.U8 R27, desc[UR6][R36.64+0x18] ;  /* 0x00001806241b7981 */ /* 0x000f64000c1e1100 */
[----:B------:R-:W-:Y:S01]  /*51b0*/  IMAD.IADD R54, R15, 0x1, R10 ;  /* 0x000000010f367824 */ /* 0x000fe200078e020a */
[----:B------:R-:W-:-:S02]  /*51c0*/  SHF.L.W.U32.HI R21, R45, 0xd, R45 ;  /* 0x0000000d2d157819 */ /* 0x000fc40000010e2d */
[----:B------:R-:W-:Y:S02]  /*51d0*/  SHF.R.U32.HI R14, RZ, 0xa, R45 ;  /* 0x0000000aff0e7819 */ /* 0x000fe4000001162d */
[----:B------:R-:W-:Y:S02]  /*51e0*/  IADD3 R53, PT, PT, R42, R24, R25 ;  /* 0x000000182a357210 */ /* 0x000fe40007ffe019 */
[C-C-:B------:R-:W-:Y:S02]  /*51f0*/  SHF.L.W.U32.HI R24, R54.reuse, 0x1a, R54.reuse ;  /* 0x0000001a36187819 */ /* 0x140fe40000010e36 */
[C-C-:B------:R-:W-:Y:S02]  /*5200*/  SHF.L.W.U32.HI R25, R54.reuse, 0x15, R54.reuse ;  /* 0x0000001536197819 */ /* 0x140fe40000010e36 */
[----:B------:R-:W-:Y:S02]  /*5210*/  SHF.L.W.U32.HI R26, R54, 0x7, R54 ;  /* 0x00000007361a7819 */ /* 0x000fe40000010e36 */
[----:B------:R-:W-:-:S02]  /*5220*/  LOP3.LUT R12, R14, R12, R21, 0x96, !PT ;  /* 0x0000000c0e0c7212 */ /* 0x000fc400078e9615 */
[C-C-:B------:R-:W-:Y:S02]  /*5230*/  SHF.L.W.U32.HI R18, R15.reuse, 0x1e, R15.reuse ;  /* 0x0000001e0f127819 */ /* 0x140fe40000010e0f */
[C-C-:B------:R-:W-:Y:S02]  /*5240*/  SHF.L.W.U32.HI R23, R15.reuse, 0x13, R15.reuse ;  /* 0x000000130f177819 */ /* 0x140fe40000010e0f */
[----:B------:R-:W-:Y:S02]  /*5250*/  SHF.L.W.U32.HI R22, R15, 0xa, R15 ;  /* 0x0000000a0f167819 */ /* 0x000fe40000010e0f */
[----:B------:R-:W-:Y:S02]  /*5260*/  LOP3.LUT R24, R26, R24, R25, 0x96, !PT ;  /* 0x000000181a187212 */ /* 0x000fe400078e9619 */
[----:B------:R-:W-:Y:S01]  /*5270*/  LOP3.LUT R14, R6, R54, R9, 0xb8, !PT ;  /* 0x00000036060e7212 */ /* 0x000fe200078eb809 */
[----:B------:R-:W-:Y:S01]  /*5280*/  IMAD.IADD R53, R12, 0x1, R53 ;  /* 0x000000010c357824 */ /* 0x000fe200078e0235 */
[----:B------:R-:W-:Y:S01]  /*5290*/  LOP3.LUT R23, R22, R18, R23, 0x96, !PT ;  /* 0x0000001216177212 */ /* 0x000fe200078e9617 */
[----:B------:R-:W5:Y:S01]  /*52a0*/  LDG.E.U8 R25, desc[UR6][R36.64+0x16] ;  /* 0x0000160624197981 */ /* 0x000f62000c1e1100 */
[----:B------:R-:W-:-:S02]  /*52b0*/  LOP3.LUT R20, R19, R20, R15, 0xe8, !PT ;  /* 0x0000001413147212 */ /* 0x000fc400078ee80f */
[----:B------:R-:W-:Y:S01]  /*52c0*/  IADD3 R24, PT, PT, R24, R14, R17 ;  /* 0x0000000e18187210 */ /* 0x000fe20007ffe011 */
[----:B------:R-:W5:Y:S01]  /*52d0*/  LDG.E.U8 R26, desc[UR6][R36.64+0x17] ;  /* 0x00001706241a7981 */ /* 0x000f62000c1e1100 */
[----:B------:R-:W-:Y:S02]  /*52e0*/  IADD3 R16, PT, PT, R16, R23, R20 ;  /* 0x0000001710107210 */ /* 0x000fe40007ffe014 */
[----:B------:R-:W-:Y:S01]  /*52f0*/  IADD3 R55, PT, PT, R24, 0x5b9cca4f, R53 ;  /* 0x5b9cca4f18377810 */ /* 0x000fe20007ffe035 */
[----:B------:R-:W5:Y:S01]  /*5300*/  LDG.E.U8 R23, desc[UR6][R36.64+0x14] ;  /* 0x0000140624177981 */ /* 0x000f62000c1e1100 */
[C-C-:B------:R-:W-:Y:S02]  /*5310*/  SHF.L.W.U32.HI R12, R7.reuse, 0x19, R7.reuse ;  /* 0x00000019070c7819 */ /* 0x140fe40000010e07 */
[----:B------:R-:W-:Y:S01]  /*5320*/  SHF.L.W.U32.HI R17, R7, 0xe, R7 ;  /* 0x0000000e07117819 */ /* 0x000fe20000010e07 */
[----:B------:R-:W-:Y:S01]  /*5330*/  IMAD.IADD R57, R16, 0x1, R55 ;  /* 0x0000000110397824 */ /* 0x000fe200078e0237 */
[----:B------:R-:W-:Y:S01]  /*5340*/  SHF.R.U32.HI R14, RZ, 0x3, R7 ;  /* 0x00000003ff0e7819 */ /* 0x000fe20000011607 */
[----:B------:R-:W5:Y:S01]  /*5350*/  LDG.E.U8 R24, desc[UR6][R36.64+0x15] ;  /* 0x0000150624187981 */ /* 0x000f62000c1e1100 */
[----:B------:R-:W-:-:S02]  /*5360*/  SHF.R.U32.HI R18, RZ, 0xa, R48 ;  /* 0x0000000aff127819 */ /* 0x000fc40000011630 */
[----:B------:R-:W-:Y:S02]  /*5370*/  LOP3.LUT R12, R14, R12, R17, 0x96, !PT ;  /* 0x0000000c0e0c7212 */ /* 0x000fe400078e9611 */
[C-C-:B------:R-:W-:Y:S02]  /*5380*/  SHF.L.W.U32.HI R14, R48.reuse, 0xf, R48.reuse ;  /* 0x0000000f300e7819 */ /* 0x140fe40000010e30 */
[----:B------:R-:W-:Y:S02]  /*5390*/  SHF.L.W.U32.HI R17, R48, 0xd, R48 ;  /* 0x0000000d30117819 */ /* 0x000fe40000010e30 */
[C-C-:B------:R-:W-:Y:S02]  /*53a0*/  SHF.L.W.U32.HI R20, R57.reuse, 0x1a, R57.reuse ;  /* 0x0000001a39147819 */ /* 0x140fe40000010e39 */
[C-C-:B------:R-:W-:Y:S02]  /*53b0*/  SHF.L.W.U32.HI R21, R57.reuse, 0x15, R57.reuse ;  /* 0x0000001539157819 */ /* 0x140fe40000010e39 */
[----:B------:R-:W-:-:S02]  /*53c0*/  SHF.L.W.U32.HI R22, R57, 0x7, R57 ;  /* 0x0000000739167819 */ /* 0x000fc40000010e39 */
[----:B------:R-:W-:Y:S02]  /*53d0*/  IADD3 R13, PT, PT, R43, R12, R13 ;  /* 0x0000000c2b0d7210 */ /* 0x000fe40007ffe00d */
[----:B------:R-:W-:Y:S02]  /*53e0*/  LOP3.LUT R14, R18, R14, R17, 0x96, !PT ;  /* 0x0000000e120e7212 */ /* 0x000fe400078e9611 */
[----:B------:R-:W-:Y:S02]  /*53f0*/  LOP3.LUT R21, R22, R20, R21, 0x96, !PT ;  /* 0x0000001416157212 */ /* 0x000fe400078e9615 */
[C-C-:B------:R-:W-:Y:S02]  /*5400*/  SHF.L.W.U32.HI R12, R16.reuse, 0x1e, R16.reuse ;  /* 0x0000001e100c7819 */ /* 0x140fe40000010e10 */
[C-C-:B------:R-:W-:Y:S02]  /*5410*/  SHF.L.W.U32.HI R17, R16.reuse, 0x13, R16.reuse ;  /* 0x0000001310117819 */ /* 0x140fe40000010e10 */
[----:B------:R-:W-:Y:S01]  /*5420*/  SHF.L.W.U32.HI R18, R16, 0xa, R16 ;  /* 0x0000000a10127819 */ /* 0x000fe20000010e10 */
[----:B------:R-:W-:Y:S01]  /*5430*/  IMAD.IADD R52, R14, 0x1, R13 ;  /* 0x000000010e347824 */ /* 0x000fe200078e020d */
[----:B------:R-:W-:Y:S01]  /*5440*/  LOP3.LUT R20, R9, R57, R54, 0xb8, !PT ;  /* 0x0000003909147212 */ /* 0x000fe200078eb836 */
[----:B------:R-:W5:Y:S01]  /*5450*/  LDG.E.U8 R22, desc[UR6][R36.64+0x13] ;  /* 0x0000130624167981 */ /* 0x000f62000c1e1100 */
[----:B------:R-:W-:-:S02]  /*5460*/  LOP3.LUT R18, R18, R12, R17, 0x96, !PT ;  /* 0x0000000c12127212 */ /* 0x000fc400078e9611 */
[----:B------:R-:W-:Y:S02]  /*5470*/  IADD3 R21, PT, PT, R21, R20, R6 ;  /* 0x0000001415157210 */ /* 0x000fe40007ffe006 */
[----:B------:R-:W-:Y:S02]  /*5480*/  LOP3.LUT R19, R15, R19, R16, 0xe8, !PT ;  /* 0x000000130f137212 */ /* 0x000fe400078ee810 */
[----:B------:R-:W-:Y:S02]  /*5490*/  IADD3 R58, PT, PT, R21, 0x682e6ff3, R52 ;  /* 0x682e6ff3153a7810 */ /* 0x000fe40007ffe034 */
[----:B------:R-:W-:Y:S01]  /*54a0*/  IADD3 R61, PT, PT, R61, R18, R19 ;  /* 0x000000123d3d7210 */ /* 0x000fe20007ffe013 */
[----:B------:R-:W5:Y:S01]  /*54b0*/  LDG.E.U8 R21, desc[UR6][R36.64+0x12] ;  /* 0x0000120624157981 */ /* 0x000f62000c1e1100 */
[C-C-:B------:R-:W-:Y:S02]  /*54c0*/  SHF.L.W.U32.HI R6, R11.reuse, 0x19, R11.reuse ;  /* 0x000000190b067819 */ /* 0x140fe40000010e0b */
[----:B------:R-:W-:-:S02]  /*54d0*/  SHF.L.W.U32.HI R13, R11, 0xe, R11 ;  /* 0x0000000e0b0d7819 */ /* 0x000fc40000010e0b */
[----:B------:R-:W-:Y:S01]  /*54e0*/  SHF.R.U32.HI R12, RZ, 0x3, R11 ;  /* 0x00000003ff0c7819 */ /* 0x000fe2000001160b */
[----:B------:R-:W-:Y:S01]  /*54f0*/  IMAD.IADD R56, R61, 0x1, R58 ;  /* 0x000000013d387824 */ /* 0x000fe200078e023a */
[----:B------:R-:W-:Y:S02]  /*5500*/  SHF.R.U32.HI R14, RZ, 0xa, R53 ;  /* 0x0000000aff0e7819 */ /* 0x000fe40000011635 */
[----:B------:R-:W-:Y:S02]  /*5510*/  LOP3.LUT R6, R12, R6, R13, 0x96, !PT ;  /* 0x000000060c067212 */ /* 0x000fe400078e960d */
[C-C-:B------:R-:W-:Y:S02]  /*5520*/  SHF.L.W.U32.HI R12, R53.reuse, 0xf, R53.reuse ;  /* 0x0000000f350c7819 */ /* 0x140fe40000010e35 */
[----:B------:R-:W-:Y:S02]  /*5530*/  SHF.L.W.U32.HI R13, R53, 0xd, R53 ;  /* 0x0000000d350d7819 */ /* 0x000fe40000010e35 */
[----:B0-----:R-:W-:-:S02]  /*5540*/  SHF.L.W.U32.HI R4, R56, 0x1a, R56 ;  /* 0x0000001a38047819 */ /* 0x001fc40000010e38 */
[C-C-:B------:R-:W-:Y:S02]  /*5550*/  SHF.L.W.U32.HI R5, R56.reuse, 0x15, R56.reuse ;  /* 0x0000001538057819 */ /* 0x140fe40000010e38 */
[----:B------:R-:W-:Y:S02]  /*5560*/  SHF.L.W.U32.HI R20, R56, 0x7, R56 ;  /* 0x0000000738147819 */ /* 0x000fe40000010e38 */
[----:B------:R-:W-:Y:S02]  /*5570*/  IADD3 R59, PT, PT, R0, R6, R7 ;  /* 0x00000006003b7210 */ /* 0x000fe40007ffe007 */
[----:B------:R-:W-:Y:S02]  /*5580*/  LOP3.LUT R12, R14, R12, R13, 0x96, !PT ;  /* 0x0000000c0e0c7212 */ /* 0x000fe400078e960d */
[C-C-:B------:R-:W-:Y:S01]  /*5590*/  SHF.L.W.U32.HI R17, R61.reuse, 0x1e, R61.reuse ;  /* 0x0000001e3d117819 */ /* 0x140fe20000010e3d */
[----:B------:R-:W5:Y:S01]  /*55a0*/  LDG.E.U8 R14, desc[UR6][R36.64+0xb] ;  /* 0x00000b06240e7981 */ /* 0x000f62000c1e1100 */
[----:B------:R-:W-:-:S02]  /*55b0*/  SHF.L.W.U32.HI R18, R61, 0x13, R61 ;  /* 0x000000133d127819 */ /* 0x000fc40000010e3d */
[----:B------:R-:W-:Y:S02]  /*55c0*/  SHF.L.W.U32.HI R19, R61, 0xa, R61 ;  /* 0x0000000a3d137819 */ /* 0x000fe40000010e3d */
[----:B------:R-:W-:Y:S02]  /*55d0*/  LOP3.LUT R4, R20, R4, R5, 0x96, !PT ;  /* 0x0000000414047212 */ /* 0x000fe400078e9605 */
[----:B------:R-:W-:Y:S01]  /*55e0*/  LOP3.LUT R0, R54, R56, R57, 0xb8, !PT ;  /* 0x0000003836007212 */ /* 0x000fe200078eb839 */
[----:B------:R-:W-:Y:S01]  /*55f0*/  IMAD.IADD R59, R12, 0x1, R59 ;  /* 0x000000010c3b7824 */ /* 0x000fe200078e023b */
[----:B------:R-:W-:Y:S01]  /*5600*/  LOP3.LUT R17, R19, R17, R18, 0x96, !PT ;  /* 0x0000001113117212 */ /* 0x000fe200078e9612 */
[----:B------:R-:W5:Y:S01]  /*5610*/  LDG.E.U8 R20, desc[UR6][R36.64+0x11] ;  /* 0x0000110624147981 */ /* 0x000f62000c1e1100 */
[----:B------:R-:W-:Y:S02]  /*5620*/  LOP3.LUT R15, R16, R15, R61, 0xe8, !PT ;  /* 0x0000000f100f7212 */ /* 0x000fe400078ee83d */
[----:B------:R-:W-:Y:S01]  /*5630*/  IADD3 R60, PT, PT, R4, R0, R9 ;  /* 0x00000000043c7210 */ /* 0x000fe20007ffe009 */
[----:B------:R-:W5:Y:S01]  /*5640*/  LDG.E.U8 R18, desc[UR6][R36.64+0xf] ;  /* 0x00000f0624127981 */ /* 0x000f62000c1e1100 */
[----:B------:R-:W-:-:S02]  /*5650*/  IADD3 R62, PT, PT, R62, R17, R15 ;  /* 0x000000113e3e7210 */ /* 0x000fc40007ffe00f */
[----:B------:R-:W-:Y:S01]  /*5660*/  IADD3 R60, PT, PT, R60, 0x748f82ee, R59 ;  /* 0x748f82ee3c3c7810 */ /* 0x000fe20007ffe03b */
[----:B------:R-:W5:Y:S01]  /*5670*/  LDG.E.U8 R15, desc[UR6][R36.64+0xc] ;  /* 0x00000c06240f7981 */ /* 0x000f62000c1e1100 */
[C-C-:B------:R-:W-:Y:S02]  /*5680*/  SHF.L.W.U32.HI R0, R35.reuse, 0x19, R35.reuse ;  /* 0x0000001923007819 */ /* 0x140fe40000010e23 */
[--C-:B------:R-:W-:Y:S01]  /*5690*/  SHF.L.W.U32.HI R5, R35, 0xe, R35.reuse ;  /* 0x0000000e23057819 */ /* 0x100fe20000010e23 */
[----:B------:R-:W5:Y:S01]  /*56a0*/  LDG.E.U8 R19, desc[UR6][R36.64+0x10] ;  /* 0x0000100624137981 */ /* 0x000f62000c1e1100 */
[----:B------:R-:W-:Y:S02]  /*56b0*/  SHF.R.U32.HI R4, RZ, 0x3, R35 ;  /* 0x00000003ff047819 */ /* 0x000fe40000011623 */
[C-C-:B------:R-:W-:Y:S02]  /*56c0*/  SHF.L.W.U32.HI R66, R38.reuse, 0x19, R38.reuse ;  /* 0x0000001926427819 */ /* 0x140fe40000010e26 */
[----:B------:R-:W-:-:S02]  /*56d0*/  SHF.L.W.U32.HI R7, R38, 0xe, R38 ;  /* 0x0000000e26077819 */ /* 0x000fc40000010e26 */
[----:B------:R-:W-:Y:S01]  /*56e0*/  SHF.R.U32.HI R6, RZ, 0x3, R38 ;  /* 0x00000003ff067819 */ /* 0x000fe20000011626 */
[C---:B------:R-:W-:Y:S01]  /*56f0*/  IMAD.IADD R63, R62.reuse, 0x1, R60 ;  /* 0x000000013e3f7824 */ /* 0x040fe200078e023c */
[C-C-:B------:R-:W-:Y:S01]  /*5700*/  SHF.L.W.U32.HI R9, R62.reuse, 0x1e, R62.reuse ;  /* 0x0000001e3e097819 */ /* 0x140fe20000010e3e */
[----:B------:R-:W5:Y:S01]  /*5710*/  LDG.E.U8 R17, desc[UR6][R36.64+0xe] ;  /* 0x00000e0624117981 */ /* 0x000f62000c1e1100 */
[C-C-:B------:R-:W-:Y:S02]  /*5720*/  SHF.L.W.U32.HI R12, R62.reuse, 0x13, R62.reuse ;  /* 0x000000133e0c7819 */ /* 0x140fe40000010e3e */
[----:B------:R-:W-:Y:S02]  /*5730*/  SHF.L.W.U32.HI R13, R62, 0xa, R62 ;  /* 0x0000000a3e0d7819 */ /* 0x000fe40000010e3e */
[----:B------:R-:W-:Y:S02]  /*5740*/  LOP3.LUT R0, R4, R0, R5, 0x96, !PT ;  /* 0x0000000004007212 */ /* 0x000fe400078e9605 */
[----:B------:R-:W-:-:S02]  /*5750*/  LOP3.LUT R66, R6, R66, R7, 0x96, !PT ;  /* 0x0000004206427212 */ /* 0x000fc400078e9607 */
        /* <DEDUP_REMOVED lines=8> */
[----:B------:R-:W-:Y:S01]  /*57e0*/  LOP3.LUT R67, R6, R4, R5, 0x96, !PT ;  /* 0x0000000406437212 */ /* 0x000fe200078e9605 */
[----:B------:R-:W5:Y:S01]  /*57f0*/  LDG.E.U8 R0, desc[UR6][R36.64] ;  /* 0x0000000624007981 */ /* 0x000f62000c1e1100 */
[----:B------:R-:W-:Y:S02]  /*5800*/  LOP3.LUT R65, R61, R16, R62, 0xe8, !PT ;  /* 0x000000103d417212 */ /* 0x000fe400078ee83e */
[----:B------:R-:W-:Y:S02]  /*5810*/  LOP3.LUT R71, R13, R7, R12, 0x96, !PT ;  /* 0x000000070d477212 */ /* 0x000fe400078e960c */
[----:B------:R-:W-:Y:S01]  /*5820*/  LOP3.LUT R72, R57, R63, R56, 0xb8, !PT ;  /* 0x0000003f39487212 */ /* 0x000fe200078eb838 */
[----:B------:R-:W-:Y:S01]  /*5830*/  IMAD.IADD R67, R67, 0x1, R64 ;  /* 0x0000000143437824 */ /* 0x000fe200078e0240 */
[----:B------:R-:W-:Y:S01]  /*5840*/  IADD3 R65, PT, PT, R10, R9, R65 ;  /* 0x000000090a417210 */ /* 0x000fe20007ffe041 */
[----:B------:R-:W5:Y:S01]  /*5850*/  LDG.E.U8 R4, desc[UR6][R36.64+0x1] ;  /* 0x0000010624047981 */ /* 0x000f62000c1e1100 */
[----:B------:R-:W-:-:S02]  /*5860*/  IADD3 R54, PT, PT, R71, R72, R54 ;  /* 0x0000004847367210 */ /* 0x000fc40007ffe036 */
[C-C-:B------:R-:W-:Y:S01]  /*5870*/  SHF.L.W.U32.HI R68, R65.reuse, 0x1e, R65.reuse ;  /* 0x0000001e41447819 */ /* 0x140fe20000010e41 */
[----:B------:R-:W5:Y:S01]  /*5880*/  LDG.E.U8 R5, desc[UR6][R36.64+0x2] ;  /* 0x0000020624057981 */ /* 0x000f62000c1e1100 */
[C-C-:B------:R-:W-:Y:S02]  /*5890*/  SHF.L.W.U32.HI R69, R65.reuse, 0x13, R65.reuse ;  /* 0x0000001341457819 */ /* 0x140fe40000010e41 */
[----:B------:R-:W-:Y:S01]  /*58a0*/  SHF.L.W.U32.HI R70, R65, 0xa, R65 ;  /* 0x0000000a41467819 */ /* 0x000fe20000010e41 */
[----:B------:R-:W5:Y:S01]  /*58b0*/  LDG.E.U8 R6, desc[UR6][R36.64+0x3] ;  /* 0x0000030624067981 */ /* 0x000f62000c1e1100 */
[----:B------:R-:W-:Y:S02]  /*58c0*/  IADD3 R54, PT, PT, R54, 0x78a5636f, R67 ;  /* 0x78a5636f36367810 */ /* 0x000fe40007ffe043 */
[----:B------:R-:W-:Y:S01]  /*58d0*/  LOP3.LUT R64, R70, R68, R69, 0x96, !PT ;  /* 0x0000004446407212 */ /* 0x000fe200078e9645 */
[----:B------:R-:W5:Y:S01]  /*58e0*/  LDG.E.U8 R7, desc[UR6][R36.64+0x4] ;  /* 0x0000040624077981 */ /* 0x000f62000c1e1100 */
[----:B------:R-:W-:-:S02]  /*58f0*/  LOP3.LUT R70, R62, R61, R65, 0xe8, !PT ;  /* 0x0000003d3e467212 */ /* 0x000fc400078ee841 */
[C-C-:B------:R-:W-:Y:S01]  /*5900*/  SHF.L.W.U32.HI R68, R59.reuse, 0xf, R59.reuse ;  /* 0x0000000f3b447819 */ /* 0x140fe20000010e3b */
[----:B------:R-:W5:Y:S01]  /*5910*/  LDG.E.U8 R8, desc[UR6][R36.64+0x5] ;  /* 0x0000050624087981 */ /* 0x000f62000c1e1100 */
[--C-:B------:R-:W-:Y:S02]  /*5920*/  SHF.L.W.U32.HI R61, R59, 0xd, R59.reuse ;  /* 0x0000000d3b3d7819 */ /* 0x100fe40000010e3b */
[----:B------:R-:W-:Y:S01]  /*5930*/  SHF.R.U32.HI R69, RZ, 0xa, R59 ;  /* 0x0000000aff457819 */ /* 0x000fe2000001163b */
[----:B------:R-:W5:Y:S04]  /*5940*/  LDG.E.U8 R9, desc[UR6][R36.64+0x6] ;  /* 0x0000060624097981 */ /* 0x000f68000c1e1100 */
[----:B------:R-:W5:Y:S04]  /*5950*/  LDG.E.U8 R10, desc[UR6][R36.64+0x7] ;  /* 0x00000706240a7981 */ /* 0x000f68000c1e1100 */
[----:B------:R-:W5:Y:S04]  /*5960*/  LDG.E.U8 R11, desc[UR6][R36.64+0x8] ;  /* 0x00000806240b7981 */ /* 0x000f68000c1e1100 */
[----:B------:R-:W5:Y:S04]  /*5970*/  LDG.E.U8 R12, desc[UR6][R36.64+0x9] ;  /* 0x00000906240c7981 */ /* 0x000f68000c1e1100 */
[----:B------:R-:W5:Y:S04]  /*5980*/  LDG.E.U8 R13, desc[UR6][R36.64+0xa] ;  /* 0x00000a06240d7981 */ /* 0x000f68000c1e1100 */
[----:B------:R0:W5:Y:S01]  /*5990*/  LDG.E.U8 R16, desc[UR6][R36.64+0xd] ;  /* 0x00000d0624107981 */ /* 0x000162000c1e1100 */
[----:B------:R-:W-:-:S02]  /*59a0*/  IADD3 R35, PT, PT, R46, R66, R35 ;  /* 0x000000422e237210 */ /* 0x000fc40007ffe023 */
[----:B------:R-:W-:Y:S02]  /*59b0*/  IADD3 R64, PT, PT, R55, R64, R70 ;  /* 0x0000004037407210 */ /* 0x000fe40007ffe046 */
[----:B------:R-:W-:Y:S01]  /*59c0*/  LOP3.LUT R46, R69, R68, R61, 0x96, !PT ;  /* 0x00000044452e7212 */ /* 0x000fe200078e963d */
[----:B0-----:R-:W-:Y:S01]  /*59d0*/  IMAD.IADD R36, R65, 0x1, R54 ;  /* 0x0000000141247824 */ /* 0x001fe200078e0236 */
[----:B------:R-:W-:-:S04]  /*59e0*/  SHF.L.W.U32.HI R37, R64, 0x1e, R64 ;  /* 0x0000001e40257819 */ /* 0x000fc80000010e40 */
[C-C-:B------:R-:W-:Y:S02]  /*59f0*/  SHF.L.W.U32.HI R61, R36.reuse, 0x1a, R36.reuse ;  /* 0x0000001a243d7819 */ /* 0x140fe40000010e24 */
[C-C-:B------:R-:W-:Y:S02]  /*5a00*/  SHF.L.W.U32.HI R68, R36.reuse, 0x15, R36.reuse ;  /* 0x0000001524447819 */ /* 0x140fe40000010e24 */
[----:B------:R-:W-:Y:S02]  /*5a10*/  SHF.L.W.U32.HI R69, R36, 0x7, R36 ;  /* 0x0000000724457819 */ /* 0x000fe40000010e24 */
[C-C-:B------:R-:W-:Y:S02]  /*5a20*/  SHF.L.W.U32.HI R66, R64.reuse, 0x13, R64.reuse ;  /* 0x0000001340427819 */ /* 0x140fe40000010e40 */
[----:B------:R-:W-:Y:S02]  /*5a30*/  SHF.L.W.U32.HI R55, R64, 0xa, R64 ;  /* 0x0000000a40377819 */ /* 0x000fe40000010e40 */
[----:B------:R-:W-:-:S02]  /*5a40*/  LOP3.LUT R68, R69, R61, R68, 0x96, !PT ;  /* 0x0000003d45447212 */ /* 0x000fc400078e9644 */
[----:B------:R-:W-:Y:S01]  /*5a50*/  LOP3.LUT R61, R56, R36, R63, 0xb8, !PT ;  /* 0x00000024383d7212 */ /* 0x000fe200078eb83f */
[----:B------:R-:W-:Y:S01]  /*5a60*/  IMAD.IADD R46, R46, 0x1, R35 ;  /* 0x000000012e2e7824 */ /* 0x000fe200078e0223 */
[----:B------:R-:W-:Y:S02]  /*5a70*/  LOP3.LUT R55, R55, R37, R66, 0x96, !PT ;  /* 0x0000002537377212 */ /* 0x000fe400078e9642 */
[C-C-:B------:R-:W-:Y:S02]  /*5a80*/  SHF.L.W.U32.HI R35, R39.reuse, 0x19, R39.reuse ;  /* 0x0000001927237819 */ /* 0x140fe40000010e27 */
[--C-:B------:R-:W-:Y:S02]  /*5a90*/  SHF.L.W.U32.HI R66, R39, 0xe, R39.reuse ;  /* 0x0000000e27427819 */ /* 0x100fe40000010e27 */
[----:B------:R-:W-:Y:S02]  /*5aa0*/  SHF.R.U32.HI R37, RZ, 0x3, R39 ;  /* 0x00000003ff257819 */ /* 0x000fe40000011627 */
[----:B------:R-:W-:-:S02]  /*5ab0*/  IADD3 R61, PT, PT, R68, R61, R57 ;  /* 0x0000003d443d7210 */ /* 0x000fc40007ffe039 */
[----:B------:R-:W-:Y:S02]  /*5ac0*/  LOP3.LUT R66, R37, R35, R66, 0x96, !PT ;  /* 0x0000002325427212 */ /* 0x000fe400078e9642 */
[----:B------:R-:W-:Y:S02]  /*5ad0*/  IADD3 R37, PT, PT, R61, -0x7b3787ec, R46 ;  /* 0x84c878143d257810 */ /* 0x000fe40007ffe02e */
[----:B------:R-:W-:-:S03]  /*5ae0*/  LOP3.LUT R62, R65, R62, R64, 0xe8, !PT ;  /* 0x0000003e413e7212 */ /* 0x000fc600078ee840 */
[----:B------:R-:W-:Y:S01]  /*5af0*/  IMAD.IADD R35, R64, 0x1, R37 ;  /* 0x0000000140237824 */ /* 0x000fe200078e0225 */
[----:B------:R-:W-:Y:S02]  /*5b00*/  IADD3 R55, PT, PT, R58, R55, R62 ;  /* 0x000000373a377210 */ /* 0x000fe40007ffe03e */
[C-C-:B------:R-:W-:Y:S02]  /*5b10*/  SHF.L.W.U32.HI R57, R67.reuse, 0xf, R67.reuse ;  /* 0x0000000f43397819 */ /* 0x140fe40000010e43 */
[--C-:B------:R-:W-:Y:S02]  /*5b20*/  SHF.L.W.U32.HI R58, R67, 0xd, R67.reuse ;  /* 0x0000000d433a7819 */ /* 0x100fe40000010e43 */
[----:B------:R-:W-:Y:S02]  /*5b30*/  SHF.R.U32.HI R67, RZ, 0xa, R67 ;  /* 0x0000000aff437819 */ /* 0x000fe40000011643 */
[C-C-:B------:R-:W-:Y:S02]  /*5b40*/  SHF.L.W.U32.HI R69, R35.reuse, 0x1a, R35.reuse ;  /* 0x0000001a23457819 */ /* 0x140fe40000010e23 */
[----:B------:R-:W-:-:S02]  /*5b50*/  SHF.L.W.U32.HI R70, R35, 0x15, R35 ;  /* 0x0000001523467819 */ /* 0x000fc40000010e23 */
[----:B------:R-:W-:Y:S02]  /*5b60*/  SHF.L.W.U32.HI R71, R35, 0x7, R35 ;  /* 0x0000000723477819 */ /* 0x000fe40000010e23 */
[----:B------:R-:W-:Y:S02]  /*5b70*/  IADD3 R66, PT, PT, R45, R66, R38 ;  /* 0x000000422d427210 */ /* 0x000fe40007ffe026 */
[C-C-:B------:R-:W-:Y:S02]  /*5b80*/  SHF.L.W.U32.HI R61, R55.reuse, 0x1e, R55.reuse ;  /* 0x0000001e373d7819 */ /* 0x140fe40000010e37 */
[C-C-:B------:R-:W-:Y:S02]  /*5b90*/  SHF.L.W.U32.HI R62, R55.reuse, 0x13, R55.reuse ;  /* 0x00000013373e7819 */ /* 0x140fe40000010e37 */
[----:B------:R-:W-:Y:S02]  /*5ba0*/  SHF.L.W.U32.HI R68, R55, 0xa, R55 ;  /* 0x0000000a37447819 */ /* 0x000fe40000010e37 */
[----:B------:R-:W-:-:S02]  /*5bb0*/  LOP3.LUT R45, R67, R57, R58, 0x96, !PT ;  /* 0x00000039432d7212 */ /* 0x000fc400078e963a */
[----:B------:R-:W-:Y:S02]  /*5bc0*/  LOP3.LUT R69, R71, R69, R70, 0x96, !PT ;  /* 0x0000004547457212 */ /* 0x000fe400078e9646 */
[----:B------:R-:W-:Y:S01]  /*5bd0*/  LOP3.LUT R38, R63, R35, R36, 0xb8, !PT ;  /* 0x000000233f267212 */ /* 0x000fe200078eb824 */
[----:B------:R-:W-:Y:S01]  /*5be0*/  IMAD.IADD R45, R45, 0x1, R66 ;  /* 0x000000012d2d7824 */ /* 0x000fe200078e0242 */
[----:B------:R-:W-:Y:S02]  /*5bf0*/  LOP3.LUT R61, R68, R61, R62, 0x96, !PT ;  /* 0x0000003d443d7212 */ /* 0x000fe400078e963e */
[----:B------:R-:W-:Y:S02]  /*5c00*/  LOP3.LUT R65, R64, R65, R55, 0xe8, !PT ;  /* 0x0000004140417212 */ /* 0x000fe400078ee837 */
[----:B------:R-:W-:Y:S02]  /*5c10*/  IADD3 R56, PT, PT, R69, R38, R56 ;  /* 0x0000002645387210 */ /* 0x000fe40007ffe038 */
[----:B------:R-:W-:-:S02]  /*5c20*/  IADD3 R60, PT, PT, R60, R61, R65 ;  /* 0x0000003d3c3c7210 */ /* 0x000fc40007ffe041 */
[C-C-:B------:R-:W-:Y:S02]  /*5c30*/  SHF.L.W.U32.HI R38, R40.reuse, 0x19, R40.reuse ;  /* 0x0000001928267819 */ /* 0x140fe40000010e28 */
[--C-:B------:R-:W-:Y:S02]  /*5c40*/  SHF.L.W.U32.HI R57, R40, 0xe, R40.reuse ;  /* 0x0000000e28397819 */ /* 0x100fe40000010e28 */
[----:B------:R-:W-:Y:S02]  /*5c50*/  SHF.R.U32.HI R58, RZ, 0x3, R40 ;  /* 0x00000003ff3a7819 */ /* 0x000fe40000011628 */
[----:B------:R-:W-:Y:S02]  /*5c60*/  IADD3 R56, PT, PT, R56, -0x7338fdf8, R45 ;  /* 0x8cc7020838387810 */ /* 0x000fe40007ffe02d */
[C-C-:B------:R-:W-:Y:S02]  /*5c70*/  SHF.L.W.U32.HI R61, R60.reuse, 0x1e, R60.reuse ;  /* 0x0000001e3c3d7819 */ /* 0x140fe40000010e3c */
[----:B------:R-:W-:-:S02]  /*5c80*/  SHF.L.W.U32.HI R62, R60, 0x13, R60 ;  /* 0x000000133c3e7819 */ /* 0x000fc40000010e3c */
[----:B------:R-:W-:Y:S02]  /*5c90*/  SHF.L.W.U32.HI R65, R60, 0xa, R60 ;  /* 0x0000000a3c417819 */ /* 0x000fe40000010e3c */
[----:B------:R-:W-:Y:S01]  /*5ca0*/  LOP3.LUT R57, R58, R38, R57, 0x96, !PT ;  /* 0x000000263a397212 */ /* 0x000fe200078e9639 */
[----:B------:R-:W-:Y:S01]  /*5cb0*/  IMAD.IADD R38, R55, 0x1, R56 ;  /* 0x0000000137267824 */ /* 0x000fe200078e0238 */
[----:B------:R-:W-:Y:S02]  /*5cc0*/  LOP3.LUT R65, R65, R61, R62, 0x96, !PT ;  /* 0x0000003d41417212 */ /* 0x000fe400078e963e */
[C-C-:B------:R-:W-:Y:S02]  /*5cd0*/  SHF.L.W.U32.HI R58, R46.reuse, 0xf, R46.reuse ;  /* 0x0000000f2e3a7819 */ /* 0x140fe40000010e2e */
[--C-:B------:R-:W-:Y:S02]  /*5ce0*/  SHF.L.W.U32.HI R61, R46, 0xd, R46.reuse ;  /* 0x0000000d2e3d7819 */ /* 0x100fe40000010e2e */
[----:B------:R-:W-:-:S02]  /*5cf0*/  SHF.R.U32.HI R46, RZ, 0xa, R46 ;  /* 0x0000000aff2e7819 */ /* 0x000fc4000001162e */
[----:B------:R-:W-:Y:S02]  /*5d00*/  LOP3.LUT R64, R55, R64, R60, 0xe8, !PT ;  /* 0x0000004037407212 */ /* 0x000fe400078ee83c */
[C-C-:B------:R-:W-:Y:S02]  /*5d10*/  SHF.L.W.U32.HI R62, R38.reuse, 0x1a, R38.reuse ;  /* 0x0000001a263e7819 */ /* 0x140fe40000010e26 */
[C-C-:B------:R-:W-:Y:S02]  /*5d20*/  SHF.L.W.U32.HI R67, R38.reuse, 0x15, R38.reuse ;  /* 0x0000001526437819 */ /* 0x140fe40000010e26 */
[----:B------:R-:W-:Y:S02]  /*5d30*/  SHF.L.W.U32.HI R66, R38, 0x7, R38 ;  /* 0x0000000726427819 */ /* 0x000fe40000010e26 */
[----:B------:R-:W-:Y:S02]  /*5d40*/  IADD3 R39, PT, PT, R48, R57, R39 ;  /* 0x0000003930277210 */ /* 0x000fe40007ffe027 */
[----:B------:R-:W-:-:S02]  /*5d50*/  LOP3.LUT R46, R46, R58, R61, 0x96, !PT ;  /* 0x0000003a2e2e7212 */ /* 0x000fc400078e963d */
[----:B------:R-:W-:Y:S02]  /*5d60*/  IADD3 R57, PT, PT, R54, R65, R64 ;  /* 0x0000004136397210 */ /* 0x000fe40007ffe040 */
[----:B------:R-:W-:Y:S02]  /*5d70*/  LOP3.LUT R66, R66, R62, R67, 0x96, !PT ;  /* 0x0000003e42427212 */ /* 0x000fe400078e9643 */
[----:B------:R-:W-:Y:S01]  /*5d80*/  LOP3.LUT R64, R36, R38, R35, 0xb8, !PT ;  /* 0x0000002624407212 */ /* 0x000fe200078eb823 */
[----:B------:R-:W-:Y:S01]  /*5d90*/  IMAD.IADD R46, R46, 0x1, R39 ;  /* 0x000000012e2e7824 */ /* 0x000fe200078e0227 */
[C-C-:B------:R-:W-:Y:S02]  /*5da0*/  SHF.L.W.U32.HI R48, R41.reuse, 0x19, R41.reuse ;  /* 0x0000001929307819 */ /* 0x140fe40000010e29 */
[--C-:B------:R-:W-:Y:S02]  /*5db0*/  SHF.L.W.U32.HI R61, R41, 0xe, R41.reuse ;  /* 0x0000000e293d7819 */ /* 0x100fe40000010e29 */
[----:B------:R-:W-:-:S02]  /*5dc0*/  SHF.R.U32.HI R54, RZ, 0x3, R41 ;  /* 0x00000003ff367819 */ /* 0x000fc40000011629 */
[----:B------:R-:W-:Y:S02]  /*5dd0*/  IADD3 R63, PT, PT, R66, R64, R63 ;  /* 0x00000040423f7210 */ /* 0x000fe40007ffe03f */
[----:B------:R-:W-:Y:S02]  /*5de0*/  LOP3.LUT R48, R54, R48, R61, 0x96, !PT ;  /* 0x0000003036307212 */ /* 0x000fe400078e963d */
[----:B------:R-:W-:Y:S02]  /*5df0*/  IADD3 R61, PT, PT, R63, -0x6f410006, R46 ;  /* 0x90befffa3f3d7810 */ /* 0x000fe40007ffe02e */
[C-C-:B------:R-:W-:Y:S02]  /*5e00*/  SHF.L.W.U32.HI R58, R57.reuse, 0x1e, R57.reuse ;  /* 0x0000001e393a7819 */ /* 0x140fe40000010e39 */
[C-C-:B------:R-:W-:Y:S02]  /*5e10*/  SHF.L.W.U32.HI R65, R57.reuse, 0x13, R57.reuse ;  /* 0x0000001339417819 */ /* 0x140fe40000010e39 */
[----:B------:R-:W-:Y:S01]  /*5e20*/  SHF.L.W.U32.HI R62, R57, 0xa, R57 ;  /* 0x0000000a393e7819 */ /* 0x000fe20000010e39 */
[C---:B------:R-:W-:Y:S01]  /*5e30*/  IMAD.IADD R39, R60.reuse, 0x1, R61 ;  /* 0x000000013c277824 */ /* 0x040fe200078e023d */
[----:B------:R-:W-:-:S02]  /*5e40*/  LOP3.LUT R55, R60, R55, R57, 0xe8, !PT ;  /* 0x000000373c377212 */ /* 0x000fc400078ee839 */
[----:B------:R-:W-:Y:S02]  /*5e50*/  LOP3.LUT R58, R62, R58, R65, 0x96, !PT ;  /* 0x0000003a3e3a7212 */ /* 0x000fe400078e9641 */
[C-C-:B------:R-:W-:Y:S02]  /*5e60*/  SHF.L.W.U32.HI R54, R45.reuse, 0xf, R45.reuse ;  /* 0x0000000f2d367819 */ /* 0x140fe40000010e2d */
[--C-:B------:R-:W-:Y:S02]  /*5e70*/  SHF.L.W.U32.HI R63, R45, 0xd, R45.reuse ;  /* 0x0000000d2d3f7819 */ /* 0x100fe40000010e2d */
[----:B------:R-:W-:Y:S02]  /*5e80*/  SHF.R.U32.HI R45, RZ, 0xa, R45 ;  /* 0x0000000aff2d7819 */ /* 0x000fe4000001162d */
[----:B------:R-:W-:Y:S02]  /*5e90*/  IADD3 R48, PT, PT, R53, R48, R40 ;  /* 0x0000003035307210 */ /* 0x000fe40007ffe028 */
[----:B------:R-:W-:-:S02]  /*5ea0*/  IADD3 R40, PT, PT, R37, R58, R55 ;  /* 0x0000003a25287210 */ /* 0x000fc40007ffe037 */
[C-C-:B------:R-:W-:Y:S02]  /*5eb0*/  SHF.L.W.U32.HI R37, R39.reuse, 0x1a, R39.reuse ;  /* 0x0000001a27257819 */ /* 0x140fe40000010e27 */
[C-C-:B------:R-:W-:Y:S02]  /*5ec0*/  SHF.L.W.U32.HI R58, R39.reuse, 0x15, R39.reuse ;  /* 0x00000015273a7819 */ /* 0x140fe40000010e27 */
[----:B------:R-:W-:Y:S02]  /*5ed0*/  SHF.L.W.U32.HI R62, R39, 0x7, R39 ;  /* 0x00000007273e7819 */ /* 0x000fe40000010e27 */
[----:B------:R-:W-:Y:S02]  /*5ee0*/  LOP3.LUT R45, R45, R54, R63, 0x96, !PT ;  /* 0x000000362d2d7212 */ /* 0x000fe400078e963f */
[C-C-:B------:R-:W-:Y:S02]  /*5ef0*/  SHF.L.W.U32.HI R53, R40.reuse, 0x1e, R40.reuse ;  /* 0x0000001e28357819 */ /* 0x140fe40000010e28 */
[----:B------:R-:W-:-:S02]  /*5f00*/  SHF.L.W.U32.HI R54, R40, 0x13, R40 ;  /* 0x0000001328367819 */ /* 0x000fc40000010e28 */
[----:B------:R-:W-:Y:S02]  /*5f10*/  SHF.L.W.U32.HI R55, R40, 0xa, R40 ;  /* 0x0000000a28377819 */ /* 0x000fe40000010e28 */
[----:B------:R-:W-:Y:S02]  /*5f20*/  LOP3.LUT R63, R62, R37, R58, 0x96, !PT ;  /* 0x000000253e3f7212 */ /* 0x000fe400078e963a */
[----:B------:R-:W-:Y:S01]  /*5f30*/  LOP3.LUT R58, R35, R39, R38, 0xb8, !PT ;  /* 0x00000027233a7212 */ /* 0x000fe200078eb826 */
[----:B------:R-:W-:Y:S01]  /*5f40*/  IMAD.IADD R37, R45, 0x1, R48 ;  /* 0x000000012d257824 */ /* 0x000fe200078e0230 */
[----:B------:R-:W-:Y:S02]  /*5f50*/  LOP3.LUT R45, R55, R53, R54, 0x96, !PT ;  /* 0x00000035372d7212 */ /* 0x000fe400078e9636 */
[----:B------:R-:W-:Y:S02]  /*5f60*/  LOP3.LUT R60, R57, R60, R40, 0xe8, !PT ;  /* 0x0000003c393c7212 */ /* 0x000fe400078ee828 */
[----:B------:R-:W-:-:S02]  /*5f70*/  IADD3 R58, PT, PT, R63, R58, R36 ;  /* 0x0000003a3f3a7210 */ /* 0x000fc40007ffe024 */
        /* <DEDUP_REMOVED lines=13> */
[----:B------:R-:W-:Y:S02]  /*6050*/  LOP3.LUT R56, R58, R55, R56, 0x96, !PT ;  /* 0x000000373a387212 */ /* 0x000fe400078e9638 */
[C-C-:B------:R-:W-:Y:S02]  /*6060*/  SHF.L.W.U32.HI R53, R46.reuse, 0xf, R46.reuse ;  /* 0x0000000f2e357819 */ /* 0x140fe40000010e2e */
[----:B------:R-:W-:-:S02]  /*6070*/  SHF.L.W.U32.HI R54, R46, 0xd, R46 ;  /* 0x0000000d2e367819 */ /* 0x000fc40000010e2e */
[----:B------:R-:W-:Y:S02]  /*6080*/  LOP3.LUT R62, R64, R62, R63, 0x96, !PT ;  /* 0x0000003e403e7212 */ /* 0x000fe400078e963f */
[----:B------:R-:W-:Y:S02]  /*6090*/  SHF.R.U32.HI R46, RZ, 0xa, R46 ;  /* 0x0000000aff2e7819 */ /* 0x000fe4000001162e */
[----:B------:R-:W-:Y:S02]  /*60a0*/  LOP3.LUT R55, R38, R36, R39, 0xb8, !PT ;  /* 0x0000002426377212 */ /* 0x000fe400078eb827 */
[----:B------:R-:W-:Y:S02]  /*60b0*/  LOP3.LUT R57, R40, R57, R45, 0xe8, !PT ;  /* 0x0000003928397212 */ /* 0x000fe400078ee82d */
[----:B------:R-:W-:Y:S02]  /*60c0*/  IADD3 R48, PT, PT, R52, R48, R41 ;  /* 0x0000003034307210 */ /* 0x000fe40007ffe029 */
[----:B------:R-:W-:-:S02]  /*60d0*/  LOP3.LUT R53, R46, R53, R54, 0x96, !PT ;  /* 0x000000352e357212 */ /* 0x000fc400078e9636 */
[----:B------:R-:W-:Y:S02]  /*60e0*/  IADD3 R62, PT, PT, R62, R55, R35 ;  /* 0x000000373e3e7210 */ /* 0x000fe40007ffe023 */
[----:B------:R-:W-:Y:S02]  /*60f0*/  IADD3 R46, PT, PT, R61, R56, R57 ;  /* 0x000000383d2e7210 */ /* 0x000fe40007ffe039 */
[----:B------:R-:W-:Y:S02]  /*6100*/  IADD3 R53, PT, PT, R62, R48, R53 ;  /* 0x000000303e357210 */ /* 0x000fe40007ffe035 */
[C-C-:B------:R-:W-:Y:S02]  /*6110*/  SHF.L.W.U32.HI R41, R46.reuse, 0x1e, R46.reuse ;  /* 0x0000001e2e297819 */ /* 0x140fe40000010e2e */
[C-C-:B------:R-:W-:Y:S01]  /*6120*/  SHF.L.W.U32.HI R54, R46.reuse, 0x13, R46.reuse ;  /* 0x000000132e367819 */ /* 0x140fe20000010e2e */
[----:B------:R-:W-:Y:S01]  /*6130*/  VIADD R53, R53, 0xbef9a3f7 ;  /* 0xbef9a3f735357836 */ /* 0x000fe20000000000 */
[----:B------:R-:W-:-:S02]  /*6140*/  SHF.L.W.U32.HI R55, R46, 0xa, R46 ;  /* 0x0000000a2e377819 */ /* 0x000fc40000010e2e */
[C-C-:B------:R-:W-:Y:S02]  /*6150*/  SHF.L.W.U32.HI R35, R43.reuse, 0x19, R43.reuse ;  /* 0x000000192b237819 */ /* 0x140fe40000010e2b */
[----:B------:R-:W-:Y:S02]  /*6160*/  SHF.L.W.U32.HI R52, R43, 0xe, R43 ;  /* 0x0000000e2b347819 */ /* 0x000fe40000010e2b */
[----:B------:R-:W-:Y:S01]  /*6170*/  LOP3.LUT R41, R55, R41, R54, 0x96, !PT ;  /* 0x0000002937297212 */ /* 0x000fe200078e9636 */
[----:B------:R-:W-:Y:S01]  /*6180*/  IMAD.IADD R54, R40, 0x1, R53 ;  /* 0x0000000128367824 */ /* 0x000fe200078e0235 */
[----:B------:R-:W-:Y:S02]  /*6190*/  SHF.R.U32.HI R43, RZ, 0x3, R43 ;  /* 0x00000003ff2b7819 */ /* 0x000fe4000001162b */
[----:B------:R-:W-:Y:S02]  /*61a0*/  LOP3.LUT R48, R45, R40, R46, 0xe8, !PT ;  /* 0x000000282d307212 */ /* 0x000fe400078ee82e */
[----:B------:R-:W-:-:S02]  /*61b0*/  LOP3.LUT R35, R43, R35, R52, 0x96, !PT ;  /* 0x000000232b237212 */ /* 0x000fc400078e9634 */
[C-C-:B------:R-:W-:Y:S02]  /*61c0*/  SHF.L.W.U32.HI R55, R54.reuse, 0x1a, R54.reuse ;  /* 0x0000001a36377819 */ /* 0x140fe40000010e36 */
[C-C-:B------:R-:W-:Y:S02]  /*61d0*/  SHF.L.W.U32.HI R56, R54.reuse, 0x15, R54.reuse ;  /* 0x0000001536387819 */ /* 0x140fe40000010e36 */
[----:B------:R-:W-:Y:S02]  /*61e0*/  SHF.L.W.U32.HI R57, R54, 0x7, R54 ;  /* 0x0000000736397819 */ /* 0x000fe40000010e36 */
[----:B------:R-:W-:Y:S02]  /*61f0*/  IADD3 R42, PT, PT, R59, R35, R42 ;  /* 0x000000233b2a7210 */ /* 0x000fe40007ffe02a */
[----:B------:R-:W-:Y:S02]  /*6200*/  IADD3 R41, PT, PT, R60, R41, R48 ;  /* 0x000000293c297210 */ /* 0x000fe40007ffe030 */
[----:B------:R-:W-:-:S02]  /*6210*/  SHF.L.W.U32.HI R35, R37, 0xf, R37 ;  /* 0x0000000f25237819 */ /* 0x000fc40000010e25 */
[--C-:B------:R-:W-:Y:S02]  /*6220*/  SHF.L.W.U32.HI R40, R37, 0xd, R37.reuse ;  /* 0x0000000d25287819 */ /* 0x100fe40000010e25 */
[----:B------:R-:W-:Y:S02]  /*6230*/  LOP3.LUT R55, R57, R55, R56, 0x96, !PT ;  /* 0x0000003739377212 */ /* 0x000fe400078e9638 */
[----:B------:R-:W-:Y:S02]  /*6240*/  SHF.R.U32.HI R37, RZ, 0xa, R37 ;  /* 0x0000000aff257819 */ /* 0x000fe40000011625 */
[----:B------:R-:W-:Y:S02]  /*6250*/  LOP3.LUT R56, R39, R54, R36, 0xb8, !PT ;  /* 0x0000003627387212 */ /* 0x000fe400078eb824 */
[C-C-:B------:R-:W-:Y:S02]  /*6260*/  SHF.L.W.U32.HI R43, R41.reuse, 0x1e, R41.reuse ;  /* 0x0000001e292b7819 */ /* 0x140fe40000010e29 */
[----:B------:R-:W-:-:S02]  /*6270*/  SHF.L.W.U32.HI R48, R41, 0x13, R41 ;  /* 0x0000001329307819 */ /* 0x000fc40000010e29 */
[--C-:B------:R-:W-:Y:S02]  /*6280*/  SHF.L.W.U32.HI R52, R41, 0xa, R41.reuse ;  /* 0x0000000a29347819 */ /* 0x100fe40000010e29 */
[----:B------:R-:W-:Y:S02]  /*6290*/  LOP3.LUT R35, R37, R35, R40, 0x96, !PT ;  /* 0x0000002325237212 */ /* 0x000fe400078e9628 */
[----:B------:R-:W-:Y:S02]  /*62a0*/  IADD3 R55, PT, PT, R55, R56, R38 ;  /* 0x0000003837377210 */ /* 0x000fe40007ffe026 */
[----:B------:R-:W-:Y:S02]  /*62b0*/  LOP3.LUT R43, R52, R43, R48, 0x96, !PT ;  /* 0x0000002b342b7212 */ /* 0x000fe400078e9630 */
[----:B------:R-:W-:Y:S02]  /*62c0*/  LOP3.LUT R40, R46, R45, R41, 0xe8, !PT ;  /* 0x0000002d2e287212 */ /* 0x000fe400078ee829 */
[----:B------:R-:W-:-:S02]  /*62d0*/  IADD3 R35, PT, PT, R55, R42, R35 ;  /* 0x0000002a37237210 */ /* 0x000fc40007ffe023 */
[----:B------:R-:W-:-:S03]  /*62e0*/  IADD3 R43, PT, PT, R53, R43, R40 ;  /* 0x0000002b352b7210 */ /* 0x000fc60007ffe028 */
[----:B------:R-:W-:Y:S01]  /*62f0*/  VIADD R48, R35, 0xc67178f2 ;  /* 0xc67178f223307836 */ /* 0x000fe20000000000 */
[C-C-:B------:R-:W-:Y:S02]  /*6300*/  SHF.L.W.U32.HI R37, R43.reuse, 0x1e, R43.reuse ;  /* 0x0000001e2b257819 */ /* 0x140fe40000010e2b */
[C-C-:B------:R-:W-:Y:S02]  /*6310*/  SHF.L.W.U32.HI R38, R43.reuse, 0x13, R43.reuse ;  /* 0x000000132b267819 */ /* 0x140fe40000010e2b */
[----:B------:R-:W-:Y:S02]  /*6320*/  SHF.L.W.U32.HI R40, R43, 0xa, R43 ;  /* 0x0000000a2b287819 */ /* 0x000fe40000010e2b */
[----:B----4-:R-:W-:Y:S01]  /*6330*/  PRMT R35, R49, 0x7771, RZ ;  /* 0x0000777131237816 */ /* 0x010fe200000000ff */
[----:B------:R-:W-:Y:S01]  /*6340*/  IMAD.IADD R45, R45, 0x1, R48 ;  /* 0x000000012d2d7824 */ /* 0x000fe200078e0230 */
[----:B------:R-:W-:-:S03]  /*6350*/  LOP3.LUT R42, R40, R37, R38, 0x96, !PT ;  /* 0x00000025282a7212 */ /* 0x000fc600078e9626 */
[----:B------:R-:W-:Y:S02]  /*6360*/  IMAD.U32 R40, R35, 0x10000, RZ ;  /* 0x0001000023287824 */ /* 0x000fe400078e00ff */
[C---:B------:R-:W-:Y:S01]  /*6370*/  VIADD R35, R45.reuse, 0x510e527f ;  /* 0x510e527f2d237836 */ /* 0x040fe20000000000 */
[----:B------:R-:W-:Y:S01]  /*6380*/  IADD3 R56, PT, PT, -R45, -0x510e5280, RZ ;  /* 0xaef1ad802d387810 */ /* 0x000fe20007ffe1ff */
[----:B------:R-:W-:Y:S01]  /*6390*/  VIADD R38, R54, 0x9b05688c ;  /* 0x9b05688c36267836 */ /* 0x000fe20000000000 */
[----:B------:R-:W-:Y:S02]  /*63a0*/  PRMT R37, R49, 0x7770, RZ ;  /* 0x0000777031257816 */ /* 0x000fe400000000ff */
[C-C-:B------:R-:W-:Y:S02]  /*63b0*/  SHF.L.W.U32.HI R45, R35.reuse, 0x1a, R35.reuse ;  /* 0x0000001a232d7819 */ /* 0x140fe40000010e23 */
[C-C-:B------:R-:W-:Y:S02]  /*63c0*/  SHF.L.W.U32.HI R54, R35.reuse, 0x15, R35.reuse ;  /* 0x0000001523367819 */ /* 0x140fe40000010e23 */
[----:B------:R-:W-:-:S02]  /*63d0*/  SHF.L.W.U32.HI R53, R35, 0x7, R35 ;  /* 0x0000000723357819 */ /* 0x000fc40000010e23 */
[----:B------:R-:W-:Y:S01]  /*63e0*/  LOP3.LUT R52, R40, 0xff0000, RZ, 0xc0, !PT ;  /* 0x00ff000028347812 */ /* 0x000fe200078ec0ff */
[----:B------:R-:W-:Y:S01]  /*63f0*/  VIADD R36, R36, 0x1f83d9ab ;  /* 0x1f83d9ab24247836 */ /* 0x000fe20000000000 */
[----:B------:R-:W-:Y:S02]  /*6400*/  PRMT R40, R49, 0x7772, RZ ;  /* 0x0000777231287816 */ /* 0x000fe400000000ff */
[----:B------:R-:W-:Y:S01]  /*6410*/  LOP3.LUT R55, R35, R38, RZ, 0xc0, !PT ;  /* 0x0000002623377212 */ /* 0x000fe200078ec0ff */
[----:B------:R-:W-:Y:S01]  /*6420*/  IMAD R52, R37, 0x1000000, R52 ;  /* 0x0100000025347824 */ /* 0x000fe200078e0234 */
[----:B------:R-:W-:Y:S01]  /*6430*/  LOP3.LUT R54, R53, R45, R54, 0x96, !PT ;  /* 0x0000002d35367212 */ /* 0x000fe200078e9636 */
[----:B------:R-:W-:Y:S01]  /*6440*/  VIADD R37, R39, 0x5be0cd19 ;  /* 0x5be0cd1927257836 */ /* 0x000fe20000000000 */
[----:B------:R-:W-:Y:S01]  /*6450*/  PRMT R45, R49, 0x7773, RZ ;  /* 0x00007773312d7816 */ /* 0x000fe200000000ff */
[----:B------:R-:W-:Y:S01]  /*6460*/  IMAD.SHL.U32 R49, R40, 0x100, RZ ;  /* 0x0000010028317824 */ /* 0x000fe200078e00ff */
[----:B------:R-:W-:-:S02]  /*6470*/  LOP3.LUT R55, R55, R36, R56, 0xf8, !PT ;  /* 0x0000002437377212 */ /* 0x000fc400078ef838 */
[----:B------:R-:W-:Y:S02]  /*6480*/  LOP3.LUT R39, R41, R46, R43, 0xe8, !PT ;  /* 0x0000002e29277212 */ /* 0x000fe400078ee82b */
[----:B------:R-:W-:Y:S02]  /*6490*/  IADD3 R54, PT, PT, R54, R55, R37 ;  /* 0x0000003736367210 */ /* 0x000fe40007ffe025 */
[----:B------:R-:W-:Y:S02]  /*64a0*/  LOP3.LUT R49, R45, R52, R49, 0xfe, !PT ;  /* 0x000000342d317212 */ /* 0x000fe400078efe31 */
[----:B------:R-:W-:Y:S01]  /*64b0*/  IADD3 R40, PT, PT, R48, R42, R39 ;  /* 0x0000002a30287210 */ /* 0x000fe20007ffe027 */
[----:B------:R-:W-:Y:S01]  /*64c0*/  VIADD R39, R46, 0xa54ff53a ;  /* 0xa54ff53a2e277836 */ /* 0x000fe20000000000 */
[----:B------:R-:W-:-:S03]  /*64d0*/  IADD3 R54, PT, PT, R54, 0x428a2f98, R49 ;  /* 0x428a2f9836367810 */ /* 0x000fc60007ffe031 */
[----:B------:R-:W-:Y:S02]  /*64e0*/  VIADD R40, R40, 0x6a09e667 ;  /* 0x6a09e66728287836 */ /* 0x000fe40000000000 */
[----:B------:R-:W-:Y:S01]  /*64f0*/  IMAD.IADD R42, R39, 0x1, R54 ;  /* 0x00000001272a7824 */ /* 0x000fe200078e0236 */
[----:B------:R-:W0:Y:S02]  /*6500*/  LDCU UR4, c[0x0][0x360] ;  /* 0x00006c00ff0477ac */ /* 0x000e240008000800 */
        /* <DEDUP_REMOVED lines=8> */
[----:B------:R-:W-:Y:S01]  /*6590*/  LOP3.LUT R48, R38, R42, R35, 0xb8, !PT ;  /* 0x0000002a26307212 */ /* 0x000fe200078eb823 */
[----:B------:R-:W-:Y:S01]  /*65a0*/  VIADD R41, R41, 0x3c6ef372 ;  /* 0x3c6ef37229297836 */ /* 0x000fe20000000000 */
[----:B------:R-:W-:Y:S01]  /*65b0*/  PRMT R51, R51, 0x123, RZ ;  /* 0x0000012333337816 */ /* 0x000fe200000000ff */
[----:B------:R-:W-:Y:S01]  /*65c0*/  VIADD R43, R43, 0xbb67ae85 ;  /* 0xbb67ae852b2b7836 */ /* 0x000fe20000000000 */
[----:B------:R-:W-:-:S04]  /*65d0*/  IADD3 R56, PT, PT, R53, R48, R36 ;  /* 0x0000003035387210 */ /* 0x000fc80007ffe024 */
[----:B------:R-:W-:Y:S02]  /*65e0*/  IADD3 R58, PT, PT, R56, 0x71374491, R51 ;  /* 0x71374491383a7810 */ /* 0x000fe40007ffe033 */
[----:B------:R-:W-:Y:S01]  /*65f0*/  LOP3.LUT R46, R43, R41, R40, 0xe8, !PT ;  /* 0x000000292b2e7212 */ /* 0x000fe200078ee828 */
[----:B0-----:R-:W-:Y:S01]  /*6600*/  IMAD R44, R44, UR4, R47 ;  /* 0x000000042c2c7c24 */ /* 0x001fe2000f8e022f */
[----:B---3--:R-:W-:Y:S01]  /*6610*/  PRMT R52, R50, 0x123, RZ ;  /* 0x0000012332347816 */ /* 0x008fe200000000ff */
[----:B------:R-:W-:Y:S01]  /*6620*/  IMAD.IADD R47, R41, 0x1, R58 ;  /* 0x00000001292f7824 */ /* 0x000fe200078e023a */
[----:B------:R-:W-:Y:S02]  /*6630*/  IADD3 R45, PT, PT, R54, R45, R46 ;  /* 0x0000002d362d7210 */ /* 0x000fe40007ffe02e */
[C-C-:B------:R-:W-:Y:S02]  /*6640*/  SHF.L.W.U32.HI R46, R52.reuse, 0x19, R52.reuse ;  /* 0x00000019342e7819 */ /* 0x140fe40000010e34 */
[----:B------:R-:W-:-:S02]  /*6650*/  SHF.L.W.U32.HI R53, R52, 0xe, R52 ;  /* 0x0000000e34357819 */ /* 0x000fc40000010e34 */
[----:B------:R-:W-:Y:S02]  /*6660*/  SHF.R.U32.HI R48, RZ, 0x3, R52 ;  /* 0x00000003ff307819 */ /* 0x000fe40000011634 */
[C-C-:B------:R-:W-:Y:S02]  /*6670*/  SHF.L.W.U32.HI R57, R47.reuse, 0x1a, R47.reuse ;  /* 0x0000001a2f397819 */ /* 0x140fe40000010e2f */
[C-C-:B------:R-:W-:Y:S02]  /*6680*/  SHF.L.W.U32.HI R60, R47.reuse, 0x15, R47.reuse ;  /* 0x000000152f3c7819 */ /* 0x140fe40000010e2f */
[----:B------:R-:W-:Y:S02]  /*6690*/  SHF.L.W.U32.HI R59, R47, 0x7, R47 ;  /* 0x000000072f3b7819 */ /* 0x000fe40000010e2f */
[C-C-:B------:R-:W-:Y:S02]  /*66a0*/  SHF.L.W.U32.HI R50, R45.reuse, 0x1e, R45.reuse ;  /* 0x0000001e2d327819 */ /* 0x140fe40000010e2d */
[----:B------:R-:W-:-:S02]  /*66b0*/  SHF.L.W.U32.HI R55, R45, 0x13, R45 ;  /* 0x000000132d377819 */ /* 0x000fc40000010e2d */
[----:B------:R-:W-:Y:S02]  /*66c0*/  SHF.L.W.U32.HI R54, R45, 0xa, R45 ;  /* 0x0000000a2d367819 */ /* 0x000fe40000010e2d */
[----:B------:R-:W-:Y:S02]  /*66d0*/  LOP3.LUT R46, R48, R46, R53, 0x96, !PT ;  /* 0x0000002e302e7212 */ /* 0x000fe400078e9635 */
[----:B------:R-:W-:Y:S02]  /*66e0*/  LOP3.LUT R61, R59, R57, R60, 0x96, !PT ;  /* 0x000000393b3d7212 */ /* 0x000fe400078e963c */
[----:B------:R-:W-:Y:S01]  /*66f0*/  LOP3.LUT R55, R54, R50, R55, 0x96, !PT ;  /* 0x0000003236377212 */ /* 0x000fe200078e9637 */
[----:B------:R-:W-:Y:S01]  /*6700*/  IMAD.IADD R54, R51, 0x1, R46 ;  /* 0x0000000133367824 */ /* 0x000fe200078e022e */
[----:B------:R-:W-:Y:S02]  /*6710*/  LOP3.LUT R60, R35, R47, R42, 0xb8, !PT ;  /* 0x0000002f233c7212 */ /* 0x000fe400078eb82a */
[----:B------:R-:W-:-:S02]  /*6720*/  SHF.L.W.U32.HI R48, R51, 0x19, R51 ;  /* 0x0000001933307819 */ /* 0x000fc40000010e33 */
[--C-:B------:R-:W-:Y:S02]  /*6730*/  SHF.L.W.U32.HI R53, R51, 0xe, R51.reuse ;  /* 0x0000000e33357819 */ /* 0x100fe40000010e33 */
[----:B------:R-:W-:Y:S02]  /*6740*/  SHF.R.U32.HI R51, RZ, 0x3, R51 ;  /* 0x00000003ff337819 */ /* 0x000fe40000011633 */
[----:B------:R-:W-:Y:S01]  /*6750*/  LOP3.LUT R56, R40, R43, R45, 0xe8, !PT ;  /* 0x0000002b28387212 */ /* 0x000fe200078ee82d */
[----:B------:R-:W-:Y:S01]  /*6760*/  VIADD R46, R54, 0x1100000 ;  /* 0x01100000362e7836 */ /* 0x000fe20000000000 */
[----:B------:R-:W-:Y:S02]  /*6770*/  IADD3 R61, PT, PT, R61, R60, R38 ;  /* 0x0000003c3d3d7210 */ /* 0x000fe40007ffe026 */
[----:B------:R-:W-:Y:S02]  /*6780*/  LOP3.LUT R50, R51, R48, R53, 0x96, !PT ;  /* 0x0000003033327212 */ /* 0x000fe400078e9635 */
[----:B------:R-:W-:-:S02]  /*6790*/  IADD3 R48, PT, PT, R58, R55, R56 ;  /* 0x000000373a307210 */ /* 0x000fc40007ffe038 */
[----:B------:R-:W-:Y:S02]  /*67a0*/  IADD3 R64, PT, PT, R61, -0x4a3f0431, R52 ;  /* 0xb5c0fbcf3d407810 */ /* 0x000fe40007ffe034 */
[C-C-:B------:R-:W-:Y:S02]  /*67b0*/  SHF.L.W.U32.HI R51, R46.reuse, 0xf, R46.reuse ;  /* 0x0000000f2e337819 */ /* 0x140fe40000010e2e */
[--C-:B------:R-:W-:Y:S02]  /*67c0*/  SHF.L.W.U32.HI R56, R46, 0xd, R46.reuse ;  /* 0x0000000d2e387819 */ /* 0x100fe40000010e2e */
[----:B------:R-:W-:Y:S01]  /*67d0*/  SHF.R.U32.HI R53, RZ, 0xa, R46 ;  /* 0x0000000aff357819 */ /* 0x000fe2000001162e */
[----:B------:R-:W-:Y:S01]  /*67e0*/  IMAD.IADD R49, R49, 0x1, R50 ;  /* 0x0000000131317824 */ /* 0x000fe200078e0232 */
[C-C-:B------:R-:W-:Y:S02]  /*67f0*/  SHF.L.W.U32.HI R55, R48.reuse, 0x1e, R48.reuse ;  /* 0x0000001e30377819 */ /* 0x140fe40000010e30 */
[----:B------:R-:W-:-:S02]  /*6800*/  SHF.L.W.U32.HI R58, R48, 0x13, R48 ;  /* 0x00000013303a7819 */ /* 0x000fc40000010e30 */
[----:B------:R-:W-:Y:S01]  /*6810*/  SHF.L.W.U32.HI R59, R48, 0xa, R48 ;  /* 0x0000000a303b7819 */ /* 0x000fe20000010e30 */
[----:B------:R-:W-:Y:S01]  /*6820*/  IMAD.IADD R50, R43, 0x1, R64 ;  /* 0x000000012b327824 */ /* 0x000fe200078e0240 */
[----:B------:R-:W-:Y:S02]  /*6830*/  LOP3.LUT R57, R53, R51, R56, 0x96, !PT ;  /* 0x0000003335397212 */ /* 0x000fe400078e9638 */
[----:B------:R-:W-:Y:S02]  /*6840*/  LOP3.LUT R51, R59, R55, R58, 0x96, !PT ;  /* 0x000000373b337212 */ /* 0x000fe400078e963a */
[----:B------:R-:W-:Y:S02]  /*6850*/  LOP3.LUT R62, R45, R40, R48, 0xe8, !PT ;  /* 0x000000282d3e7212 */ /* 0x000fe400078ee830 */
[C-C-:B------:R-:W-:Y:S02]  /*6860*/  SHF.L.W.U32.HI R58, R46.reuse, 0x19, R46.reuse ;  /* 0x000000192e3a7819 */ /* 0x140fe40000010e2e */
[----:B------:R-:W-:-:S02]  /*6870*/  SHF.L.W.U32.HI R59, R46, 0xe, R46 ;  /* 0x0000000e2e3b7819 */ /* 0x000fc40000010e2e */
[----:B------:R-:W-:Y:S02]  /*6880*/  SHF.R.U32.HI R60, RZ, 0x3, R46 ;  /* 0x00000003ff3c7819 */ /* 0x000fe4000001162e */
[C-C-:B------:R-:W-:Y:S02]  /*6890*/  SHF.L.W.U32.HI R61, R50.reuse, 0x1a, R50.reuse ;  /* 0x0000001a323d7819 */ /* 0x140fe40000010e32 */
[C-C-:B------:R-:W-:Y:S02]  /*68a0*/  SHF.L.W.U32.HI R66, R50.reuse, 0x15, R50.reuse ;  /* 0x0000001532427819 */ /* 0x140fe40000010e32 */
[----:B------:R-:W-:Y:S02]  /*68b0*/  SHF.L.W.U32.HI R63, R50, 0x7, R50 ;  /* 0x00000007323f7819 */ /* 0x000fe40000010e32 */
[----:B------:R-:W-:Y:S02]  /*68c0*/  IADD3 R51, PT, PT, R64, R51, R62 ;  /* 0x0000003340337210 */ /* 0x000fe40007ffe03e */
[----:B------:R-:W-:-:S02]  /*68d0*/  SHF.L.W.U32.HI R53, R49, 0xf, R49 ;  /* 0x0000000f31357819 */ /* 0x000fc40000010e31 */
[--C-:B------:R-:W-:Y:S02]  /*68e0*/  SHF.L.W.U32.HI R56, R49, 0xd, R49.reuse ;  /* 0x0000000d31387819 */ /* 0x100fe40000010e31 */
[----:B------:R-:W-:Y:S02]  /*68f0*/  SHF.R.U32.HI R55, RZ, 0xa, R49 ;  /* 0x0000000aff377819 */ /* 0x000fe40000011631 */
[----:B------:R-:W-:Y:S02]  /*6900*/  LOP3.LUT R60, R60, R58, R59, 0x96, !PT ;  /* 0x0000003a3c3c7212 */ /* 0x000fe400078e963b */
[----:B------:R-:W-:Y:S02]  /*6910*/  LOP3.LUT R66, R63, R61, R66, 0x96, !PT ;  /* 0x0000003d3f427212 */ /* 0x000fe400078e9642 */
        /* <DEDUP_REMOVED lines=8> */
[----:B------:R-:W-:Y:S02]  /*69a0*/  LOP3.LUT R61, R42, R50, R47, 0xb8, !PT ;  /* 0x000000322a3d7212 */ /* 0x000fe400078eb82f */
[----:B------:R-:W-:Y:S02]  /*69b0*/  LOP3.LUT R58, R58, R55, R56, 0x96, !PT ;  /* 0x000000373a3a7212 */ /* 0x000fe400078e9638 */
[----:B------:R-:W-:Y:S02]  /*69c0*/  LOP3.LUT R62, R48, R45, R51, 0xe8, !PT ;  /* 0x0000002d303e7212 */ /* 0x000fe400078ee833 */
[----:B------:R-:W-:Y:S01]  /*69d0*/  IADD3 R61, PT, PT, R66, R61, R35 ;  /* 0x0000003d423d7210 */ /* 0x000fe20007ffe023 */
[----:B------:R-:W-:Y:S01]  /*69e0*/  VIADD R55, R57, 0x11002000 ;  /* 0x1100200039377836 */ /* 0x000fe20000000000 */
[----:B------:R-:W-:Y:S01]  /*69f0*/  BSSY.RECONVERGENT B0, `(.L_x_0) ;  /* 0x0000b23000007945 */ /* 0x000fe20003800200 */
[----:B------:R-:W-:Y:S02]  /*6a00*/  IMAD.IADD R52, R52, 0x1, R53 ;  /* 0x0000000134347824 */ /* 0x000fe400078e0235 */
[----:B------:R-:W-:-:S02]  /*6a10*/  VIADD R57, R58, 0x280 ;  /* 0x000002803a397836 */ /* 0x000fc40000000000 */
[----:B------:R-:W-:Y:S02]  /*6a20*/  IMAD.IADD R53, R59, 0x1, R62 ;  /* 0x000000013b357824 */ /* 0x000fe400078e023e */
[----:B------:R-:W-:Y:S02]  /*6a30*/  VIADD R54, R54, 0xf0ce4786 ;  /* 0xf0ce478636367836 */ /* 0x000fe40000000000 */
[----:B------:R-:W-:Y:S02]  /*6a40*/  IMAD.IADD R56, R49, 0x1, R60 ;  /* 0x0000000131387824 */ /* 0x000fe400078e023c */
[----:B------:R-:W-:-:S07]  /*6a50*/  VIADD R58, R61, 0xe9b5dba5 ;  /* 0xe9b5dba53d3a7836 */ /* 0x000fce0000000000 */
.L_x_4:
[----:B------:R-:W-:-:S05]  /*6a60*/  PRMT R68, R44, 0x123, RZ ;  /* 0x000001232c447816 */ /* 0x000fca00000000ff */
[----:B------:R-:W-:-:S04]  /*6a70*/  IMAD.IADD R67, R58, 0x1, R68 ;  /* 0x000000013a437824 */ /* 0x000fc800078e0244 */
[--C-:B------:R-:W-:Y:S02]  /*6a80*/  IMAD.IADD R60, R40, 0x1, R67.reuse ;  /* 0x00000001283c7824 */ /* 0x100fe400078e0243 */
[----:B------:R-:W-:-:S03]  /*6a90*/  IMAD.IADD R67, R53, 0x1, R67 ;  /* 0x0000000135437824 */ /* 0x000fc600078e0243 */
[C-C-:B------:R-:W-:Y:S02]  /*6aa0*/  SHF.L.W.U32.HI R59, R60.reuse, 0x1a, R60.reuse ;  /* 0x0000001a3c3b7819 */ /* 0x140fe40000010e3c */
[C-C-:B------:R-:W-:Y:S02]  /*6ab0*/  SHF.L.W.U32.HI R62, R60.reuse, 0x15, R60.reuse ;  /* 0x000000153c3e7819 */ /* 0x140fe40000010e3c */
[----:B------:R-:W-:Y:S02]  /*6ac0*/  SHF.L.W.U32.HI R61, R60, 0x7, R60 ;  /* 0x000000073c3d7819 */ /* 0x000fe40000010e3c */
[----:B------:R-:W-:Y:S02]  /*6ad0*/  LOP3.LUT R63, R47, R60, R50, 0xb8, !PT ;  /* 0x0000003c2f3f7212 */ /* 0x000fe400078eb832 */
[----:B------:R-:W-:-:S04]  /*6ae0*/  LOP3.LUT R59, R61, R59, R62, 0x96, !PT ;  /* 0x0000003b3d3b7212 */ /* 0x000fc800078e963e */
[----:B------:R-:W-:-:S05]  /*6af0*/  IADD3 R59, PT, PT, R59, R63, R42 ;  /* 0x0000003f3b3b7210 */ /* 0x000fca0007ffe02a */
[----:B------:R-:W-:-:S04]  /*6b00*/  VIADD R66, R59, 0xb956c25b ;  /* 0xb956c25b3b427836 */ /* 0x000fc80000000000 */
[----:B------:R-:W-:-:S05]  /*6b10*/  IMAD.IADD R65, R45, 0x1, R66 ;  /* 0x000000012d417824 */ /* 0x000fca00078e0242 */
        /* <DEDUP_REMOVED lines=20> */
[----:B------:R-:W-:Y:S02]  /*6c60*/  LOP3.LUT R59, R69, R59, R70, 0x96, !PT ;  /* 0x0000003b453b7212 */ /* 0x000fe400078e9646 */
[----:B------:R-:W-:-:S02]  /*6c70*/  SHF.L.W.U32.HI R69, R67, 0x1e, R67 ;  /* 0x0000001e43457819 */ /* 0x000fc40000010e43 */
[----:B------:R-:W-:Y:S02]  /*6c80*/  IADD3 R60, PT, PT, R59, R71, R60 ;  /* 0x000000473b3c7210 */ /* 0x000fe40007ffe03c */
[C-C-:B------:R-:W-:Y:S02]  /*6c90*/  SHF.L.W.U32.HI R70, R67.reuse, 0x13, R67.reuse ;  /* 0x0000001343467819 */ /* 0x140fe40000010e43 */
[----:B------:R-:W-:Y:S01]  /*6ca0*/  SHF.L.W.U32.HI R71, R67, 0xa, R67 ;  /* 0x0000000a43477819 */ /* 0x000fe20000010e43 */
[----:B------:R-:W-:-:S03]  /*6cb0*/  VIADD R60, R60, 0xab1c5ed5 ;  /* 0xab1c5ed53c3c7836 */ /* 0x000fc60000000000 */
[----:B------:R-:W-:Y:S01]  /*6cc0*/  LOP3.LUT R69, R71, R69, R70, 0x96, !PT ;  /* 0x0000004547457212 */ /* 0x000fe200078e9646 */
[----:B------:R-:W-:Y:S01]  /*6cd0*/  IMAD.IADD R59, R67, 0x1, R60 ;  /* 0x00000001433b7824 */ /* 0x000fe200078e023c */
[----:B------:R-:W-:-:S04]  /*6ce0*/  LOP3.LUT R70, R51, R48, R67, 0xe8, !PT ;  /* 0x0000003033467212 */ /* 0x000fc800078ee843 */
[C-C-:B------:R-:W-:Y:S02]  /*6cf0*/  SHF.L.W.U32.HI R72, R59.reuse, 0x1a, R59.reuse ;  /* 0x0000001a3b487819 */ /* 0x140fe40000010e3b */
[C-C-:B------:R-:W-:Y:S02]  /*6d00*/  SHF.L.W.U32.HI R73, R59.reuse, 0x15, R59.reuse ;  /* 0x000000153b497819 */ /* 0x140fe40000010e3b */
[----:B------:R-:W-:Y:S02]  /*6d10*/  SHF.L.W.U32.HI R74, R59, 0x7, R59 ;  /* 0x000000073b4a7819 */ /* 0x000fe40000010e3b */
[----:B------:R-:W-:Y:S02]  /*6d20*/  IADD3 R70, PT, PT, R66, R69, R70 ;  /* 0x0000004542467210 */ /* 0x000fe40007ffe046 */
[----:B------:R-:W-:Y:S02]  /*6d30*/  LOP3.LUT R72, R74, R72, R73, 0x96, !PT ;  /* 0x000000484a487212 */ /* 0x000fe400078e9649 */
[----:B------:R-:W-:-:S02]  /*6d40*/  LOP3.LUT R73, R61, R59, R62, 0xb8, !PT ;  /* 0x0000003b3d497212 */ /* 0x000fc400078eb83e */
[--C-:B------:R-:W-:Y:S02]  /*6d50*/  SHF.L.W.U32.HI R69, R70, 0x1e, R70.reuse ;  /* 0x0000001e46457819 */ /* 0x100fe40000010e46 */
        /* <DEDUP_REMOVED lines=13> */
[C---:B------:R-:W-:Y:S02]  /*6e30*/  SHF.L.W.U32.HI R71, R69.reuse, 0x1e, R69 ;  /* 0x0000001e45477819 */ /* 0x040fe40000010e45 */
[----:B------:R-:W-:Y:S02]  /*6e40*/  IADD3 R61, PT, PT, R74, R73, R61 ;  /* 0x000000494a3d7210 */ /* 0x000fe40007ffe03d */
[C-C-:B------:R-:W-:Y:S02]  /*6e50*/  SHF.L.W.U32.HI R72, R69.reuse, 0x13, R69.reuse ;  /* 0x0000001345487819 */ /* 0x140fe40000010e45 */
[--C-:B------:R-:W-:Y:S01]  /*6e60*/  SHF.L.W.U32.HI R73, R69, 0xa, R69.reuse ;  /* 0x0000000a45497819 */ /* 0x100fe20000010e45 */
[----:B------:R-:W-:Y:S01]  /*6e70*/  VIADD R61, R61, 0x12835b01 ;  /* 0x12835b013d3d7836 */ /* 0x000fe20000000000 */
[----:B------:R-:W-:Y:S02]  /*6e80*/  LOP3.LUT R67, R70, R67, R69, 0xe8, !PT ;  /* 0x0000004346437212 */ /* 0x000fe400078ee845 */
[----:B------:R-:W-:Y:S01]  /*6e90*/  LOP3.LUT R71, R73, R71, R72, 0x96, !PT ;  /* 0x0000004749477212 */ /* 0x000fe200078e9648 */
[----:B------:R-:W-:-:S03]  /*6ea0*/  IMAD.IADD R63, R69, 0x1, R61 ;  /* 0x00000001453f7824 */ /* 0x000fc600078e023d */
[----:B------:R-:W-:Y:S02]  /*6eb0*/  IADD3 R67, PT, PT, R64, R71, R67 ;  /* 0x0000004740437210 */ /* 0x000fe40007ffe043 */
[C-C-:B------:R-:W-:Y:S02]  /*6ec0*/  SHF.L.W.U32.HI R74, R63.reuse, 0x1a, R63.reuse ;  /* 0x0000001a3f4a7819 */ /* 0x140fe40000010e3f */
[C-C-:B------:R-:W-:Y:S02]  /*6ed0*/  SHF.L.W.U32.HI R75, R63.reuse, 0x15, R63.reuse ;  /* 0x000000153f4b7819 */ /* 0x140fe40000010e3f */
[----:B------:R-:W-:Y:S02]  /*6ee0*/  SHF.L.W.U32.HI R76, R63, 0x7, R63 ;  /* 0x000000073f4c7819 */ /* 0x000fe40000010e3f */
[----:B------:R-:W-:Y:S02]  /*6ef0*/  SHF.L.W.U32.HI R71, R67, 0x1e, R67 ;  /* 0x0000001e43477819 */ /* 0x000fe40000010e43 */
[----:B------:R-:W-:-:S02]  /*6f00*/  LOP3.LUT R75, R76, R74, R75, 0x96, !PT ;  /* 0x0000004a4c4b7212 */ /* 0x000fc400078e964b */
[----:B------:R-:W-:Y:S02]  /*6f10*/  LOP3.LUT R74, R59, R63, R66, 0xb8, !PT ;  /* 0x0000003f3b4a7212 */ /* 0x000fe400078eb842 */
[--C-:B------:R-:W-:Y:S02]  /*6f20*/  SHF.L.W.U32.HI R72, R67, 0x13, R67.reuse ;  /* 0x0000001343487819 */ /* 0x100fe40000010e43 */
[----:B------:R-:W-:Y:S02]  /*6f30*/  IADD3 R74, PT, PT, R75, R74, R62 ;  /* 0x0000004a4b4a7210 */ /* 0x000fe40007ffe03e */
[--C-:B------:R-:W-:Y:S02]  /*6f40*/  SHF.L.W.U32.HI R73, R67, 0xa, R67.reuse ;  /* 0x0000000a43497819 */ /* 0x100fe40000010e43 */
[----:B------:R-:W-:Y:S01]  /*6f50*/  LOP3.LUT R70, R69, R70, R67, 0xe8, !PT ;  /* 0x0000004645467212 */ /* 0x000fe200078ee843 */
[----:B------:R-:W-:Y:S01]  /*6f60*/  VIADD R64, R74, 0x243185be ;  /* 0x243185be4a407836 */ /* 0x000fe20000000000 */
[----:B------:R-:W-:-:S03]  /*6f70*/  LOP3.LUT R71, R73, R71, R72, 0x96, !PT ;  /* 0x0000004749477212 */ /* 0x000fc600078e9648 */
[----:B------:R-:W-:Y:S01]  /*6f80*/  IMAD.IADD R62, R67, 0x1, R64 ;  /* 0x00000001433e7824 */ /* 0x000fe200078e0240 */
[----:B------:R-:W-:-:S04]  /*6f90*/  IADD3 R70, PT, PT, R60, R71, R70 ;  /* 0x000000473c467210 */ /* 0x000fc80007ffe046 */
[C-C-:B------:R-:W-:Y:S02]  /*6fa0*/  SHF.L.W.U32.HI R74, R62.reuse, 0x1a, R62.reuse ;  /* 0x0000001a3e4a7819 */ /* 0x140fe40000010e3e */
[C-C-:B------:R-:W-:Y:S02]  /*6fb0*/  SHF.L.W.U32.HI R75, R62.reuse, 0x15, R62.reuse ;  /* 0x000000153e4b7819 */ /* 0x140fe40000010e3e */
[----:B------:R-:W-:Y:S02]  /*6fc0*/  SHF.L.W.U32.HI R76, R62, 0x7, R62 ;  /* 0x000000073e4c7819 */ /* 0x000fe40000010e3e */
[----:B------:R-:W-:Y:S02]  /*6fd0*/  SHF.L.W.U32.HI R71, R70, 0x1e, R70 ;  /* 0x0000001e46477819 */ /* 0x000fe40000010e46 */
[----:B------:R-:W-:Y:S02]  /*6fe0*/  LOP3.LUT R74, R76, R74, R75, 0x96, !PT ;  /* 0x0000004a4c4a7212 */ /* 0x000fe400078e964b */
[----:B------:R-:W-:-:S02]  /*6ff0*/  LOP3.LUT R75, R66, R62, R63, 0xb8, !PT ;  /* 0x0000003e424b7212 */ /* 0x000fc400078eb83f */
        /* <DEDUP_REMOVED lines=44> */
[----:B------:R-:W-:-:S03]  /*72c0*/  LOP3.LUT R69, R72, R69, R67, 0xe8, !PT ;  /* 0x0000004548457212 */ /* 0x000fc600078ee843 */
[----:B------:R-:W-:Y:S01]  /*72d0*/  VIADD R64, R73, 0x9bdc06a7 ;  /* 0x9bdc06a749407836 */ /* 0x000fe20000000000 */
[----:B------:R-:W-:-:S03]  /*72e0*/  SHF.L.W.U32.HI R73, R67, 0xa, R67 ;  /* 0x0000000a43497819 */ /* 0x000fc60000010e43 */
[----:B------:R-:W-:Y:S01]  /*72f0*/  IMAD.IADD R62, R67, 0x1, R64 ;  /* 0x00000001433e7824 */ /* 0x000fe200078e0240 */
[----:B------:R-:W-:-:S04]  /*7300*/  LOP3.LUT R71, R73, R70, R71, 0x96, !PT ;  /* 0x0000004649477212 */ /* 0x000fc800078e9647 */
[C-C-:B------:R-:W-:Y:S02]  /*7310*/  SHF.L.W.U32.HI R74, R62.reuse, 0x1a, R62.reuse ;  /* 0x0000001a3e4a7819 */ /* 0x140fe40000010e3e */
[C-C-:B------:R-:W-:Y:S02]  /*7320*/  SHF.L.W.U32.HI R75, R62.reuse, 0x15, R62.reuse ;  /* 0x000000153e4b7819 */ /* 0x140fe40000010e3e */
[----:B------:R-:W-:Y:S02]  /*7330*/  SHF.L.W.U32.HI R76, R62, 0x7, R62 ;  /* 0x000000073e4c7819 */ /* 0x000fe40000010e3e */
[----:B------:R-:W-:Y:S02]  /*7340*/  LOP3.LUT R70, R66, R62, R61, 0xb8, !PT ;  /* 0x0000003e42467212 */ /* 0x000fe400078eb83d */
[----:B------:R-:W-:Y:S02]  /*7350*/  LOP3.LUT R74, R76, R74, R75, 0x96, !PT ;  /* 0x0000004a4c4a7212 */ /* 0x000fe400078e964b */
[----:B------:R-:W-:-:S02]  /*7360*/  IADD3 R69, PT, PT, R60, R71, R69 ;  /* 0x000000473c457210 */ /* 0x000fc40007ffe045 */
[----:B------:R-:W-:Y:S02]  /*7370*/  IADD3 R60, PT, PT, R74, R70, R59 ;  /* 0x000000464a3c7210 */ /* 0x000fe40007ffe03b */
[C-C-:B------:R-:W-:Y:S02]  /*7380*/  SHF.L.W.U32.HI R59, R69.reuse, 0x1e, R69.reuse ;  /* 0x0000001e453b7819 */ /* 0x140fe40000010e45 */
[C-C-:B------:R-:W-:Y:S01]  /*7390*/  SHF.L.W.U32.HI R70, R69.reuse, 0x13, R69.reuse ;  /* 0x0000001345467819 */ /* 0x140fe20000010e45 */
[----:B------:R-:W-:Y:S01]  /*73a0*/  VIADD R60, R60, 0xc19bf3f4 ;  /* 0xc19bf3f43c3c7836 */ /* 0x000fe20000000000 */
[--C-:B------:R-:W-:Y:S02]  /*73b0*/  SHF.L.W.U32.HI R71, R69, 0xa, R69.reuse ;  /* 0x0000000a45477819 */ /* 0x100fe40000010e45 */
[----:B------:R-:W-:Y:S02]  /*73c0*/  LOP3.LUT R72, R67, R72, R69, 0xe8, !PT ;  /* 0x0000004843487212 */ /* 0x000fe400078ee845 */
[----:B------:R-:W-:Y:S01]  /*73d0*/  LOP3.LUT R70, R71, R59, R70, 0x96, !PT ;  /* 0x0000003b47467212 */ /* 0x000fe200078e9646 */
[----:B------:R-:W-:-:S03]  /*73e0*/  IMAD.IADD R59, R69, 0x1, R60 ;  /* 0x00000001453b7824 */ /* 0x000fc600078e023c */
        /* <DEDUP_REMOVED lines=8> */
[----:B------:R-:W-:Y:S02]  /*7470*/  SHF.L.W.U32.HI R71, R70, 0xa, R70 ;  /* 0x0000000a46477819 */ /* 0x000fe40000010e46 */
[----:B------:R-:W-:Y:S02]  /*7480*/  IADD3 R74, PT, PT, R73, R74, R66 ;  /* 0x0000004a494a7210 */ /* 0x000fe40007ffe042 */
[----:B------:R-:W-:Y:S02]  /*7490*/  LOP3.LUT R66, R69, R67, R70, 0xe8, !PT ;  /* 0x0000004345427212 */ /* 0x000fe400078ee846 */
[----:B------:R-:W-:-:S02]  /*74a0*/  LOP3.LUT R72, R71, R65, R72, 0x96, !PT ;  /* 0x0000004147487212 */ /* 0x000fc400078e9648 */
[----:B------:R-:W-:Y:S02]  /*74b0*/  IADD3 R67, PT, PT, R49, -0x1b64963f, R74 ;  /* 0xe49b69c131437810 */ /* 0x000fe40007ffe04a */
[----:B------:R-:W-:-:S03]  /*74c0*/  IADD3 R63, PT, PT, R63, R72, R66 ;  /* 0x000000483f3f7210 */ /* 0x000fc60007ffe042 */
[----:B------:R-:W-:Y:S01]  /*74d0*/  IMAD.IADD R66, R70, 0x1, R67 ;  /* 0x0000000146427824 */ /* 0x000fe200078e0243 */
[C-C-:B------:R-:W-:Y:S02]  /*74e0*/  SHF.L.W.U32.HI R65, R63.reuse, 0x1e, R63.reuse ;  /* 0x0000001e3f417819 */ /* 0x140fe40000010e3f */
[C-C-:B------:R-:W-:Y:S02]  /*74f0*/  SHF.L.W.U32.HI R72, R63.reuse, 0x13, R63.reuse ;  /* 0x000000133f487819 */ /* 0x140fe40000010e3f */
[----:B------:R-:W-:Y:S02]  /*7500*/  SHF.L.W.U32.HI R71, R63, 0xa, R63 ;  /* 0x0000000a3f477819 */ /* 0x000fe40000010e3f */
[C-C-:B------:R-:W-:Y:S02]  /*7510*/  SHF.L.W.U32.HI R73, R66.reuse, 0x1a, R66.reuse ;  /* 0x0000001a42497819 */ /* 0x140fe40000010e42 */
[C-C-:B------:R-:W-:Y:S02]  /*7520*/  SHF.L.W.U32.HI R74, R66.reuse, 0x15, R66.reuse ;  /* 0x00000015424a7819 */ /* 0x140fe40000010e42 */
[----:B------:R-:W-:-:S02]  /*7530*/  SHF.L.W.U32.HI R75, R66, 0x7, R66 ;  /* 0x00000007424b7819 */ /* 0x000fc40000010e42 */
[----:B------:R-:W-:Y:S02]  /*7540*/  LOP3.LUT R65, R71, R65, R72, 0x96, !PT ;  /* 0x0000004147417212 */ /* 0x000fe400078e9648 */
[----:B------:R-:W-:Y:S02]  /*7550*/  LOP3.LUT R71, R62, R66, R59, 0xb8, !PT ;  /* 0x000000423e477212 */ /* 0x000fe400078eb83b */
[----:B------:R-:W-:Y:S02]  /*7560*/  LOP3.LUT R74, R75, R73, R74, 0x96, !PT ;  /* 0x000000494b4a7212 */ /* 0x000fe400078e964a */
[----:B------:R-:W-:Y:S02]  /*7570*/  LOP3.LUT R69, R70, R69, R63, 0xe8, !PT ;  /* 0x0000004546457212 */ /* 0x000fe400078ee83f */
[----:B------:R-:W-:Y:S02]  /*7580*/  IADD3 R71, PT, PT, R74, R71, R61 ;  /* 0x000000474a477210 */ /* 0x000fe40007ffe03d */
[----:B------:R-:W-:-:S03]  /*7590*/  IADD3 R65, PT, PT, R64, R65, R69 ;  /* 0x0000004140417210 */ /* 0x000fc60007ffe045 */
[----:B------:R-:W-:Y:S01]  /*75a0*/  IMAD.IADD R74, R54, 0x1, R71 ;  /* 0x00000001364a7824 */ /* 0x000fe200078e0247 */
[C-C-:B------:R-:W-:Y:S02]  /*75b0*/  SHF.L.W.U32.HI R64, R65.reuse, 0x1e, R65.reuse ;  /* 0x0000001e41407819 */ /* 0x140fe40000010e41 */
[--C-:B------:R-:W-:Y:S01]  /*75c0*/  SHF.L.W.U32.HI R69, R65, 0x13, R65.reuse ;  /* 0x0000001341457819 */ /* 0x100fe20000010e41 */
[----:B------:R-:W-:Y:S01]  /*75d0*/  IMAD.IADD R61, R63, 0x1, R74 ;  /* 0x000000013f3d7824 */ /* 0x000fe200078e024a */
[--C-:B------:R-:W-:Y:S02]  /*75e0*/  SHF.L.W.U32.HI R71, R65, 0xa, R65.reuse ;  /* 0x0000000a41477819 */ /* 0x100fe40000010e41 */
[----:B------:R-:W-:Y:S02]  /*75f0*/  LOP3.LUT R70, R63, R70, R65, 0xe8, !PT ;  /* 0x000000463f467212 */ /* 0x000fe400078ee841 */
[----:B------:R-:W-:Y:S02]  /*7600*/  LOP3.LUT R69, R71, R64, R69, 0x96, !PT ;  /* 0x0000004047457212 */ /* 0x000fe400078e9645 */
[----:B------:R-:W-:-:S02]  /*7610*/  SHF.L.W.U32.HI R71, R61, 0x1a, R61 ;  /* 0x0000001a3d477819 */ /* 0x000fc40000010e3d */
[C-C-:B------:R-:W-:Y:S02]  /*7620*/  SHF.L.W.U32.HI R72, R61.reuse, 0x15, R61.reuse ;  /* 0x000000153d487819 */ /* 0x140fe40000010e3d */
[----:B------:R-:W-:Y:S02]  /*7630*/  SHF.L.W.U32.HI R73, R61, 0x7, R61 ;  /* 0x000000073d497819 */ /* 0x000fe40000010e3d */
[----:B------:R-:W-:Y:S02]  /*7640*/  IADD3 R60, PT, PT, R60, R69, R70 ;  /* 0x000000453c3c7210 */ /* 0x000fe40007ffe046 */
[C-C-:B------:R-:W-:Y:S02]  /*7650*/  SHF.L.W.U32.HI R64, R68.reuse, 0x19, R68.reuse ;  /* 0x0000001944407819 */ /* 0x140fe40000010e44 */
[--C-:B------:R-:W-:Y:S02]  /*7660*/  SHF.L.W.U32.HI R69, R68, 0xe, R68.reuse ;  /* 0x0000000e44457819 */ /* 0x100fe40000010e44 */
[--C-:B------:R-:W-:Y:S01]  /*7670*/  SHF.R.U32.HI R70, RZ, 0x3, R68.reuse ;  /* 0x00000003ff467819 */ /* 0x100fe20000011644 */
[----:B------:R-:W-:Y:S01]  /*7680*/  IMAD.IADD R68, R55, 0x1, R68 ;  /* 0x0000000137447824 */ /* 0x000fe200078e0244 */
[----:B------:R-:W-:-:S02]  /*7690*/  LOP3.LUT R75, R73, R71, R72, 0x96, !PT ;  /* 0x00000047494b7212 */ /* 0x000fc400078e9648 */
[C-C-:B------:R-:W-:Y:S02]  /*76a0*/  SHF.L.W.U32.HI R71, R60.reuse, 0x1e, R60.reuse ;  /* 0x0000001e3c477819 */ /* 0x140fe40000010e3c */
[C-C-:B------:R-:W-:Y:S02]  /*76b0*/  SHF.L.W.U32.HI R72, R60.reuse, 0x13, R60.reuse ;  /* 0x000000133c487819 */ /* 0x140fe40000010e3c */
[----:B------:R-:W-:Y:S02]  /*76c0*/  SHF.L.W.U32.HI R73, R60, 0xa, R60 ;  /* 0x0000000a3c497819 */ /* 0x000fe40000010e3c */
[----:B------:R-:W-:Y:S02]  /*76d0*/  LOP3.LUT R69, R70, R64, R69, 0x96, !PT ;  /* 0x0000004046457212 */ /* 0x000fe400078e9645 */
[----:B------:R-:W-:Y:S02]  /*76e0*/  LOP3.LUT R76, R59, R61, R66, 0xb8, !PT ;  /* 0x0000003d3b4c7212 */ /* 0x000fe400078eb842 */
[----:B------:R-:W-:Y:S01]  /*76f0*/  LOP3.LUT R70, R73, R71, R72, 0x96, !PT ;  /* 0x0000004749467212 */ /* 0x000fe200078e9648 */
[----:B------:R-:W-:Y:S01]  /*7700*/  IMAD.IADD R71, R52, 0x1, R69 ;  /* 0x0000000134477824 */ /* 0x000fe200078e0245 */
[----:B------:R-:W-:-:S02]  /*7710*/  IADD3 R64, PT, PT, R75, R76, R62 ;  /* 0x0000004c4b407210 */ /* 0x000fc40007ffe03e */
[----:B------:R-:W-:Y:S02]  /*7720*/  LOP3.LUT R63, R65, R63, R60, 0xe8, !PT ;  /* 0x0000003f413f7212 */ /* 0x000fe400078ee83c */
[----:B------:R-:W-:Y:S02]  /*7730*/  IADD3 R64, PT, PT, R64, 0xfc19dc6, R71 ;  /* 0x0fc19dc640407810 */ /* 0x000fe40007ffe047 */
[----:B------:R-:W-:Y:S02]  /*7740*/  IADD3 R63, PT, PT, R67, R70, R63 ;  /* 0x00000046433f7210 */ /* 0x000fe40007ffe03f */
[C---:B------:R-:W-:Y:S01]  /*7750*/  SHF.L.W.U32.HI R72, R68.reuse, 0xf, R68 ;  /* 0x0000000f44487819 */ /* 0x040fe20000010e44 */
[----:B------:R-:W-:Y:S01]  /*7760*/  IMAD.IADD R78, R65, 0x1, R64 ;  /* 0x00000001414e7824 */ /* 0x000fe200078e0240 */
[--C-:B------:R-:W-:Y:S02]  /*7770*/  SHF.L.W.U32.HI R67, R68, 0xd, R68.reuse ;  /* 0x0000000d44437819 */ /* 0x100fe40000010e44 */
[----:B------:R-:W-:-:S02]  /*7780*/  SHF.R.U32.HI R62, RZ, 0xa, R68 ;  /* 0x0000000aff3e7819 */ /* 0x000fc40000011644 */
        /* <DEDUP_REMOVED lines=10> */
[C-C-:B------:R-:W-:Y:S02]  /*7830*/  SHF.L.W.U32.HI R62, R68.reuse, 0x19, R68.reuse ;  /* 0x00000019443e7819 */ /* 0x140fe40000010e44 */
[----:B------:R-:W-:-:S02]  /*7840*/  SHF.L.W.U32.HI R73, R68, 0xe, R68 ;  /* 0x0000000e44497819 */ /* 0x000fc40000010e44 */
[----:B------:R-:W-:Y:S02]  /*7850*/  SHF.R.U32.HI R70, RZ, 0x3, R68 ;  /* 0x00000003ff467819 */ /* 0x000fe40000011644 */
[C-C-:B------:R-:W-:Y:S02]  /*7860*/  SHF.L.W.U32.HI R76, R71.reuse, 0xf, R71.reuse ;  /* 0x0000000f474c7819 */ /* 0x140fe40000010e47 */
[--C-:B------:R-:W-:Y:S02]  /*7870*/  SHF.L.W.U32.HI R67, R71, 0xd, R71.reuse ;  /* 0x0000000d47437819 */ /* 0x100fe40000010e47 */
[----:B------:R-:W-:Y:S02]  /*7880*/  SHF.R.U32.HI R69, RZ, 0xa, R71 ;  /* 0x0000000aff457819 */ /* 0x000fe40000011647 */
[----:B------:R-:W-:Y:S02]  /*7890*/  IADD3 R77, PT, PT, R80, R77, R59 ;  /* 0x0000004d504d7210 */ /* 0x000fe40007ffe03b */
[----:B------:R-:W-:-:S02]  /*78a0*/  LOP3.LUT R65, R60, R65, R63, 0xe8, !PT ;  /* 0x000000413c417212 */ /* 0x000fc400078ee83f */
[----:B------:R-:W-:Y:S02]  /*78b0*/  LOP3.LUT R62, R70, R62, R73, 0x96, !PT ;  /* 0x0000003e463e7212 */ /* 0x000fe400078e9649 */
[----:B------:R-:W-:Y:S02]  /*78c0*/  LOP3.LUT R76, R69, R76, R67, 0x96, !PT ;  /* 0x0000004c454c7212 */ /* 0x000fe400078e9643 */
[C-C-:B------:R-:W-:Y:S02]  /*78d0*/  SHF.L.W.U32.HI R73, R71.reuse, 0x19, R71.reuse ;  /* 0x0000001947497819 */ /* 0x140fe40000010e47 */
[--C-:B------:R-:W-:Y:S02]  /*78e0*/  SHF.L.W.U32.HI R70, R71, 0xe, R71.reuse ;  /* 0x0000000e47467819 */ /* 0x100fe40000010e47 */
[----:B------:R-:W-:Y:S02]  /*78f0*/  SHF.R.U32.HI R67, RZ, 0x3, R71 ;  /* 0x00000003ff437819 */ /* 0x000fe40000011647 */
[----:B------:R-:W-:-:S02]  /*7900*/  IADD3 R85, PT, PT, R77, 0x240ca1cc, R68 ;  /* 0x240ca1cc4d557810 */ /* 0x000fc40007ffe044 */
[----:B------:R-:W-:Y:S02]  /*7910*/  IADD3 R74, PT, PT, R74, R75, R65 ;  /* 0x0000004b4a4a7210 */ /* 0x000fe40007ffe041 */
[----:B------:R-:W-:Y:S01]  /*7920*/  LOP3.LUT R73, R67, R73, R70, 0x96, !PT ;  /* 0x0000004943497212 */ /* 0x000fe200078e9646 */
[----:B------:R-:W-:Y:S01]  /*7930*/  IMAD.IADD R70, R60, 0x1, R85 ;  /* 0x000000013c467824 */ /* 0x000fe200078e0255 */
[C-C-:B------:R-:W-:Y:S02]  /*7940*/  SHF.L.W.U32.HI R69, R74.reuse, 0x1e, R74.reuse ;  /* 0x0000001e4a457819 */ /* 0x140fe40000010e4a */
[C-C-:B------:R-:W-:Y:S02]  /*7950*/  SHF.L.W.U32.HI R82, R74.reuse, 0x13, R74.reuse ;  /* 0x000000134a527819 */ /* 0x140fe40000010e4a */
[----:B------:R-:W-:Y:S02]  /*7960*/  SHF.L.W.U32.HI R75, R74, 0xa, R74 ;  /* 0x0000000a4a4b7819 */ /* 0x000fe40000010e4a */
        /* <DEDUP_REMOVED lines=10> */
[----:B------:R-:W-:Y:S01]  /*7a10*/  SHF.L.W.U32.HI R82, R72, 0xe, R72 ;  /* 0x0000000e48527819 */ /* 0x000fe20000010e48 */
[----:B------:R-:W-:Y:S01]  /*7a20*/  IMAD.IADD R87, R49, 0x1, R80 ;  /* 0x0000000131577824 */ /* 0x000fe200078e0250 */
[----:B------:R-:W-:Y:S02]  /*7a30*/  SHF.R.U32.HI R65, RZ, 0x3, R72 ;  /* 0x00000003ff417819 */ /* 0x000fe40000011648 */
[----:B------:R-:W-:-:S02]  /*7a40*/  IADD3 R64, PT, PT, R64, R75, R67 ;  /* 0x0000004b40407210 */ /* 0x000fc40007ffe043 */
[----:B------:R-:W-:Y:S02]  /*7a50*/  LOP3.LUT R69, R76, 0x80000000, RZ, 0x3c, !PT ;  /* 0x800000004c457812 */ /* 0x000fe400078e3cff */
[----:B------:R-:W-:Y:S02]  /*7a60*/  LOP3.LUT R77, R79, R77, R84, 0x96, !PT ;  /* 0x0000004d4f4d7212 */ /* 0x000fe400078e9654 */
[----:B------:R-:W-:Y:S02]  /*7a70*/  LOP3.LUT R79, R61, R70, R78, 0xb8, !PT ;  /* 0x000000463d4f7212 */ /* 0x000fe400078eb84e */
[----:B------:R-:W-:Y:S02]  /*7a80*/  LOP3.LUT R60, R65, R59, R82, 0x96, !PT ;  /* 0x0000003b413c7212 */ /* 0x000fe400078e9652 */
[C-C-:B------:R-:W-:Y:S02]  /*7a90*/  SHF.L.W.U32.HI R67, R64.reuse, 0x1e, R64.reuse ;  /* 0x0000001e40437819 */ /* 0x140fe40000010e40 */
[----:B------:R-:W-:-:S02]  /*7aa0*/  SHF.L.W.U32.HI R82, R64, 0x13, R64 ;  /* 0x0000001340527819 */ /* 0x000fc40000010e40 */
[----:B------:R-:W-:Y:S02]  /*7ab0*/  SHF.L.W.U32.HI R75, R64, 0xa, R64 ;  /* 0x0000000a404b7819 */ /* 0x000fe40000010e40 */
[C-C-:B------:R-:W-:Y:S02]  /*7ac0*/  SHF.L.W.U32.HI R84, R69.reuse, 0xf, R76.reuse ;  /* 0x0000000f45547819 */ /* 0x140fe40000010e4c */
[----:B------:R-:W-:Y:S02]  /*7ad0*/  SHF.L.W.U32.HI R59, R69, 0xd, R76 ;  /* 0x0000000d453b7819 */ /* 0x000fe40000010e4c */
[----:B------:R-:W-:Y:S02]  /*7ae0*/  SHF.R.U32.HI R65, RZ, 0xa, R69 ;  /* 0x0000000aff417819 */ /* 0x000fe40000011645 */
[----:B------:R-:W-:Y:S02]  /*7af0*/  IADD3 R86, PT, PT, R77, R79, R66 ;  /* 0x0000004f4d567210 */ /* 0x000fe40007ffe042 */
[----:B------:R-:W-:-:S02]  /*7b00*/  LOP3.LUT R82, R75, R67, R82, 0x96, !PT ;  /* 0x000000434b527212 */ /* 0x000fc400078e9652 */
[----:B------:R-:W-:Y:S02]  /*7b10*/  LOP3.LUT R84, R65, R84, R59, 0x96, !PT ;  /* 0x0000005441547212 */ /* 0x000fe400078e963b */
[C-C-:B------:R-:W-:Y:S02]  /*7b20*/  SHF.L.W.U32.HI R79, R69.reuse, 0x19, R76.reuse ;  /* 0x00000019454f7819 */ /* 0x140fe40000010e4c */
[----:B------:R-:W-:Y:S01]  /*7b30*/  SHF.L.W.U32.HI R80, R69, 0xe, R76 ;  /* 0x0000000e45507819 */ /* 0x000fe20000010e4c */
[----:B------:R-:W-:Y:S01]  /*7b40*/  VIADD R84, R84, 0x280 ;  /* 0x0000028054547836 */ /* 0x000fe20000000000 */
[----:B------:R-:W-:Y:S02]  /*7b50*/  SHF.R.U32.HI R67, RZ, 0x3, R69 ;  /* 0x00000003ff437819 */ /* 0x000fe40000011645 */
[C-C-:B------:R-:W-:Y:S02]  /*7b60*/  SHF.L.W.U32.HI R59, R87.reuse, 0xf, R87.reuse ;  /* 0x0000000f573b7819 */ /* 0x140fe40000010e57 */
[----:B------:R-:W-:-:S02]  /*7b70*/  SHF.L.W.U32.HI R66, R87, 0xd, R87 ;  /* 0x0000000d57427819 */ /* 0x000fc40000010e57 */
[----:B------:R-:W-:Y:S02]  /*7b80*/  SHF.R.U32.HI R65, RZ, 0xa, R87 ;  /* 0x0000000aff417819 */ /* 0x000fe40000011657 */
[----:B------:R-:W-:Y:S02]  /*7b90*/  IADD3 R76, PT, PT, R86, 0x2de92c6f, R69 ;  /* 0x2de92c6f564c7810 */ /* 0x000fe40007ffe045 */
[----:B------:R-:W-:Y:S02]  /*7ba0*/  LOP3.LUT R75, R74, R63, R64, 0xe8, !PT ;  /* 0x0000003f4a4b7212 */ /* 0x000fe400078ee840 */
[----:B------:R-:W-:Y:S02]  /*7bb0*/  LOP3.LUT R79, R67, R79, R80, 0x96, !PT ;  /* 0x0000004f434f7212 */ /* 0x000fe400078e9650 */
[----:B------:R-:W-:Y:S01]  /*7bc0*/  LOP3.LUT R80, R65, R59, R66, 0x96, !PT ;  /* 0x0000003b41507212 */ /* 0x000fe200078e9642 */
[----:B------:R-:W-:Y:S01]  /*7bd0*/  IMAD.IADD R59, R63, 0x1, R76 ;  /* 0x000000013f3b7824 */ /* 0x000fe200078e024c */
[----:B------:R-:W-:-:S02]  /*7be0*/  IADD3 R85, PT, PT, R85, R82, R75 ;  /* 0x0000005255557210 */ /* 0x000fc40007ffe04b */
[----:B------:R-:W-:Y:S01]  /*7bf0*/  SHF.L.W.U32.HI R88, R87, 0xe, R87 ;  /* 0x0000000e57587819 */ /* 0x000fe20000010e57 */
[----:B------:R-:W-:Y:S01]  /*7c00*/  IMAD.IADD R83, R71, 0x1, R80 ;  /* 0x0000000147537824 */ /* 0x000fe200078e0250 */
        /* <DEDUP_REMOVED lines=8> */
[C-C-:B------:R-:W-:Y:S02]  /*7c90*/  SHF.L.W.U32.HI R63, R84.reuse, 0xf, R84.reuse ;  /* 0x0000000f543f7819 */ /* 0x140fe40000010e54 */
[--C-:B------:R-:W-:Y:S02]  /*7ca0*/  SHF.L.W.U32.HI R66, R84, 0xd, R84.reuse ;  /* 0x0000000d54427819 */ /* 0x100fe40000010e54 */
[----:B------:R-:W-:-:S02]  /*7cb0*/  SHF.R.U32.HI R65, RZ, 0xa, R84 ;  /* 0x0000000aff417819 */ /* 0x000fc40000011654 */
[----:B------:R-:W-:Y:S02]  /*7cc0*/  LOP3.LUT R75, R64, R74, R85, 0xe8, !PT ;  /* 0x0000004a404b7212 */ /* 0x000fe400078ee855 */
[----:B------:R-:W-:Y:S02]  /*7cd0*/  LOP3.LUT R77, R78, R59, R70, 0xb8, !PT ;  /* 0x0000003b4e4d7212 */ /* 0x000fe400078eb846 */
[----:B------:R-:W-:Y:S02]  /*7ce0*/  LOP3.LUT R63, R65, R63, R66, 0x96, !PT ;  /* 0x0000003f413f7212 */ /* 0x000fe400078e9642 */
[----:B------:R-:W-:Y:S02]  /*7cf0*/  IADD3 R76, PT, PT, R76, R67, R75 ;  /* 0x000000434c4c7210 */ /* 0x000fe40007ffe04b */
[----:B------:R-:W-:Y:S01]  /*7d00*/  IADD3 R77, PT, PT, R82, R77, R61 ;  /* 0x0000004d524d7210 */ /* 0x000fe20007ffe03d */
[----:B------:R-:W-:Y:S01]  /*7d10*/  IMAD.IADD R66, R46, 0x1, R63 ;  /* 0x000000012e427824 */ /* 0x000fe200078e023f */
[----:B------:R-:W-:-:S02]  /*7d20*/  SHF.L.W.U32.HI R80, R83, 0xf, R83 ;  /* 0x0000000f53507819 */ /* 0x000fc40000010e53 */
[--C-:B------:R-:W-:Y:S02]  /*7d30*/  SHF.L.W.U32.HI R61, R83, 0xd, R83.reuse ;  /* 0x0000000d533d7819 */ /* 0x100fe40000010e53 */
[----:B------:R-:W-:Y:S02]  /*7d40*/  SHF.R.U32.HI R65, RZ, 0xa, R83 ;  /* 0x0000000aff417819 */ /* 0x000fe40000011653 */
[C-C-:B------:R-:W-:Y:S02]  /*7d50*/  SHF.L.W.U32.HI R67, R76.reuse, 0x1e, R76.reuse ;  /* 0x0000001e4c437819 */ /* 0x140fe40000010e4c */
[C-C-:B------:R-:W-:Y:S02]  /*7d60*/  SHF.L.W.U32.HI R82, R76.reuse, 0x13, R76.reuse ;  /* 0x000000134c527819 */ /* 0x140fe40000010e4c */
[----:B------:R-:W-:Y:S02]  /*7d70*/  SHF.L.W.U32.HI R75, R76, 0xa, R76 ;  /* 0x0000000a4c4b7819 */ /* 0x000fe40000010e4c */
[----:B------:R-:W-:-:S02]  /*7d80*/  IADD3 R77, PT, PT, R77, 0x4a7484aa, R72 ;  /* 0x4a7484aa4d4d7810 */ /* 0x000fc40007ffe048 */
[----:B------:R-:W-:Y:S02]  /*7d90*/  LOP3.LUT R80, R65, R80, R61, 0x96, !PT ;  /* 0x0000005041507212 */ /* 0x000fe400078e963d */
[----:B------:R-:W-:Y:S01]  /*7da0*/  LOP3.LUT R67, R75, R67, R82, 0x96, !PT ;  /* 0x000000434b437212 */ /* 0x000fe200078e9652 */
[----:B------:R-:W-:Y:S01]  /*7db0*/  IMAD.IADD R74, R74, 0x1, R77 ;  /* 0x000000014a4a7824 */ /* 0x000fe200078e024d */
[C-C-:B------:R-:W-:Y:S02]  /*7dc0*/  SHF.L.W.U32.HI R61, R66.reuse, 0xf, R66.reuse ;  /* 0x0000000f423d7819 */ /* 0x140fe40000010e42 */
[--C-:B------:R-:W-:Y:S02]  /*7dd0*/  SHF.L.W.U32.HI R82, R66, 0xd, R66.reuse ;  /* 0x0000000d42527819 */ /* 0x100fe40000010e42 */
[----:B------:R-:W-:Y:S02]  /*7de0*/  SHF.R.U32.HI R63, RZ, 0xa, R66 ;  /* 0x0000000aff3f7819 */ /* 0x000fe40000011642 */
[----:B------:R-:W-:-:S02]  /*7df0*/  LOP3.LUT R86, R85, R64, R76, 0xe8, !PT ;  /* 0x0000004055567212 */ /* 0x000fc400078ee84c */
[----:B------:R-:W-:Y:S01]  /*7e00*/  LOP3.LUT R61, R63, R61, R82, 0x96, !PT ;  /* 0x0000003d3f3d7212 */ /* 0x000fe200078e9652 */
[----:B------:R-:W-:Y:S01]  /*7e10*/  IMAD.IADD R63, R69, 0x1, R80 ;  /* 0x00000001453f7824 */ /* 0x000fe200078e0250 */
[----:B------:R-:W-:Y:S02]  /*7e20*/  IADD3 R81, PT, PT, R77, R67, R86 ;  /* 0x000000434d517210 */ /* 0x000fe40007ffe056 */
[--C-:B------:R-:W-:Y:S01]  /*7e30*/  SHF.L.W.U32.HI R65, R74, 0x1a, R74.reuse ;  /* 0x0000001a4a417819 */ /* 0x100fe20000010e4a */
[----:B------:R-:W-:Y:S01]  /*7e40*/  IMAD.IADD R61, R68, 0x1, R61 ;  /* 0x00000001443d7824 */ /* 0x000fe200078e023d */
[C-C-:B------:R-:W-:Y:S02]  /*7e50*/  SHF.L.W.U32.HI R82, R74.reuse, 0x15, R74.reuse ;  /* 0x000000154a527819 */ /* 0x140fe40000010e4a */
[----:B------:R-:W-:Y:S02]  /*7e60*/  SHF.L.W.U32.HI R67, R74, 0x7, R74 ;  /* 0x000000074a437819 */ /* 0x000fe40000010e4a */
[----:B------:R-:W-:-:S02]  /*7e70*/  SHF.L.W.U32.HI R80, R63, 0xd, R63 ;  /* 0x0000000d3f507819 */ /* 0x000fc40000010e3f */
[----:B------:R-:W-:Y:S02]  /*7e80*/  LOP3.LUT R75, R67, R65, R82, 0x96, !PT ;  /* 0x00000041434b7212 */ /* 0x000fe400078e9652 */
[--C-:B------:R-:W-:Y:S02]  /*7e90*/  SHF.L.W.U32.HI R65, R63, 0xf, R63.reuse ;  /* 0x0000000f3f417819 */ /* 0x100fe40000010e3f */
[----:B------:R-:W-:Y:S02]  /*7ea0*/  SHF.R.U32.HI R67, RZ, 0xa, R63 ;  /* 0x0000000aff437819 */ /* 0x000fe4000001163f */
[----:B------:R-:W-:Y:S02]  /*7eb0*/  LOP3.LUT R77, R70, R74, R59, 0xb8, !PT ;  /* 0x0000004a464d7212 */ /* 0x000fe400078eb83b */
[----:B------:R-:W-:Y:S02]  /*7ec0*/  LOP3.LUT R65, R67, R65, R80, 0x96, !PT ;  /* 0x0000004143417212 */ /* 0x000fe400078e9650 */
[----:B------:R-:W-:-:S02]  /*7ed0*/  IADD3 R75, PT, PT, R75, R77, R78 ;  /* 0x0000004d4b4b7210 */ /* 0x000fc40007ffe04e */
[C-C-:B------:R-:W-:Y:S01]  /*7ee0*/  SHF.L.W.U32.HI R82, R84.reuse, 0x19, R84.reuse ;  /* 0x0000001954527819 */ /* 0x140fe20000010e54 */
[C---:B------:R-:W-:Y:S01]  /*7ef0*/  IMAD.IADD R80, R84.reuse, 0x1, R65 ;  /* 0x0000000154507824 */ /* 0x040fe200078e0241 */
[--C-:B------:R-:W-:Y:S02]  /*7f00*/  SHF.L.W.U32.HI R67, R84, 0xe, R84.reuse ;  /* 0x0000000e54437819 */ /* 0x100fe40000010e54 */
[----:B------:R-:W-:Y:S02]  /*7f10*/  SHF.R.U32.HI R77, RZ, 0x3, R84 ;  /* 0x00000003ff4d7819 */ /* 0x000fe40000011654 */
[----:B------:R-:W-:Y:S02]  /*7f20*/  SHF.L.W.U32.HI R65, R61, 0xf, R61 ;  /* 0x0000000f3d417819 */ /* 0x000fe40000010e3d */
[----:B------:R-:W-:Y:S02]  /*7f30*/  LOP3.LUT R82, R77, R82, R67, 0x96, !PT ;  /* 0x000000524d527212 */ /* 0x000fe400078e9643 */
[----:B------:R-:W-:-:S02]  /*7f40*/  SHF.L.W.U32.HI R78, R61, 0xd, R61 ;  /* 0x0000000d3d4e7819 */ /* 0x000fc40000010e3d */
[----:B------:R-:W-:Y:S02]  /*7f50*/  SHF.R.U32.HI R67, RZ, 0xa, R61 ;  /* 0x0000000aff437819 */ /* 0x000fe4000001163d */
[C---:B------:R-:W-:Y:S02]  /*7f60*/  SHF.L.W.U32.HI R86, R80.reuse, 0xf, R80 ;  /* 0x0000000f50567819 */ /* 0x040fe40000010e50 */
[----:B------:R-:W-:Y:S02]  /*7f70*/  LOP3.LUT R65, R67, R65, R78, 0x96, !PT ;  /* 0x0000004143417212 */ /* 0x000fe400078e964e */
[--C-:B------:R-:W-:Y:S02]  /*7f80*/  SHF.L.W.U32.HI R67, R80, 0xd, R80.reuse ;  /* 0x0000000d50437819 */ /* 0x100fe40000010e50 */
[----:B------:R-:W-:Y:S01]  /*7f90*/  SHF.R.U32.HI R77, RZ, 0xa, R80 ;  /* 0x0000000aff4d7819 */ /* 0x000fe20000011650 */
[----:B------:R-:W-:Y:S01]  /*7fa0*/  IMAD.IADD R65, R72, 0x1, R65 ;  /* 0x0000000148417824 */ /* 0x000fe200078e0241 */
[----:B------:R-:W-:-:S02]  /*7fb0*/  SHF.L.W.U32.HI R89, R81, 0xa, R81 ;  /* 0x0000000a51597819 */ /* 0x000fc40000010e51 */
[----:B------:R-:W-:Y:S02]  /*7fc0*/  LOP3.LUT R86, R77, R86, R67, 0x96, !PT ;  /* 0x000000564d567212 */ /* 0x000fe400078e9643 */
[C-C-:B------:R-:W-:Y:S02]  /*7fd0*/  SHF.L.W.U32.HI R78, R65.reuse, 0xf, R65.reuse ;  /* 0x0000000f414e7819 */ /* 0x140fe40000010e41 */
[--C-:B------:R-:W-:Y:S02]  /*7fe0*/  SHF.L.W.U32.HI R67, R65, 0xd, R65.reuse ;  /* 0x0000000d41437819 */ /* 0x100fe40000010e41 */
[----:B------:R-:W-:Y:S02]  /*7ff0*/  SHF.R.U32.HI R77, RZ, 0xa, R65 ;  /* 0x0000000aff4d7819 */ /* 0x000fe40000011641 */
[----:B------:R-:W-:Y:S02]  /*8000*/  IADD3 R71, PT, PT, R63, R62, R71 ;  /* 0x0000003e3f477210 */ /* 0x000fe40007ffe047 */
[----:B------:R-:W-:-:S02]  /*8010*/  LOP3.LUT R78, R77, R78, R67, 0x96, !PT ;  /* 0x0000004e4d4e7212 */ /* 0x000fc400078e9643 */
[--C-:B------:R-:W-:Y:S02]  /*8020*/  SHF.L.W.U32.HI R67, R87, 0x19, R87.reuse ;  /* 0x0000001957437819 */ /* 0x100fe40000010e57 */
[----:B------:R-:W-:Y:S02]  /*8030*/  SHF.R.U32.HI R77, RZ, 0x3, R87 ;  /* 0x00000003ff4d7819 */ /* 0x000fe40000011657 */
[----:B------:R-:W-:Y:S02]  /*8040*/  SHF.R.U32.HI R62, RZ, 0x3, R66 ;  /* 0x00000003ff3e7819 */ /* 0x000fe40000011642 */
[----:B------:R-:W-:Y:S02]  /*8050*/  LOP3.LUT R67, R77, R67, R88, 0x96, !PT ;  /* 0x000000434d437212 */ /* 0x000fe400078e9658 */
[C-C-:B------:R-:W-:Y:S02]  /*8060*/  SHF.L.W.U32.HI R77, R81.reuse, 0x1e, R81.reuse ;  /* 0x0000001e514d7819 */ /* 0x140fe40000010e51 */
[----:B------:R-:W-:-:S02]  /*8070*/  SHF.L.W.U32.HI R88, R81, 0x13, R81 ;  /* 0x0000001351587819 */ /* 0x000fc40000010e51 */
[----:B------:R-:W-:Y:S02]  /*8080*/  IADD3 R60, PT, PT, R80, R60, R69 ;  /* 0x0000003c503c7210 */ /* 0x000fe40007ffe045 */
[----:B------:R-:W-:Y:S02]  /*8090*/  LOP3.LUT R77, R89, R77, R88, 0x96, !PT ;  /* 0x0000004d594d7212 */ /* 0x000fe400078e9658 */
[----:B------:R-:W-:Y:S02]  /*80a0*/  IADD3 R89, PT, PT, R75, 0x5cb0a9dc, R84 ;  /* 0x5cb0a9dc4b597810 */ /* 0x000fe40007ffe054 */
[----:B------:R-:W-:Y:S02]  /*80b0*/  IADD3 R68, PT, PT, R65, R79, R68 ;  /* 0x0000004f41447210 */ /* 0x000fe40007ffe044 */
[----:B------:R-:W-:Y:S01]  /*80c0*/  SHF.L.W.U32.HI R79, R83, 0x19, R83 ;  /* 0x00000019534f7819 */ /* 0x000fe20000010e53 */
[----:B------:R-:W-:Y:S01]  /*80d0*/  IMAD.IADD R75, R64, 0x1, R89 ;  /* 0x00000001404b7824 */ /* 0x000fe200078e0259 */
[----:B------:R-:W-:-:S02]  /*80e0*/  LOP3.LUT R64, R76, R85, R81, 0xe8, !PT ;  /* 0x000000554c407212 */ /* 0x000fc400078ee851 */
[----:B------:R-:W-:Y:S02]  /*80f0*/  IADD3 R73, PT, PT, R61, R73, R46 ;  /* 0x000000493d497210 */ /* 0x000fe40007ffe02e */
[----:B------:R-:W-:Y:S02]  /*8100*/  IADD3 R64, PT, PT, R89, R77, R64 ;  /* 0x0000004d59407210 */ /* 0x000fe40007ffe040 */
[C-C-:B------:R-:W-:Y:S02]  /*8110*/  SHF.L.W.U32.HI R77, R75.reuse, 0x1a, R75.reuse ;  /* 0x0000001a4b4d7819 */ /* 0x140fe40000010e4b */
[C-C-:B------:R-:W-:Y:S02]  /*8120*/  SHF.L.W.U32.HI R88, R75.reuse, 0x15, R75.reuse ;  /* 0x000000154b587819 */ /* 0x140fe40000010e4b */
[----:B------:R-:W-:Y:S02]  /*8130*/  SHF.L.W.U32.HI R89, R75, 0x7, R75 ;  /* 0x000000074b597819 */ /* 0x000fe40000010e4b */
[----:B------:R-:W-:-:S02]  /*8140*/  SHF.L.W.U32.HI R69, R64, 0x13, R64 ;  /* 0x0000001340457819 */ /* 0x000fc40000010e40 */
[----:B------:R-:W-:Y:S02]  /*8150*/  LOP3.LUT R77, R89, R77, R88, 0x96, !PT ;  /* 0x0000004d594d7212 */ /* 0x000fe400078e9658 */
[----:B------:R-:W-:-:S04]  /*8160*/  LOP3.LUT R88, R59, R75, R74, 0xb8, !PT ;  /* 0x0000004b3b587212 */ /* 0x000fc800078eb84a */
[----:B------:R-:W-:Y:S02]  /*8170*/  IADD3 R88, PT, PT, R77, R88, R70 ;  /* 0x000000584d587210 */ /* 0x000fe40007ffe046 */
[----:B------:R-:W-:Y:S02]  /*8180*/  IADD3 R77, PT, PT, R87, 0xa00055, R78 ;  /* 0x00a00055574d7810 */ /* 0x000fe40007ffe04e */
[----:B------:R-:W-:Y:S02]  /*8190*/  IADD3 R90, PT, PT, R88, 0x76f988da, R87 ;  /* 0x76f988da585a7810 */ /* 0x000fe40007ffe057 */
[C-C-:B------:R-:W-:Y:S02]  /*81a0*/  SHF.L.W.U32.HI R78, R77.reuse, 0xf, R77.reuse ;  /* 0x0000000f4d4e7819 */ /* 0x140fe40000010e4d */
[--C-:B------:R-:W-:Y:S02]  /*81b0*/  SHF.L.W.U32.HI R89, R77, 0xd, R77.reuse ;  /* 0x0000000d4d597819 */ /* 0x100fe40000010e4d */
[----:B------:R-:W-:-:S02]  /*81c0*/  SHF.R.U32.HI R70, RZ, 0xa, R77 ;  /* 0x0000000aff467819 */ /* 0x000fc4000001164d */
[----:B------:R-:W-:Y:S02]  /*81d0*/  LOP3.LUT R88, R81, R76, R64, 0xe8, !PT ;  /* 0x0000004c51587212 */ /* 0x000fe400078ee840 */
[----:B------:R-:W-:Y:S02]  /*81e0*/  LOP3.LUT R78, R70, R78, R89, 0x96, !PT ;  /* 0x0000004e464e7212 */ /* 0x000fe400078e9659 */
[C-C-:B------:R-:W-:Y:S02]  /*81f0*/  SHF.L.W.U32.HI R70, R66.reuse, 0x19, R66.reuse ;  /* 0x0000001942467819 */ /* 0x140fe40000010e42 */
[----:B------:R-:W-:Y:S02]  /*8200*/  SHF.L.W.U32.HI R89, R66, 0xe, R66 ;  /* 0x0000000e42597819 */ /* 0x000fe40000010e42 */
[----:B------:R-:W-:Y:S02]  /*8210*/  IADD3 R78, PT, PT, R78, R56, R83 ;  /* 0x000000384e4e7210 */ /* 0x000fe40007ffe053 */
[----:B------:R-:W-:-:S02]  /*8220*/  LOP3.LUT R70, R62, R70, R89, 0x96, !PT ;  /* 0x000000463e467212 */ /* 0x000fc400078e9659 */
[C-C-:B------:R-:W-:Y:S02]  /*8230*/  SHF.L.W.U32.HI R62, R64.reuse, 0x1e, R64.reuse ;  /* 0x0000001e403e7819 */ /* 0x140fe40000010e40 */
[----:B------:R-:W-:Y:S02]  /*8240*/  SHF.L.W.U32.HI R89, R64, 0xa, R64 ;  /* 0x0000000a40597819 */ /* 0x000fe40000010e40 */
[----:B------:R-:W-:Y:S02]  /*8250*/  IADD3 R72, PT, PT, R77, R82, R72 ;  /* 0x000000524d487210 */ /* 0x000fe40007ffe048 */
[----:B------:R-:W-:Y:S01]  /*8260*/  LOP3.LUT R69, R89, R62, R69, 0x96, !PT ;  /* 0x0000003e59457212 */ /* 0x000fe200078e9645 */
[----:B------:R-:W-:Y:S01]  /*8270*/  IMAD.IADD R62, R85, 0x1, R90 ;  /* 0x00000001553e7824 */ /* 0x000fe200078e025a */
[----:B------:R-:W-:Y:S02]  /*8280*/  IADD3 R70, PT, PT, R78, R70, R87 ;  /* 0x000000464e467210 */ /* 0x000fe40007ffe057 */
[----:B------:R-:W-:-:S02]  /*8290*/  IADD3 R69, PT, PT, R90, R69, R88 ;  /* 0x000000455a457210 */ /* 0x000fc40007ffe058 */
[C-C-:B------:R-:W-:Y:S02]  /*82a0*/  SHF.L.W.U32.HI R85, R62.reuse, 0x1a, R62.reuse ;  /* 0x0000001a3e557819 */ /* 0x140fe40000010e3e */
[C-C-:B------:R-:W-:Y:S02]  /*82b0*/  SHF.L.W.U32.HI R88, R62.reuse, 0x15, R62.reuse ;  /* 0x000000153e587819 */ /* 0x140fe40000010e3e */
[----:B------:R-:W-:-:S04]  /*82c0*/  SHF.L.W.U32.HI R89, R62, 0x7, R62 ;  /* 0x000000073e597819 */ /* 0x000fc80000010e3e */
[----:B------:R-:W-:Y:S02]  /*82d0*/  LOP3.LUT R88, R89, R85, R88, 0x96, !PT ;  /* 0x0000005559587212 */ /* 0x000fe400078e9658 */
[----:B------:R-:W-:-:S04]  /*82e0*/  LOP3.LUT R85, R74, R62, R75, 0xb8, !PT ;  /* 0x0000003e4a557212 */ /* 0x000fc800078eb84b */
[----:B------:R-:W-:Y:S02]  /*82f0*/  IADD3 R85, PT, PT, R88, R85, R59 ;  /* 0x0000005558557210 */ /* 0x000fe40007ffe03b */
[--C-:B------:R-:W-:Y:S02]  /*8300*/  IADD3 R59, PT, PT, R86, R57, R66.reuse ;  /* 0x00000039563b7210 */ /* 0x100fe40007ffe042 */
[----:B------:R-:W-:Y:S02]  /*8310*/  IADD3 R91, PT, PT, R85, -0x67c1aeae, R66 ;  /* 0x983e5152555b7810 */ /* 0x000fe40007ffe042 */
[C-C-:B------:R-:W-:Y:S02]  /*8320*/  SHF.L.W.U32.HI R88, R59.reuse, 0xf, R59.reuse ;  /* 0x0000000f3b587819 */ /* 0x140fe40000010e3b */
[----:B------:R-:W-:Y:S01]  /*8330*/  SHF.L.W.U32.HI R89, R59, 0xd, R59 ;  /* 0x0000000d3b597819 */ /* 0x000fe20000010e3b */
[----:B------:R-:W-:Y:S01]  /*8340*/  IMAD.IADD R85, R76, 0x1, R91 ;  /* 0x000000014c557824 */ /* 0x000fe200078e025b */
[----:B------:R-:W-:-:S02]  /*8350*/  SHF.R.U32.HI R86, RZ, 0xa, R59 ;  /* 0x0000000aff567819 */ /* 0x000fc4000001163b */
[----:B------:R-:W-:Y:S02]  /*8360*/  IADD3 R67, PT, PT, R59, R67, R84 ;  /* 0x000000433b437210 */ /* 0x000fe40007ffe054 */
[----:B------:R-:W-:Y:S02]  /*8370*/  LOP3.LUT R88, R86, R88, R89, 0x96, !PT ;  /* 0x0000005856587212 */ /* 0x000fe400078e9659 */
[--C-:B------:R-:W-:Y:S02]  /*8380*/  SHF.L.W.U32.HI R86, R83, 0xe, R83.reuse ;  /* 0x0000000e53567819 */ /* 0x100fe40000010e53 */
[----:B------:R-:W-:Y:S01]  /*8390*/  SHF.R.U32.HI R89, RZ, 0x3, R83 ;  /* 0x00000003ff597819 */ /* 0x000fe20000011653 */
[----:B------:R-:W-:Y:S01]  /*83a0*/  IMAD.IADD R73, R88, 0x1, R73 ;  /* 0x0000000158497824 */ /* 0x000fe200078e0249 */
[----:B------:R-:W-:Y:S02]  /*83b0*/  SHF.L.W.U32.HI R84, R69, 0x1e, R69 ;  /* 0x0000001e45547819 */ /* 0x000fe40000010e45 */
[----:B------:R-:W-:-:S02]  /*83c0*/  LOP3.LUT R79, R89, R79, R86, 0x96, !PT ;  /* 0x0000004f594f7212 */ /* 0x000fc400078e9656 */
[C-C-:B------:R-:W-:Y:S02]  /*83d0*/  SHF.L.W.U32.HI R89, R69.reuse, 0x13, R69.reuse ;  /* 0x0000001345597819 */ /* 0x140fe40000010e45 */
[----:B------:R-:W-:Y:S02]  /*83e0*/  SHF.L.W.U32.HI R86, R69, 0xa, R69 ;  /* 0x0000000a45567819 */ /* 0x000fe40000010e45 */
[----:B------:R-:W-:Y:S02]  /*83f0*/  SHF.R.U32.HI R88, RZ, 0x3, R61 ;  /* 0x00000003ff587819 */ /* 0x000fe4000001163d */
[----:B------:R-:W-:Y:S02]  /*8400*/  LOP3.LUT R84, R86, R84, R89, 0x96, !PT ;  /* 0x0000005456547212 */ /* 0x000fe400078e9659 */
[----:B------:R-:W-:Y:S02]  /*8410*/  LOP3.LUT R89, R64, R81, R69, 0xe8, !PT ;  /* 0x0000005140597212 */ /* 0x000fe400078ee845 */
[----:B------:R-:W-:-:S02]  /*8420*/  SHF.L.W.U32.HI R86, R85, 0x7, R85 ;  /* 0x0000000755567819 */ /* 0x000fc40000010e55 */
[----:B------:R-:W-:Y:S02]  /*8430*/  IADD3 R76, PT, PT, R91, R84, R89 ;  /* 0x000000545b4c7210 */ /* 0x000fe40007ffe059 */
[C-C-:B------:R-:W-:Y:S02]  /*8440*/  SHF.L.W.U32.HI R84, R85.reuse, 0x1a, R85.reuse ;  /* 0x0000001a55547819 */ /* 0x140fe40000010e55 */
[----:B------:R-:W-:Y:S02]  /*8450*/  SHF.L.W.U32.HI R89, R85, 0x15, R85 ;  /* 0x0000001555597819 */ /* 0x000fe40000010e55 */
[----:B------:R-:W-:Y:S02]  /*8460*/  SHF.L.W.U32.HI R82, R76, 0x1e, R76 ;  /* 0x0000001e4c527819 */ /* 0x000fe40000010e4c */
[----:B------:R-:W-:Y:S02]  /*8470*/  LOP3.LUT R89, R86, R84, R89, 0x96, !PT ;  /* 0x0000005456597212 */ /* 0x000fe400078e9659 */
[----:B------:R-:W-:-:S02]  /*8480*/  LOP3.LUT R84, R75, R85, R62, 0xb8, !PT ;  /* 0x000000554b547212 */ /* 0x000fc400078eb83e */
[C---:B------:R-:W-:Y:S02]  /*8490*/  SHF.L.W.U32.HI R86, R78.reuse, 0xf, R78 ;  /* 0x0000000f4e567819 */ /* 0x040fe40000010e4e */
[----:B------:R-:W-:Y:S02]  /*84a0*/  IADD3 R84, PT, PT, R89, R84, R74 ;  /* 0x0000005459547210 */ /* 0x000fe40007ffe04a */
[--C-:B------:R-:W-:Y:S02]  /*84b0*/  SHF.L.W.U32.HI R89, R78, 0xd, R78.reuse ;  /* 0x0000000d4e597819 */ /* 0x100fe40000010e4e */
[----:B------:R-:W-:Y:S02]  /*84c0*/  SHF.R.U32.HI R74, RZ, 0xa, R78 ;  /* 0x0000000aff4a7819 */ /* 0x000fe4000001164e */
[----:B------:R-:W-:Y:S02]  /*84d0*/  IADD3 R84, PT, PT, R84, -0x57ce3993, R83 ;  /* 0xa831c66d54547810 */ /* 0x000fe40007ffe053 */
[----:B------:R-:W-:-:S02]  /*84e0*/  LOP3.LUT R86, R74, R86, R89, 0x96, !PT ;  /* 0x000000564a567212 */ /* 0x000fc400078e9659 */
[C-C-:B------:R-:W-:Y:S02]  /*84f0*/  SHF.L.W.U32.HI R74, R61.reuse, 0x19, R61.reuse ;  /* 0x000000193d4a7819 */ /* 0x140fe40000010e3d */
[----:B------:R-:W-:Y:S01]  /*8500*/  SHF.L.W.U32.HI R89, R61, 0xe, R61 ;  /* 0x0000000e3d597819 */ /* 0x000fe20000010e3d */
[----:B------:R-:W-:Y:S01]  /*8510*/  IMAD.IADD R71, R86, 0x1, R71 ;  /* 0x0000000156477824 */ /* 0x000fe200078e0247 */
[----:B------:R-:W-:Y:S02]  /*8520*/  SHF.L.W.U32.HI R91, R73, 0xf, R73 ;  /* 0x0000000f495b7819 */ /* 0x000fe40000010e49 */
[----:B------:R-:W-:Y:S02]  /*8530*/  LOP3.LUT R74, R88, R74, R89, 0x96, !PT ;  /* 0x0000004a584a7212 */ /* 0x000fe400078e9659 */
[C-C-:B------:R-:W-:Y:S02]  /*8540*/  SHF.L.W.U32.HI R89, R76.reuse, 0x13, R76.reuse ;  /* 0x000000134c597819 */ /* 0x140fe40000010e4c */
[----:B------:R-:W-:-:S02]  /*8550*/  SHF.L.W.U32.HI R88, R76, 0xa, R76 ;  /* 0x0000000a4c587819 */ /* 0x000fc40000010e4c */
[----:B------:R-:W-:Y:S02]  /*8560*/  IADD3 R83, PT, PT, R71, R74, R83 ;  /* 0x0000004a47537210 */ /* 0x000fe40007ffe053 */
[----:B------:R-:W-:Y:S01]  /*8570*/  LOP3.LUT R88, R88, R82, R89, 0x96, !PT ;  /* 0x0000005258587212 */ /* 0x000fe200078e9659 */
[----:B------:R-:W-:Y:S01]  /*8580*/  IMAD.IADD R82, R81, 0x1, R84 ;  /* 0x0000000151527824 */ /* 0x000fe200078e0254 */
[----:B------:R-:W-:-:S04]  /*8590*/  LOP3.LUT R81, R69, R64, R76, 0xe8, !PT ;  /* 0x0000004045517212 */ /* 0x000fc800078ee84c */
[----:B------:R-:W-:Y:S02]  /*85a0*/  IADD3 R81, PT, PT, R84, R88, R81 ;  /* 0x0000005854517210 */ /* 0x000fe40007ffe051 */
[C-C-:B------:R-:W-:Y:S02]  /*85b0*/  SHF.L.W.U32.HI R84, R82.reuse, 0x1a, R82.reuse ;  /* 0x0000001a52547819 */ /* 0x140fe40000010e52 */
[C-C-:B------:R-:W-:Y:S02]  /*85c0*/  SHF.L.W.U32.HI R89, R82.reuse, 0x15, R82.reuse ;  /* 0x0000001552597819 */ /* 0x140fe40000010e52 */
[----:B------:R-:W-:Y:S02]  /*85d0*/  SHF.L.W.U32.HI R88, R82, 0x7, R82 ;  /* 0x0000000752587819 */ /* 0x000fe40000010e52 */
[----:B------:R-:W-:Y:S02]  /*85e0*/  SHF.L.W.U32.HI R86, R81, 0xa, R81 ;  /* 0x0000000a51567819 */ /* 0x000fe40000010e51 */
[----:B------:R-:W-:-:S02]  /*85f0*/  LOP3.LUT R88, R88, R84, R89, 0x96, !PT ;  /* 0x0000005458587212 */ /* 0x000fc400078e9659 */
[----:B------:R-:W-:Y:S02]  /*8600*/  LOP3.LUT R84, R62, R82, R85, 0xb8, !PT ;  /* 0x000000523e547212 */ /* 0x000fe400078eb855 */
[----:B------:R-:W-:Y:S02]  /*8610*/  LOP3.LUT R89, R76, R69, R81, 0xe8, !PT ;  /* 0x000000454c597212 */ /* 0x000fe400078ee851 */
[----:B------:R-:W-:Y:S02]  /*8620*/  IADD3 R88, PT, PT, R88, R84, R75 ;  /* 0x0000005458587210 */ /* 0x000fe40007ffe04b */
[--C-:B------:R-:W-:Y:S02]  /*8630*/  SHF.L.W.U32.HI R84, R73, 0xd, R73.reuse ;  /* 0x0000000d49547819 */ /* 0x100fe40000010e49 */
[----:B------:R-:W-:Y:S02]  /*8640*/  SHF.R.U32.HI R75, RZ, 0xa, R73 ;  /* 0x0000000aff4b7819 */ /* 0x000fe40000011649 */
[----:B------:R-:W-:-:S02]  /*8650*/  IADD3 R93, PT, PT, R88, -0x4ffcd838, R61 ;  /* 0xb00327c8585d7810 */ /* 0x000fc40007ffe03d */
[----:B------:R-:W-:Y:S02]  /*8660*/  LOP3.LUT R91, R75, R91, R84, 0x96, !PT ;  /* 0x0000005b4b5b7212 */ /* 0x000fe400078e9654 */
[----:B------:R-:W-:Y:S02]  /*8670*/  IADD3 R75, PT, PT, R73, R79, R66 ;  /* 0x0000004f494b7210 */ /* 0x000fe40007ffe042 */
[--C-:B------:R-:W-:Y:S01]  /*8680*/  SHF.L.W.U32.HI R84, R63, 0x19, R63.reuse ;  /* 0x000000193f547819 */ /* 0x100fe20000010e3f */
[----:B------:R-:W-:Y:S01]  /*8690*/  IMAD.IADD R68, R91, 0x1, R68 ;  /* 0x000000015b447824 */ /* 0x000fe200078e0244 */
[--C-:B------:R-:W-:Y:S02]  /*86a0*/  SHF.L.W.U32.HI R79, R63, 0xe, R63.reuse ;  /* 0x0000000e3f4f7819 */ /* 0x100fe40000010e3f */
[----:B------:R-:W-:Y:S02]  /*86b0*/  SHF.R.U32.HI R66, RZ, 0x3, R63 ;  /* 0x00000003ff427819 */ /* 0x000fe4000001163f */
[----:B------:R-:W-:-:S02]  /*86c0*/  SHF.L.W.U32.HI R91, R65, 0xe, R65 ;  /* 0x0000000e415b7819 */ /* 0x000fc40000010e41 */
[----:B------:R-:W-:Y:S02]  /*86d0*/  LOP3.LUT R84, R66, R84, R79, 0x96, !PT ;  /* 0x0000005442547212 */ /* 0x000fe400078e964f */
[C-C-:B------:R-:W-:Y:S02]  /*86e0*/  SHF.L.W.U32.HI R66, R81.reuse, 0x1e, R81.reuse ;  /* 0x0000001e51427819 */ /* 0x140fe40000010e51 */
[----:B------:R-:W-:Y:S02]  /*86f0*/  SHF.L.W.U32.HI R79, R81, 0x13, R81 ;  /* 0x00000013514f7819 */ /* 0x000fe40000010e51 */
[----:B------:R-:W-:Y:S02]  /*8700*/  IADD3 R61, PT, PT, R68, R84, R61 ;  /* 0x00000054443d7210 */ /* 0x000fe40007ffe03d */
[----:B------:R-:W-:Y:S01]  /*8710*/  LOP3.LUT R66, R86, R66, R79, 0x96, !PT ;  /* 0x0000004256427212 */ /* 0x000fe200078e964f */
[----:B------:R-:W-:Y:S01]  /*8720*/  IMAD.IADD R79, R64, 0x1, R93 ;  /* 0x00000001404f7824 */ /* 0x000fe200078e025d */
[----:B------:R-:W-:-:S02]  /*8730*/  SHF.R.U32.HI R84, RZ, 0x3, R80 ;  /* 0x00000003ff547819 */ /* 0x000fc40000011650 */
[----:B------:R-:W-:Y:S02]  /*8740*/  IADD3 R64, PT, PT, R93, R66, R89 ;  /* 0x000000425d407210 */ /* 0x000fe40007ffe059 */
[C-C-:B------:R-:W-:Y:S02]  /*8750*/  SHF.L.W.U32.HI R66, R79.reuse, 0x1a, R79.reuse ;  /* 0x0000001a4f427819 */ /* 0x140fe40000010e4f */
[C-C-:B------:R-:W-:Y:S02]  /*8760*/  SHF.L.W.U32.HI R89, R79.reuse, 0x15, R79.reuse ;  /* 0x000000154f597819 */ /* 0x140fe40000010e4f */
[----:B------:R-:W-:Y:S02]  /*8770*/  SHF.L.W.U32.HI R86, R79, 0x7, R79 ;  /* 0x000000074f567819 */ /* 0x000fe40000010e4f */
[----:B------:R-:W-:Y:S02]  /*8780*/  SHF.L.W.U32.HI R87, R64, 0x13, R64 ;  /* 0x0000001340577819 */ /* 0x000fe40000010e40 */
[----:B------:R-:W-:-:S02]  /*8790*/  LOP3.LUT R89, R86, R66, R89, 0x96, !PT ;  /* 0x0000004256597212 */ /* 0x000fc400078e9659 */
[----:B------:R-:W-:Y:S02]  /*87a0*/  LOP3.LUT R66, R85, R79, R82, 0xb8, !PT ;  /* 0x0000004f55427212 */ /* 0x000fe400078eb852 */
[--C-:B------:R-:W-:Y:S02]  /*87b0*/  SHF.R.U32.HI R86, RZ, 0xa, R71.reuse ;  /* 0x0000000aff567819 */ /* 0x100fe40000011647 */
[----:B------:R-:W-:Y:S02]  /*87c0*/  IADD3 R66, PT, PT, R89, R66, R62 ;  /* 0x0000004259427210 */ /* 0x000fe40007ffe03e */
[C-C-:B------:R-:W-:Y:S02]  /*87d0*/  SHF.L.W.U32.HI R89, R71.reuse, 0xf, R71.reuse ;  /* 0x0000000f47597819 */ /* 0x140fe40000010e47 */
[----:B------:R-:W-:Y:S02]  /*87e0*/  SHF.L.W.U32.HI R62, R71, 0xd, R71 ;  /* 0x0000000d473e7819 */ /* 0x000fe40000010e47 */
[----:B------:R-:W-:-:S02]  /*87f0*/  SHF.L.W.U32.HI R88, R64, 0xa, R64 ;  /* 0x0000000a40587819 */ /* 0x000fc40000010e40 */
[----:B------:R-:W-:Y:S02]  /*8800*/  LOP3.LUT R89, R86, R89, R62, 0x96, !PT ;  /* 0x0000005956597212 */ /* 0x000fe400078e963e */
[--C-:B------:R-:W-:Y:S02]  /*8810*/  SHF.L.W.U32.HI R62, R65, 0x19, R65.reuse ;  /* 0x00000019413e7819 */ /* 0x100fe40000010e41 */
[----:B------:R-:W-:Y:S01]  /*8820*/  SHF.R.U32.HI R86, RZ, 0x3, R65 ;  /* 0x00000003ff567819 */ /* 0x000fe20000011641 */
[----:B------:R-:W-:Y:S01]  /*8830*/  IMAD.IADD R60, R89, 0x1, R60 ;  /* 0x00000001593c7824 */ /* 0x000fe200078e023c */
[----:B------:R-:W-:Y:S02]  /*8840*/  SHF.L.W.U32.HI R92, R68, 0xe, R68 ;  /* 0x0000000e445c7819 */ /* 0x000fe40000010e44 */
[----:B------:R-:W-:Y:S02]  /*8850*/  LOP3.LUT R62, R86, R62, R91, 0x96, !PT ;  /* 0x0000003e563e7212 */ /* 0x000fe400078e965b */
[----:B------:R-:W-:-:S04]  /*8860*/  SHF.L.W.U32.HI R86, R64, 0x1e, R64 ;  /* 0x0000001e40567819 */ /* 0x000fc80000010e40 */
[----:B------:R-:W-:Y:S02]  /*8870*/  LOP3.LUT R86, R88, R86, R87, 0x96, !PT ;  /* 0x0000005658567212 */ /* 0x000fe400078e9657 */
[--C-:B------:R-:W-:Y:S02]  /*8880*/  IADD3 R88, PT, PT, R66, -0x40a68039, R63.reuse ;  /* 0xbf597fc742587810 */ /* 0x100fe40007ffe03f */
[----:B------:R-:W-:-:S03]  /*8890*/  IADD3 R63, PT, PT, R60, R62, R63 ;  /* 0x0000003e3c3f7210 */ /* 0x000fc60007ffe03f */
        /* <DEDUP_REMOVED lines=12> */
[----:B------:R-:W-:Y:S02]  /*8960*/  SHF.R.U32.HI R85, RZ, 0xa, R68 ;  /* 0x0000000aff557819 */ /* 0x000fe40000011644 */
[----:B------:R-:W-:-:S02]  /*8970*/  IADD3 R91, PT, PT, R88, -0x391ff40d, R65 ;  /* 0xc6e00bf3585b7810 */ /* 0x000fc40007ffe041 */
[----:B------:R-:W-:Y:S02]  /*8980*/  LOP3.LUT R87, R85, R87, R86, 0x96, !PT ;  /* 0x0000005755577212 */ /* 0x000fe400078e9656 */
[C-C-:B------:R-:W-:Y:S02]  /*8990*/  SHF.L.W.U32.HI R86, R80.reuse, 0x19, R80.reuse ;  /* 0x0000001950567819 */ /* 0x140fe40000010e50 */
[----:B------:R-:W-:Y:S01]  /*89a0*/  SHF.L.W.U32.HI R85, R80, 0xe, R80 ;  /* 0x0000000e50557819 */ /* 0x000fe20000010e50 */
[----:B------:R-:W-:Y:S01]  /*89b0*/  IMAD.IADD R72, R87, 0x1, R72 ;  /* 0x0000000157487824 */ /* 0x000fe200078e0248 */
[----:B------:R-:W-:Y:S02]  /*89c0*/  SHF.L.W.U32.HI R87, R77, 0xe, R77 ;  /* 0x0000000e4d577819 */ /* 0x000fe40000010e4d */
[----:B------:R-:W-:Y:S02]  /*89d0*/  LOP3.LUT R86, R84, R86, R85, 0x96, !PT ;  /* 0x0000005654567212 */ /* 0x000fe400078e9655 */
[----:B------:R-:W-:-:S02]  /*89e0*/  SHF.L.W.U32.HI R84, R69, 0x1e, R69 ;  /* 0x0000001e45547819 */ /* 0x000fc40000010e45 */
[----:B------:R-:W-:Y:S02]  /*89f0*/  SHF.L.W.U32.HI R85, R69, 0x13, R69 ;  /* 0x0000001345557819 */ /* 0x000fe40000010e45 */
[----:B------:R-:W-:Y:S02]  /*8a00*/  IADD3 R65, PT, PT, R72, R86, R65 ;  /* 0x0000005648417210 */ /* 0x000fe40007ffe041 */
[----:B------:R-:W-:Y:S01]  /*8a10*/  LOP3.LUT R84, R89, R84, R85, 0x96, !PT ;  /* 0x0000005459547212 */ /* 0x000fe200078e9655 */
[----:B------:R-:W-:Y:S01]  /*8a20*/  IMAD.IADD R85, R76, 0x1, R91 ;  /* 0x000000014c557824 */ /* 0x000fe200078e025b */
[----:B------:R-:W-:Y:S02]  /*8a30*/  LOP3.LUT R89, R64, R81, R69, 0xe8, !PT ;  /* 0x0000005140597212 */ /* 0x000fe400078ee845 */
[----:B------:R-:W-:Y:S02]  /*8a40*/  SHF.R.U32.HI R86, RZ, 0x3, R59 ;  /* 0x00000003ff567819 */ /* 0x000fe4000001163b */
[----:B------:R-:W-:-:S02]  /*8a50*/  IADD3 R76, PT, PT, R91, R84, R89 ;  /* 0x000000545b4c7210 */ /* 0x000fc40007ffe059 */
[C-C-:B------:R-:W-:Y:S02]  /*8a60*/  SHF.L.W.U32.HI R84, R85.reuse, 0x1a, R85.reuse ;  /* 0x0000001a55547819 */ /* 0x140fe40000010e55 */
[C-C-:B------:R-:W-:Y:S02]  /*8a70*/  SHF.L.W.U32.HI R89, R85.reuse, 0x15, R85.reuse ;  /* 0x0000001555597819 */ /* 0x140fe40000010e55 */
[----:B------:R-:W-:Y:S02]  /*8a80*/  SHF.L.W.U32.HI R88, R85, 0x7, R85 ;  /* 0x0000000755587819 */ /* 0x000fe40000010e55 */
[----:B------:R-:W-:Y:S02]  /*8a90*/  SHF.L.W.U32.HI R91, R60, 0xd, R60 ;  /* 0x0000000d3c5b7819 */ /* 0x000fe40000010e3c */
[----:B------:R-:W-:Y:S02]  /*8aa0*/  LOP3.LUT R89, R88, R84, R89, 0x96, !PT ;  /* 0x0000005458597212 */ /* 0x000fe400078e9659 */
[----:B------:R-:W-:-:S02]  /*8ab0*/  LOP3.LUT R84, R79, R85, R66, 0xb8, !PT ;  /* 0x000000554f547212 */ /* 0x000fc400078eb842 */
[----:B------:R-:W-:Y:S02]  /*8ac0*/  SHF.L.W.U32.HI R88, R60, 0xf, R60 ;  /* 0x0000000f3c587819 */ /* 0x000fe40000010e3c */
[----:B------:R-:W-:Y:S02]  /*8ad0*/  IADD3 R89, PT, PT, R89, R84, R82 ;  /* 0x0000005459597210 */ /* 0x000fe40007ffe052 */
[----:B------:R-:W-:Y:S02]  /*8ae0*/  SHF.R.U32.HI R82, RZ, 0xa, R60 ;  /* 0x0000000aff527819 */ /* 0x000fe4000001163c */
[----:B------:R-:W-:Y:S02]  /*8af0*/  SHF.R.U32.HI R84, RZ, 0x3, R77 ;  /* 0x00000003ff547819 */ /* 0x000fe4000001164d */
[----:B------:R-:W-:Y:S02]  /*8b00*/  LOP3.LUT R88, R82, R88, R91, 0x96, !PT ;  /* 0x0000005852587212 */ /* 0x000fe400078e965b */
[----:B------:R-:W-:-:S02]  /*8b10*/  SHF.L.W.U32.HI R82, R77, 0x19, R77 ;  /* 0x000000194d527819 */ /* 0x000fc40000010e4d */
[--C-:B------:R-:W-:Y:S01]  /*8b20*/  SHF.L.W.U32.HI R74, R76, 0x1e, R76.reuse ;  /* 0x0000001e4c4a7819 */ /* 0x100fe20000010e4c */
[----:B------:R-:W-:Y:S01]  /*8b30*/  IMAD.IADD R67, R88, 0x1, R67 ;  /* 0x0000000158437824 */ /* 0x000fe200078e0243 */
[----:B------:R-:W-:Y:S02]  /*8b40*/  LOP3.LUT R82, R84, R82, R87, 0x96, !PT ;  /* 0x0000005254527212 */ /* 0x000fe400078e9657 */
[C-C-:B------:R-:W-:Y:S02]  /*8b50*/  SHF.L.W.U32.HI R87, R76.reuse, 0x13, R76.reuse ;  /* 0x000000134c577819 */ /* 0x140fe40000010e4c */
[----:B------:R-:W-:Y:S02]  /*8b60*/  SHF.L.W.U32.HI R84, R76, 0xa, R76 ;  /* 0x0000000a4c547819 */ /* 0x000fe40000010e4c */
[----:B------:R-:W-:Y:S02]  /*8b70*/  IADD3 R90, PT, PT, R89, -0x2a586eb9, R80 ;  /* 0xd5a79147595a7810 */ /* 0x000fe40007ffe050 */
[----:B------:R-:W-:-:S02]  /*8b80*/  LOP3.LUT R74, R84, R74, R87, 0x96, !PT ;  /* 0x0000004a544a7212 */ /* 0x000fc400078e9657 */
[----:B------:R-:W-:Y:S01]  /*8b90*/  IADD3 R82, PT, PT, R67, R82, R80 ;  /* 0x0000005243527210 */ /* 0x000fe20007ffe050 */
[----:B------:R-:W-:Y:S01]  /*8ba0*/  IMAD.IADD R84, R81, 0x1, R90 ;  /* 0x0000000151547824 */ /* 0x000fe200078e025a */
[----:B------:R-:W-:-:S04]  /*8bb0*/  LOP3.LUT R81, R69, R64, R76, 0xe8, !PT ;  /* 0x0000004045517212 */ /* 0x000fc800078ee84c */
[----:B------:R-:W-:Y:S02]  /*8bc0*/  IADD3 R81, PT, PT, R90, R74, R81 ;  /* 0x0000004a5a517210 */ /* 0x000fe40007ffe051 */
[C-C-:B------:R-:W-:Y:S02]  /*8bd0*/  SHF.L.W.U32.HI R74, R84.reuse, 0x1a, R84.reuse ;  /* 0x0000001a544a7819 */ /* 0x140fe40000010e54 */
[C-C-:B------:R-:W-:Y:S02]  /*8be0*/  SHF.L.W.U32.HI R87, R84.reuse, 0x15, R84.reuse ;  /* 0x0000001554577819 */ /* 0x140fe40000010e54 */
[----:B------:R-:W-:Y:S02]  /*8bf0*/  SHF.L.W.U32.HI R89, R84, 0x7, R84 ;  /* 0x0000000754597819 */ /* 0x000fe40000010e54 */
[----:B------:R-:W-:Y:S02]  /*8c00*/  LOP3.LUT R90, R66, R84, R85, 0xb8, !PT ;  /* 0x00000054425a7212 */ /* 0x000fe400078eb855 */
[----:B------:R-:W-:-:S02]  /*8c10*/  LOP3.LUT R74, R89, R74, R87, 0x96, !PT ;  /* 0x0000004a594a7212 */ /* 0x000fc400078e9657 */
[--C-:B------:R-:W-:Y:S02]  /*8c20*/  SHF.L.W.U32.HI R87, R72, 0xf, R72.reuse ;  /* 0x0000000f48577819 */ /* 0x100fe40000010e48 */
[----:B------:R-:W-:Y:S02]  /*8c30*/  IADD3 R90, PT, PT, R74, R90, R79 ;  /* 0x0000005a4a5a7210 */ /* 0x000fe40007ffe04f */
[--C-:B------:R-:W-:Y:S02]  /*8c40*/  SHF.L.W.U32.HI R74, R72, 0xd, R72.reuse ;  /* 0x0000000d484a7819 */ /* 0x100fe40000010e48 */
[----:B------:R-:W-:Y:S02]  /*8c50*/  SHF.R.U32.HI R79, RZ, 0xa, R72 ;  /* 0x0000000aff4f7819 */ /* 0x000fe40000011648 */
[----:B------:R-:W-:Y:S02]  /*8c60*/  SHF.L.W.U32.HI R88, R81, 0xa, R81 ;  /* 0x0000000a51587819 */ /* 0x000fe40000010e51 */
[----:B------:R-:W-:-:S02]  /*8c70*/  LOP3.LUT R87, R79, R87, R74, 0x96, !PT ;  /* 0x000000574f577212 */ /* 0x000fc400078e964a */
[C-C-:B------:R-:W-:Y:S02]  /*8c80*/  SHF.L.W.U32.HI R74, R59.reuse, 0x19, R59.reuse ;  /* 0x000000193b4a7819 */ /* 0x140fe40000010e3b */
[----:B------:R-:W-:Y:S01]  /*8c90*/  SHF.L.W.U32.HI R79, R59, 0xe, R59 ;  /* 0x0000000e3b4f7819 */ /* 0x000fe20000010e3b */
[----:B------:R-:W-:Y:S01]  /*8ca0*/  IMAD.IADD R70, R87, 0x1, R70 ;  /* 0x0000000157467824 */ /* 0x000fe200078e0246 */
[----:B------:R-:W-:Y:S02]  /*8cb0*/  IADD3 R91, PT, PT, R90, 0x6ca6351, R77 ;  /* 0x06ca63515a5b7810 */ /* 0x000fe40007ffe04d */
[----:B------:R-:W-:Y:S02]  /*8cc0*/  LOP3.LUT R74, R86, R74, R79, 0x96, !PT ;  /* 0x0000004a564a7212 */ /* 0x000fe400078e964f */
[C-C-:B------:R-:W-:Y:S02]  /*8cd0*/  SHF.L.W.U32.HI R79, R81.reuse, 0x1e, R81.reuse ;  /* 0x0000001e514f7819 */ /* 0x140fe40000010e51 */
[----:B------:R-:W-:-:S02]  /*8ce0*/  SHF.L.W.U32.HI R86, R81, 0x13, R81 ;  /* 0x0000001351567819 */ /* 0x000fc40000010e51 */
[----:B------:R-:W-:Y:S02]  /*8cf0*/  LOP3.LUT R89, R76, R69, R81, 0xe8, !PT ;  /* 0x000000454c597212 */ /* 0x000fe400078ee851 */
[----:B------:R-:W-:Y:S01]  /*8d00*/  LOP3.LUT R86, R88, R79, R86, 0x96, !PT ;  /* 0x0000004f58567212 */ /* 0x000fe200078e9656 */
[----:B------:R-:W-:Y:S01]  /*8d10*/  IMAD.IADD R79, R64, 0x1, R91 ;  /* 0x00000001404f7824 */ /* 0x000fe200078e025b */
[----:B------:R-:W-:Y:S02]  /*8d20*/  SHF.L.W.U32.HI R87, R78, 0xe, R78 ;  /* 0x0000000e4e577819 */ /* 0x000fe40000010e4e */
[----:B------:R-:W-:Y:S02]  /*8d30*/  IADD3 R64, PT, PT, R91, R86, R89 ;  /* 0x000000565b407210 */ /* 0x000fe40007ffe059 */
[C-C-:B------:R-:W-:Y:S02]  /*8d40*/  SHF.L.W.U32.HI R86, R79.reuse, 0x1a, R79.reuse ;  /* 0x0000001a4f567819 */ /* 0x140fe40000010e4f */
[----:B------:R-:W-:-:S02]  /*8d50*/  SHF.L.W.U32.HI R89, R79, 0x15, R79 ;  /* 0x000000154f597819 */ /* 0x000fc40000010e4f */
[----:B------:R-:W-:Y:S02]  /*8d60*/  SHF.L.W.U32.HI R88, R79, 0x7, R79 ;  /* 0x000000074f587819 */ /* 0x000fe40000010e4f */
[----:B------:R-:W-:Y:S02]  /*8d70*/  SHF.L.W.U32.HI R62, R64, 0x1e, R64 ;  /* 0x0000001e403e7819 */ /* 0x000fe40000010e40 */
[----:B------:R-:W-:Y:S02]  /*8d80*/  LOP3.LUT R89, R88, R86, R89, 0x96, !PT ;  /* 0x0000005658597212 */ /* 0x000fe400078e9659 */
[----:B------:R-:W-:Y:S02]  /*8d90*/  LOP3.LUT R88, R85, R79, R84, 0xb8, !PT ;  /* 0x0000004f55587212 */ /* 0x000fe400078eb854 */
[----:B------:R-:W-:Y:S02]  /*8da0*/  SHF.L.W.U32.HI R86, R67, 0xf, R67 ;  /* 0x0000000f43567819 */ /* 0x000fe40000010e43 */
[----:B------:R-:W-:-:S02]  /*8db0*/  IADD3 R88, PT, PT, R89, R88, R66 ;  /* 0x0000005859587210 */ /* 0x000fc40007ffe042 */
[--C-:B------:R-:W-:Y:S02]  /*8dc0*/  SHF.L.W.U32.HI R89, R67, 0xd, R67.reuse ;  /* 0x0000000d43597819 */ /* 0x100fe40000010e43 */
[----:B------:R-:W-:Y:S02]  /*8dd0*/  SHF.R.U32.HI R66, RZ, 0xa, R67 ;  /* 0x0000000aff427819 */ /* 0x000fe40000011643 */
[----:B------:R-:W-:Y:S02]  /*8de0*/  IADD3 R90, PT, PT, R88, 0x14292967, R59 ;  /* 0x14292967585a7810 */ /* 0x000fe40007ffe03b */
[----:B------:R-:W-:Y:S02]  /*8df0*/  LOP3.LUT R86, R66, R86, R89, 0x96, !PT ;  /* 0x0000005642567212 */ /* 0x000fe400078e9659 */
[--C-:B------:R-:W-:Y:S02]  /*8e00*/  SHF.L.W.U32.HI R66, R78, 0x19, R78.reuse ;  /* 0x000000194e427819 */ /* 0x100fe40000010e4e */
[----:B------:R-:W-:Y:S01]  /*8e10*/  SHF.R.U32.HI R89, RZ, 0x3, R78 ;  /* 0x00000003ff597819 */ /* 0x000fe2000001164e */
[----:B------:R-:W-:Y:S01]  /*8e20*/  IMAD.IADD R75, R86, 0x1, R75 ;  /* 0x00000001564b7824 */ /* 0x000fe200078e024b */
[----:B------:R-:W-:-:S02]  /*8e30*/  LOP3.LUT R88, R81, R76, R64, 0xe8, !PT ;  /* 0x0000004c51587212 */ /* 0x000fc400078ee840 */
        /* <DEDUP_REMOVED lines=20> */
[----:B------:R-:W-:Y:S02]  /*8f80*/  SHF.L.W.U32.HI R85, R73, 0x19, R73 ;  /* 0x0000001949557819 */ /* 0x000fe40000010e49 */
[----:B------:R-:W-:Y:S01]  /*8f90*/  SHF.L.W.U32.HI R89, R69, 0xa, R69 ;  /* 0x0000000a45597819 */ /* 0x000fe20000010e45 */
[----:B------:R-:W-:Y:S01]  /*8fa0*/  IMAD.IADD R83, R88, 0x1, R83 ;  /* 0x0000000158537824 */ /* 0x000fe200078e0253 */
[----:B------:R-:W-:Y:S02]  /*8fb0*/  LOP3.LUT R85, R77, R85, R90, 0x96, !PT ;  /* 0x000000554d557212 */ /* 0x000fe400078e965a */
[----:B------:R-:W-:Y:S02]  /*8fc0*/  SHF.L.W.U32.HI R77, R69, 0x1e, R69 ;  /* 0x0000001e454d7819 */ /* 0x000fe40000010e45 */
[----:B------:R-:W-:-:S02]  /*8fd0*/  SHF.R.U32.HI R88, RZ, 0x3, R71 ;  /* 0x00000003ff587819 */ /* 0x000fc40000011647 */
[----:B------:R-:W-:Y:S02]  /*8fe0*/  LOP3.LUT R86, R89, R77, R86, 0x96, !PT ;  /* 0x0000004d59567212 */ /* 0x000fe400078e9656 */
[--C-:B------:R-:W-:Y:S02]  /*8ff0*/  IADD3 R89, PT, PT, R87, 0x27b70a85, R78.reuse ;  /* 0x27b70a8557597810 */ /* 0x100fe40007ffe04e */
[----:B------:R-:W-:Y:S02]  /*9000*/  LOP3.LUT R87, R64, R81, R69, 0xe8, !PT ;  /* 0x0000005140577212 */ /* 0x000fe400078ee845 */
[----:B------:R-:W-:Y:S01]  /*9010*/  IADD3 R78, PT, PT, R83, R85, R78 ;  /* 0x00000055534e7210 */ /* 0x000fe20007ffe04e */
[----:B------:R-:W-:Y:S01]  /*9020*/  IMAD.IADD R77, R76, 0x1, R89 ;  /* 0x000000014c4d7824 */ /* 0x000fe200078e0259 */
[----:B------:R-:W-:Y:S02]  /*9030*/  IADD3 R76, PT, PT, R89, R86, R87 ;  /* 0x00000056594c7210 */ /* 0x000fe40007ffe057 */
[----:B------:R-:W-:-:S02]  /*9040*/  SHF.L.W.U32.HI R85, R68, 0x19, R68 ;  /* 0x0000001944557819 */ /* 0x000fc40000010e44 */
[C-C-:B------:R-:W-:Y:S02]  /*9050*/  SHF.L.W.U32.HI R86, R77.reuse, 0x1a, R77.reuse ;  /* 0x0000001a4d567819 */ /* 0x140fe40000010e4d */
[C-C-:B------:R-:W-:Y:S02]  /*9060*/  SHF.L.W.U32.HI R87, R77.reuse, 0x15, R77.reuse ;  /* 0x000000154d577819 */ /* 0x140fe40000010e4d */
[----:B------:R-:W-:Y:S02]  /*9070*/  SHF.L.W.U32.HI R89, R77, 0x7, R77 ;  /* 0x000000074d597819 */ /* 0x000fe40000010e4d */
[----:B------:R-:W-:Y:S02]  /*9080*/  LOP3.LUT R90, R79, R77, R62, 0xb8, !PT ;  /* 0x0000004d4f5a7212 */ /* 0x000fe400078eb83e */
[----:B------:R-:W-:Y:S02]  /*9090*/  LOP3.LUT R87, R89, R86, R87, 0x96, !PT ;  /* 0x0000005659577212 */ /* 0x000fe400078e9657 */
[----:B------:R-:W-:-:S02]  /*90a0*/  SHF.L.W.U32.HI R86, R75, 0xf, R75 ;  /* 0x0000000f4b567819 */ /* 0x000fc40000010e4b */
[----:B------:R-:W-:Y:S02]  /*90b0*/  IADD3 R90, PT, PT, R87, R90, R84 ;  /* 0x0000005a575a7210 */ /* 0x000fe40007ffe054 */
[--C-:B------:R-:W-:Y:S02]  /*90c0*/  SHF.L.W.U32.HI R87, R75, 0xd, R75.reuse ;  /* 0x0000000d4b577819 */ /* 0x100fe40000010e4b */
[----:B------:R-:W-:Y:S02]  /*90d0*/  SHF.R.U32.HI R84, RZ, 0xa, R75 ;  /* 0x0000000aff547819 */ /* 0x000fe4000001164b */
[----:B------:R-:W-:Y:S02]  /*90e0*/  SHF.L.W.U32.HI R80, R76, 0x1e, R76 ;  /* 0x0000001e4c507819 */ /* 0x000fe40000010e4c */
[----:B------:R-:W-:Y:S02]  /*90f0*/  LOP3.LUT R86, R84, R86, R87, 0x96, !PT ;  /* 0x0000005654567212 */ /* 0x000fe400078e9657 */
[----:B------:R-:W-:-:S02]  /*9100*/  SHF.L.W.U32.HI R84, R71, 0x19, R71 ;  /* 0x0000001947547819 */ /* 0x000fc40000010e47 */
[----:B------:R-:W-:Y:S01]  /*9110*/  SHF.L.W.U32.HI R87, R71, 0xe, R71 ;  /* 0x0000000e47577819 */ /* 0x000fe20000010e47 */
[----:B------:R-:W-:Y:S01]  /*9120*/  IMAD.IADD R61, R86, 0x1, R61 ;  /* 0x00000001563d7824 */ /* 0x000fe200078e023d */
[----:B------:R-:W-:Y:S02]  /*9130*/  IADD3 R90, PT, PT, R90, 0x2e1b2138, R73 ;  /* 0x2e1b21385a5a7810 */ /* 0x000fe40007ffe049 */
[----:B------:R-:W-:Y:S02]  /*9140*/  LOP3.LUT R84, R88, R84, R87, 0x96, !PT ;  /* 0x0000005458547212 */ /* 0x000fe400078e9657 */
[C-C-:B------:R-:W-:Y:S02]  /*9150*/  SHF.L.W.U32.HI R87, R76.reuse, 0x13, R76.reuse ;  /* 0x000000134c577819 */ /* 0x140fe40000010e4c */
[----:B------:R-:W-:Y:S02]  /*9160*/  SHF.L.W.U32.HI R88, R76, 0xa, R76 ;  /* 0x0000000a4c587819 */ /* 0x000fe40000010e4c */
[----:B------:R-:W-:-:S02]  /*9170*/  IADD3 R66, PT, PT, R75, R66, R59 ;  /* 0x000000424b427210 */ /* 0x000fc40007ffe03b */
[----:B------:R-:W-:Y:S01]  /*9180*/  LOP3.LUT R87, R88, R80, R87, 0x96, !PT ;  /* 0x0000005058577212 */ /* 0x000fe200078e9657 */
[----:B------:R-:W-:Y:S01]  /*9190*/  IMAD.IADD R80, R81, 0x1, R90 ;  /* 0x0000000151507824 */ /* 0x000fe200078e025a */
[----:B------:R-:W-:Y:S02]  /*91a0*/  LOP3.LUT R88, R69, R64, R76, 0xe8, !PT ;  /* 0x0000004045587212 */ /* 0x000fe400078ee84c */
[----:B------:R-:W-:Y:S02]  /*91b0*/  IADD3 R84, PT, PT, R61, R84, R73 ;  /* 0x000000543d547210 */ /* 0x000fe40007ffe049 */
        /* <DEDUP_REMOVED lines=13> */
[----:B------:R-:W-:Y:S02]  /*9290*/  SHF.R.U32.HI R79, RZ, 0x3, R68 ;  /* 0x00000003ff4f7819 */ /* 0x000fe40000011644 */
[----:B------:R-:W-:-:S02]  /*92a0*/  SHF.L.W.U32.HI R87, R81, 0xa, R81 ;  /* 0x0000000a51577819 */ /* 0x000fc40000010e51 */
[----:B------:R-:W-:Y:S02]  /*92b0*/  LOP3.LUT R85, R79, R85, R92, 0x96, !PT ;  /* 0x000000554f557212 */ /* 0x000fe400078e965c */
[----:B------:R-:W-:-:S04]  /*92c0*/  SHF.L.W.U32.HI R79, R81, 0x1e, R81 ;  /* 0x0000001e514f7819 */ /* 0x000fc80000010e51 */
        /* <DEDUP_REMOVED lines=12> */
[----:B------:R-:W-:Y:S02]  /*9390*/  SHF.R.U32.HI R62, RZ, 0xa, R61 ;  /* 0x0000000aff3e7819 */ /* 0x000fe4000001163d */
[--C-:B------:R-:W-:Y:S02]  /*93a0*/  SHF.L.W.U32.HI R86, R60, 0xe, R60.reuse ;  /* 0x0000000e3c567819 */ /* 0x100fe40000010e3c */
[----:B------:R-:W-:Y:S01]  /*93b0*/  LOP3.LUT R88, R62, R88, R89, 0x96, !PT ;  /* 0x000000583e587212 */ /* 0x000fe200078e9659 */
[----:B------:R-:W-:Y:S01]  /*93c0*/  IMAD.IADD R62, R90, 0x1, R63 ;  /* 0x000000015a3e7824 */ /* 0x000fe200078e023f */
[----:B------:R-:W-:-:S02]  /*93d0*/  SHF.L.W.U32.HI R63, R60, 0x19, R60 ;  /* 0x000000193c3f7819 */ /* 0x000fc40000010e3c */
[----:B------:R-:W-:Y:S01]  /*93e0*/  SHF.R.U32.HI R89, RZ, 0x3, R60 ;  /* 0x00000003ff597819 */ /* 0x000fe2000001163c */
[----:B------:R-:W-:Y:S01]  /*93f0*/  IMAD.IADD R65, R88, 0x1, R65 ;  /* 0x0000000158417824 */ /* 0x000fe200078e0241 */
[C---:B------:R-:W-:Y:S02]  /*9400*/  SHF.L.W.U32.HI R59, R64.reuse, 0x1e, R64 ;  /* 0x0000001e403b7819 */ /* 0x040fe40000010e40 */
[----:B------:R-:W-:Y:S02]  /*9410*/  LOP3.LUT R63, R89, R63, R86, 0x96, !PT ;  /* 0x0000003f593f7212 */ /* 0x000fe400078e9656 */
[C-C-:B------:R-:W-:Y:S02]  /*9420*/  SHF.L.W.U32.HI R86, R64.reuse, 0x13, R64.reuse ;  /* 0x0000001340567819 */ /* 0x140fe40000010e40 */
[----:B------:R-:W-:Y:S02]  /*9430*/  SHF.L.W.U32.HI R89, R64, 0xa, R64 ;  /* 0x0000000a40597819 */ /* 0x000fe40000010e40 */
[----:B------:R-:W-:-:S02]  /*9440*/  IADD3 R92, PT, PT, R87, 0x53380d13, R68 ;  /* 0x53380d13575c7810 */ /* 0x000fc40007ffe044 */
[----:B------:R-:W-:Y:S02]  /*9450*/  LOP3.LUT R59, R89, R59, R86, 0x96, !PT ;  /* 0x0000003b593b7212 */ /* 0x000fe400078e9656 */
[----:B------:R-:W-:Y:S01]  /*9460*/  LOP3.LUT R90, R81, R76, R64, 0xe8, !PT ;  /* 0x0000004c515a7212 */ /* 0x000fe200078ee840 */
[----:B------:R-:W-:Y:S01]  /*9470*/  IMAD.IADD R86, R69, 0x1, R92 ;  /* 0x0000000145567824 */ /* 0x000fe200078e025c */
[----:B------:R-:W-:Y:S02]  /*9480*/  IADD3 R71, PT, PT, R62, R85, R71 ;  /* 0x000000553e477210 */ /* 0x000fe40007ffe047 */
[----:B------:R-:W-:Y:S02]  /*9490*/  IADD3 R59, PT, PT, R92, R59, R90 ;  /* 0x0000003b5c3b7210 */ /* 0x000fe40007ffe05a */
[C-C-:B------:R-:W-:Y:S02]  /*94a0*/  SHF.L.W.U32.HI R69, R86.reuse, 0x1a, R86.reuse ;  /* 0x0000001a56457819 */ /* 0x140fe40000010e56 */
[----:B------:R-:W-:-:S02]  /*94b0*/  SHF.L.W.U32.HI R90, R86, 0x15, R86 ;  /* 0x00000015565a7819 */ /* 0x000fc40000010e56 */
[----:B------:R-:W-:Y:S02]  /*94c0*/  SHF.L.W.U32.HI R87, R86, 0x7, R86 ;  /* 0x0000000756577819 */ /* 0x000fe40000010e56 */
[----:B------:R-:W-:Y:S02]  /*94d0*/  SHF.R.U32.HI R85, RZ, 0x3, R72 ;  /* 0x00000003ff557819 */ /* 0x000fe40000011648 */
[----:B------:R-:W-:Y:S02]  /*94e0*/  LOP3.LUT R90, R87, R69, R90, 0x96, !PT ;  /* 0x00000045575a7212 */ /* 0x000fe400078e965a */
[----:B------:R-:W-:Y:S02]  /*94f0*/  LOP3.LUT R69, R80, R86, R79, 0xb8, !PT ;  /* 0x0000005650457212 */ /* 0x000fe400078eb84f */
[----:B------:R-:W-:Y:S02]  /*9500*/  SHF.R.U32.HI R87, RZ, 0xa, R62 ;  /* 0x0000000aff577819 */ /* 0x000fe4000001163e */
[----:B------:R-:W-:-:S02]  /*9510*/  IADD3 R69, PT, PT, R90, R69, R77 ;  /* 0x000000455a457210 */ /* 0x000fc40007ffe04d */
[C-C-:B------:R-:W-:Y:S02]  /*9520*/  SHF.L.W.U32.HI R77, R62.reuse, 0xf, R62.reuse ;  /* 0x0000000f3e4d7819 */ /* 0x140fe40000010e3e */
[----:B------:R-:W-:Y:S02]  /*9530*/  SHF.L.W.U32.HI R90, R62, 0xd, R62 ;  /* 0x0000000d3e5a7819 */ /* 0x000fe40000010e3e */
[--C-:B------:R-:W-:Y:S02]  /*9540*/  SHF.L.W.U32.HI R88, R59, 0x13, R59.reuse ;  /* 0x000000133b587819 */ /* 0x100fe40000010e3b */
[----:B------:R-:W-:Y:S02]  /*9550*/  LOP3.LUT R77, R87, R77, R90, 0x96, !PT ;  /* 0x0000004d574d7212 */ /* 0x000fe400078e965a */
[C-C-:B------:R-:W-:Y:S02]  /*9560*/  SHF.L.W.U32.HI R87, R72.reuse, 0x19, R72.reuse ;  /* 0x0000001948577819 */ /* 0x140fe40000010e48 */
[----:B------:R-:W-:Y:S01]  /*9570*/  SHF.L.W.U32.HI R90, R72, 0xe, R72 ;  /* 0x0000000e485a7819 */ /* 0x000fe20000010e48 */
[----:B------:R-:W-:Y:S01]  /*9580*/  IMAD.IADD R77, R77, 0x1, R82 ;  /* 0x000000014d4d7824 */ /* 0x000fe200078e0252 */
[----:B------:R-:W-:-:S02]  /*9590*/  SHF.L.W.U32.HI R89, R59, 0xa, R59 ;  /* 0x0000000a3b597819 */ /* 0x000fc40000010e3b */
[----:B------:R-:W-:Y:S02]  /*95a0*/  LOP3.LUT R87, R85, R87, R90, 0x96, !PT ;  /* 0x0000005755577212 */ /* 0x000fe400078e965a */
[----:B------:R-:W-:Y:S02]  /*95b0*/  SHF.L.W.U32.HI R85, R59, 0x1e, R59 ;  /* 0x0000001e3b557819 */ /* 0x000fe40000010e3b */
[----:B------:R-:W-:Y:S02]  /*95c0*/  SHF.R.U32.HI R82, RZ, 0x3, R67 ;  /* 0x00000003ff527819 */ /* 0x000fe40000011643 */
[----:B------:R-:W-:Y:S02]  /*95d0*/  LOP3.LUT R85, R89, R85, R88, 0x96, !PT ;  /* 0x0000005559557212 */ /* 0x000fe400078e9658 */
[--C-:B------:R-:W-:Y:S02]  /*95e0*/  IADD3 R89, PT, PT, R69, 0x650a7354, R60.reuse ;  /* 0x650a735445597810 */ /* 0x100fe40007ffe03c */
[----:B------:R-:W-:-:S02]  /*95f0*/  IADD3 R60, PT, PT, R77, R87, R60 ;  /* 0x000000574d3c7210 */ /* 0x000fc40007ffe03c */
[----:B------:R-:W-:Y:S01]  /*9600*/  SHF.R.U32.HI R87, RZ, 0x3, R70 ;  /* 0x00000003ff577819 */ /* 0x000fe20000011646 */
[----:B------:R-:W-:Y:S01]  /*9610*/  IMAD.IADD R69, R76, 0x1, R89 ;  /* 0x000000014c457824 */ /* 0x000fe200078e0259 */
[----:B------:R-:W-:Y:S02]  /*9620*/  LOP3.LUT R76, R64, R81, R59, 0xe8, !PT ;  /* 0x00000051404c7212 */ /* 0x000fe400078ee83b */
[----:B------:R-:W-:Y:S02]  /*9630*/  IADD3 R63, PT, PT, R65, R63, R68 ;  /* 0x0000003f413f7210 */ /* 0x000fe40007ffe044 */
[----:B------:R-:W-:Y:S02]  /*9640*/  IADD3 R76, PT, PT, R89, R85, R76 ;  /* 0x00000055594c7210 */ /* 0x000fe40007ffe04c */
[C-C-:B------:R-:W-:Y:S02]  /*9650*/  SHF.L.W.U32.HI R85, R69.reuse, 0x1a, R69.reuse ;  /* 0x0000001a45557819 */ /* 0x140fe40000010e45 */
[----:B------:R-:W-:-:S02]  /*9660*/  SHF.L.W.U32.HI R88, R69, 0x15, R69 ;  /* 0x0000001545587819 */ /* 0x000fc40000010e45 */
[----:B------:R-:W-:Y:S02]  /*9670*/  SHF.L.W.U32.HI R89, R69, 0x7, R69 ;  /* 0x0000000745597819 */ /* 0x000fe40000010e45 */
[----:B------:R-:W-:Y:S02]  /*9680*/  LOP3.LUT R91, R79, R69, R86, 0xb8, !PT ;  /* 0x000000454f5b7212 */ /* 0x000fe400078eb856 */
[----:B------:R-:W-:Y:S02]  /*9690*/  LOP3.LUT R85, R89, R85, R88, 0x96, !PT ;  /* 0x0000005559557212 */ /* 0x000fe400078e9658 */
[--C-:B------:R-:W-:Y:S02]  /*96a0*/  SHF.L.W.U32.HI R89, R65, 0xf, R65.reuse ;  /* 0x0000000f41597819 */ /* 0x100fe40000010e41 */
[----:B------:R-:W-:Y:S02]  /*96b0*/  IADD3 R91, PT, PT, R85, R91, R80 ;  /* 0x0000005b555b7210 */ /* 0x000fe40007ffe050 */
[----:B------:R-:W-:-:S02]  /*96c0*/  SHF.L.W.U32.HI R80, R65, 0xd, R65 ;  /* 0x0000000d41507819 */ /* 0x000fc40000010e41 */
[----:B------:R-:W-:Y:S02]  /*96d0*/  SHF.R.U32.HI R85, RZ, 0xa, R65 ;  /* 0x0000000aff557819 */ /* 0x000fe40000011641 */
[----:B------:R-:W-:Y:S02]  /*96e0*/  SHF.L.W.U32.HI R73, R76, 0x1e, R76 ;  /* 0x0000001e4c497819 */ /* 0x000fe40000010e4c */
[----:B------:R-:W-:Y:S02]  /*96f0*/  LOP3.LUT R89, R85, R89, R80, 0x96, !PT ;  /* 0x0000005955597212 */ /* 0x000fe400078e9650 */
[C-C-:B------:R-:W-:Y:S02]  /*9700*/  SHF.L.W.U32.HI R85, R67.reuse, 0x19, R67.reuse ;  /* 0x0000001943557819 */ /* 0x140fe40000010e43 */
[----:B------:R-:W-:Y:S01]  /*9710*/  SHF.L.W.U32.HI R80, R67, 0xe, R67 ;  /* 0x0000000e43507819 */ /* 0x000fe20000010e43 */
[----:B------:R-:W-:Y:S01]  /*9720*/  IMAD.IADD R74, R89, 0x1, R74 ;  /* 0x00000001594a7824 */ /* 0x000fe200078e024a */
[----:B------:R-:W-:-:S02]  /*9730*/  IADD3 R88, PT, PT, R91, 0x766a0abb, R72 ;  /* 0x766a0abb5b587810 */ /* 0x000fc40007ffe048 */
[----:B------:R-:W-:Y:S02]  /*9740*/  LOP3.LUT R85, R82, R85, R80, 0x96, !PT ;  /* 0x0000005552557212 */ /* 0x000fe400078e9650 */
[C-C-:B------:R-:W-:Y:S02]  /*9750*/  SHF.L.W.U32.HI R80, R76.reuse, 0x13, R76.reuse ;  /* 0x000000134c507819 */ /* 0x140fe40000010e4c */
[----:B------:R-:W-:Y:S02]  /*9760*/  SHF.L.W.U32.HI R82, R76, 0xa, R76 ;  /* 0x0000000a4c527819 */ /* 0x000fe40000010e4c */
        /* <DEDUP_REMOVED lines=11> */
[C---:B------:R-:W-:Y:S02]  /*9820*/  SHF.L.W.U32.HI R82, R77.reuse, 0xd, R77 ;  /* 0x0000000d4d527819 */ /* 0x040fe40000010e4d */
        /* <DEDUP_REMOVED lines=16> */
[----:B------:R-:W-:Y:S02]  /*9930*/  SHF.L.W.U32.HI R67, R83, 0xe, R83 ;  /* 0x0000000e53437819 */ /* 0x000fe40000010e53 */
[----:B------:R-:W-:-:S02]  /*9940*/  IADD3 R64, PT, PT, R89, R87, R64 ;  /* 0x0000005759407210 */ /* 0x000fc40007ffe040 */
[C-C-:B------:R-:W-:Y:S02]  /*9950*/  SHF.L.W.U32.HI R87, R79.reuse, 0x1a, R79.reuse ;  /* 0x0000001a4f577819 */ /* 0x140fe40000010e4f */
[C-C-:B------:R-:W-:Y:S02]  /*9960*/  SHF.L.W.U32.HI R88, R79.reuse, 0x15, R79.reuse ;  /* 0x000000154f587819 */ /* 0x140fe40000010e4f */
[----:B------:R-:W-:Y:S02]  /*9970*/  SHF.L.W.U32.HI R89, R79, 0x7, R79 ;  /* 0x000000074f597819 */ /* 0x000fe40000010e4f */
[----:B------:R-:W-:Y:S02]  /*9980*/  SHF.L.W.U32.HI R68, R64, 0x1e, R64 ;  /* 0x0000001e40447819 */ /* 0x000fe40000010e40 */
[----:B------:R-:W-:Y:S02]  /*9990*/  LOP3.LUT R89, R89, R87, R88, 0x96, !PT ;  /* 0x0000005759597212 */ /* 0x000fe400078e9658 */
[----:B------:R-:W-:-:S02]  /*99a0*/  LOP3.LUT R87, R69, R79, R80, 0xb8, !PT ;  /* 0x0000004f45577212 */ /* 0x000fc400078eb850 */
[----:B------:R-:W-:Y:S02]  /*99b0*/  SHF.R.U32.HI R88, RZ, 0xa, R74 ;  /* 0x0000000aff587819 */ /* 0x000fe4000001164a */
[----:B------:R-:W-:Y:S02]  /*99c0*/  IADD3 R89, PT, PT, R89, R87, R86 ;  /* 0x0000005759597210 */ /* 0x000fe40007ffe056 */
[C-C-:B------:R-:W-:Y:S02]  /*99d0*/  SHF.L.W.U32.HI R87, R74.reuse, 0xf, R74.reuse ;  /* 0x0000000f4a577819 */ /* 0x140fe40000010e4a */
[----:B------:R-:W-:Y:S02]  /*99e0*/  SHF.L.W.U32.HI R86, R74, 0xd, R74 ;  /* 0x0000000d4a567819 */ /* 0x000fe40000010e4a */
[----:B------:R-:W-:Y:S02]  /*99f0*/  SHF.L.W.U32.HI R91, R64, 0x13, R64 ;  /* 0x00000013405b7819 */ /* 0x000fe40000010e40 */
[----:B------:R-:W-:-:S02]  /*9a00*/  LOP3.LUT R87, R88, R87, R86, 0x96, !PT ;  /* 0x0000005758577212 */ /* 0x000fc400078e9656 */
[--C-:B------:R-:W-:Y:S02]  /*9a10*/  SHF.L.W.U32.HI R86, R75, 0xe, R75.reuse ;  /* 0x0000000e4b567819 */ /* 0x100fe40000010e4b */
[----:B------:R-:W-:Y:S01]  /*9a20*/  SHF.R.U32.HI R88, RZ, 0x3, R75 ;  /* 0x00000003ff587819 */ /* 0x000fe2000001164b */
[----:B------:R-:W-:-:S03]  /*9a30*/  IMAD.IADD R78, R87, 0x1, R78 ;  /* 0x00000001574e7824 */ /* 0x000fc600078e024e */
[----:B------:R-:W-:Y:S02]  /*9a40*/  LOP3.LUT R81, R88, R81, R86, 0x96, !PT ;  /* 0x0000005158517212 */ /* 0x000fe400078e9656 */
[----:B------:R-:W-:Y:S02]  /*9a50*/  SHF.L.W.U32.HI R86, R64, 0xa, R64 ;  /* 0x0000000a40567819 */ /* 0x000fe40000010e40 */
[--C-:B------:R-:W-:Y:S02]  /*9a60*/  IADD3 R88, PT, PT, R89, -0x6d8dd37b, R70.reuse ;  /* 0x92722c8559587810 */ /* 0x100fe40007ffe046 */
[----:B------:R-:W-:Y:S02]  /*9a70*/  LOP3.LUT R86, R86, R68, R91, 0x96, !PT ;  /* 0x0000004456567212 */ /* 0x000fe400078e965b */
[----:B------:R-:W-:Y:S01]  /*9a80*/  IADD3 R70, PT, PT, R78, R81, R70 ;  /* 0x000000514e467210 */ /* 0x000fe20007ffe046 */
        /* <DEDUP_REMOVED lines=20> */
[----:B------:R-:W-:-:S02]  /*9bd0*/  SHF.L.W.U32.HI R67, R59, 0x1e, R59 ;  /* 0x0000001e3b437819 */ /* 0x000fc40000010e3b */
[----:B------:R-:W-:Y:S02]  /*9be0*/  IADD3 R89, PT, PT, R88, -0x5d40175f, R75 ;  /* 0xa2bfe8a158597810 */ /* 0x000fe40007ffe04b */
[----:B------:R-:W-:Y:S02]  /*9bf0*/  LOP3.LUT R87, R87, R67, R90, 0x96, !PT ;  /* 0x0000004357577212 */ /* 0x000fe400078e965a */
[----:B------:R-:W-:Y:S01]  /*9c00*/  SHF.L.W.U32.HI R90, R78, 0xf, R78 ;  /* 0x0000000f4e5a7819 */ /* 0x000fe20000010e4e */
[----:B------:R-:W-:Y:S01]  /*9c10*/  IMAD.IADD R67, R76, 0x1, R89 ;  /* 0x000000014c437824 */ /* 0x000fe200078e0259 */
[----:B------:R-:W-:Y:S02]  /*9c20*/  LOP3.LUT R76, R64, R73, R59, 0xe8, !PT ;  /* 0x00000049404c7212 */ /* 0x000fe400078ee83b */
[----:B------:R-:W-:Y:S02]  /*9c30*/  IADD3 R86, PT, PT, R84, R86, R75 ;  /* 0x0000005654567210 */ /* 0x000fe40007ffe04b */
[----:B------:R-:W-:-:S02]  /*9c40*/  IADD3 R76, PT, PT, R89, R87, R76 ;  /* 0x00000057594c7210 */ /* 0x000fc40007ffe04c */
[C-C-:B------:R-:W-:Y:S02]  /*9c50*/  SHF.L.W.U32.HI R87, R67.reuse, 0x1a, R67.reuse ;  /* 0x0000001a43577819 */ /* 0x140fe40000010e43 */
[C-C-:B------:R-:W-:Y:S02]  /*9c60*/  SHF.L.W.U32.HI R88, R67.reuse, 0x15, R67.reuse ;  /* 0x0000001543587819 */ /* 0x140fe40000010e43 */
[----:B------:R-:W-:Y:S02]  /*9c70*/  SHF.L.W.U32.HI R89, R67, 0x7, R67 ;  /* 0x0000000743597819 */ /* 0x000fe40000010e43 */
[----:B------:R-:W-:Y:S02]  /*9c80*/  SHF.L.W.U32.HI R72, R76, 0x13, R76 ;  /* 0x000000134c487819 */ /* 0x000fe40000010e4c */
[----:B------:R-:W-:Y:S02]  /*9c90*/  LOP3.LUT R87, R89, R87, R88, 0x96, !PT ;  /* 0x0000005759577212 */ /* 0x000fe400078e9658 */
[----:B------:R-:W-:-:S04]  /*9ca0*/  LOP3.LUT R88, R79, R67, R68, 0xb8, !PT ;  /* 0x000000434f587212 */ /* 0x000fc800078eb844 */
[----:B------:R-:W-:Y:S02]  /*9cb0*/  IADD3 R88, PT, PT, R87, R88, R80 ;  /* 0x0000005857587210 */ /* 0x000fe40007ffe050 */
[--C-:B------:R-:W-:Y:S02]  /*9cc0*/  SHF.L.W.U32.HI R87, R78, 0xd, R78.reuse ;  /* 0x0000000d4e577819 */ /* 0x100fe40000010e4e */
[----:B------:R-:W-:Y:S02]  /*9cd0*/  SHF.R.U32.HI R80, RZ, 0xa, R78 ;  /* 0x0000000aff507819 */ /* 0x000fe4000001164e */
[----:B------:R-:W-:Y:S02]  /*9ce0*/  IADD3 R92, PT, PT, R88, -0x57e599b5, R83 ;  /* 0xa81a664b585c7810 */ /* 0x000fe40007ffe053 */
[----:B------:R-:W-:Y:S02]  /*9cf0*/  LOP3.LUT R90, R80, R90, R87, 0x96, !PT ;  /* 0x0000005a505a7212 */ /* 0x000fe400078e9657 */
[--C-:B------:R-:W-:Y:S01]  /*9d00*/  SHF.L.W.U32.HI R80, R61, 0x19, R61.reuse ;  /* 0x000000193d507819 */ /* 0x100fe20000010e3d */
[----:B------:R-:W-:Y:S01]  /*9d10*/  IMAD.IADD R88, R73, 0x1, R92 ;  /* 0x0000000149587824 */ /* 0x000fe200078e025c */
[----:B------:R-:W-:Y:S01]  /*9d20*/  SHF.R.U32.HI R87, RZ, 0x3, R61 ;  /* 0x00000003ff577819 */ /* 0x000fe2000001163d */
[----:B------:R-:W-:-:S03]  /*9d30*/  IMAD.IADD R71, R90, 0x1, R71 ;  /* 0x000000015a477824 */ /* 0x000fc600078e0247 */
[----:B------:R-:W-:Y:S02]  /*9d40*/  LOP3.LUT R80, R87, R80, R69, 0x96, !PT ;  /* 0x0000005057507212 */ /* 0x000fe400078e9645 */
[C-C-:B------:R-:W-:Y:S02]  /*9d50*/  SHF.L.W.U32.HI R69, R76.reuse, 0x1e, R76.reuse ;  /* 0x0000001e4c457819 */ /* 0x140fe40000010e4c */
[----:B------:R-:W-:Y:S02]  /*9d60*/  SHF.L.W.U32.HI R87, R76, 0xa, R76 ;  /* 0x0000000a4c577819 */ /* 0x000fe40000010e4c */
[----:B------:R-:W-:Y:S02]  /*9d70*/  SHF.L.W.U32.HI R73, R88, 0x15, R88 ;  /* 0x0000001558497819 */ /* 0x000fe40000010e58 */
[----:B------:R-:W-:Y:S02]  /*9d80*/  LOP3.LUT R69, R87, R69, R72, 0x96, !PT ;  /* 0x0000004557457212 */ /* 0x000fe400078e9648 */
[----:B------:R-:W-:-:S02]  /*9d90*/  LOP3.LUT R72, R59, R64, R76, 0xe8, !PT ;  /* 0x000000403b487212 */ /* 0x000fc400078ee84c */
[----:B------:R-:W-:Y:S02]  /*9da0*/  SHF.L.W.U32.HI R87, R88, 0x7, R88 ;  /* 0x0000000758577819 */ /* 0x000fe40000010e58 */
[----:B------:R-:W-:Y:S02]  /*9db0*/  IADD3 R69, PT, PT, R92, R69, R72 ;  /* 0x000000455c457210 */ /* 0x000fe40007ffe048 */
[----:B------:R-:W-:Y:S02]  /*9dc0*/  SHF.L.W.U32.HI R72, R88, 0x1a, R88 ;  /* 0x0000001a58487819 */ /* 0x000fe40000010e58 */
[----:B------:R-:W-:Y:S02]  /*9dd0*/  SHF.L.W.U32.HI R92, R84, 0xf, R84 ;  /* 0x0000000f545c7819 */ /* 0x000fe40000010e54 */
[----:B------:R-:W-:Y:S02]  /*9de0*/  LOP3.LUT R72, R87, R72, R73, 0x96, !PT ;  /* 0x0000004857487212 */ /* 0x000fe400078e9649 */
[----:B------:R-:W-:-:S02]  /*9df0*/  LOP3.LUT R73, R68, R88, R67, 0xb8, !PT ;  /* 0x0000005844497212 */ /* 0x000fc400078eb843 */
[----:B------:R-:W-:Y:S02]  /*9e00*/  SHF.L.W.U32.HI R90, R69, 0x13, R69 ;  /* 0x00000013455a7819 */ /* 0x000fe40000010e45 */
[----:B------:R-:W-:Y:S02]  /*9e10*/  IADD3 R72, PT, PT, R72, R73, R79 ;  /* 0x0000004948487210 */ /* 0x000fe40007ffe04f */
[--C-:B------:R-:W-:Y:S02]  /*9e20*/  SHF.L.W.U32.HI R73, R84, 0xd, R84.reuse ;  /* 0x0000000d54497819 */ /* 0x100fe40000010e54 */
[----:B------:R-:W-:Y:S02]  /*9e30*/  SHF.R.U32.HI R79, RZ, 0xa, R84 ;  /* 0x0000000aff4f7819 */ /* 0x000fe40000011654 */
[----:B------:R-:W-:Y:S02]  /*9e40*/  IADD3 R87, PT, PT, R72, -0x3db47490, R61 ;  /* 0xc24b8b7048577810 */ /* 0x000fe40007ffe03d */
[----:B------:R-:W-:-:S02]  /*9e50*/  LOP3.LUT R92, R79, R92, R73, 0x96, !PT ;  /* 0x0000005c4f5c7212 */ /* 0x000fc400078e9649 */
[C-C-:B------:R-:W-:Y:S02]  /*9e60*/  SHF.L.W.U32.HI R73, R69.reuse, 0x1e, R69.reuse ;  /* 0x0000001e45497819 */ /* 0x140fe40000010e45 */
[--C-:B------:R-:W-:Y:S02]  /*9e70*/  SHF.L.W.U32.HI R79, R69, 0xa, R69.reuse ;  /* 0x0000000a454f7819 */ /* 0x100fe40000010e45 */
[----:B------:R-:W-:Y:S02]  /*9e80*/  LOP3.LUT R72, R76, R59, R69, 0xe8, !PT ;  /* 0x0000003b4c487212 */ /* 0x000fe400078ee845 */
[----:B------:R-:W-:Y:S01]  /*9e90*/  LOP3.LUT R79, R79, R73, R90, 0x96, !PT ;  /* 0x000000494f4f7212 */ /* 0x000fe200078e965a */
[----:B------:R-:W-:Y:S01]  /*9ea0*/  IMAD.IADD R73, R64, 0x1, R87 ;  /* 0x0000000140497824 */ /* 0x000fe200078e0257 */
[----:B------:R-:W-:Y:S02]  /*9eb0*/  IADD3 R83, PT, PT, R71, R80, R83 ;  /* 0x0000005047537210 */ /* 0x000fe40007ffe053 */
[----:B------:R-:W-:-:S02]  /*9ec0*/  IADD3 R72, PT, PT, R87, R79, R72 ;  /* 0x0000004f57487210 */ /* 0x000fc40007ffe048 */
        /* <DEDUP_REMOVED lines=9> */
[----:B------:R-:W-:Y:S02]  /*9f60*/  SHF.R.U32.HI R68, RZ, 0xa, R71 ;  /* 0x0000000aff447819 */ /* 0x000fe40000011647 */
[----:B------:R-:W-:Y:S02]  /*9f70*/  LOP3.LUT R90, R69, R76, R72, 0xe8, !PT ;  /* 0x0000004c455a7212 */ /* 0x000fe400078ee848 */
[----:B------:R-:W-:Y:S01]  /*9f80*/  LOP3.LUT R79, R68, R79, R64, 0x96, !PT ;  /* 0x0000004f444f7212 */ /* 0x000fe200078e9640 */
[----:B------:R-:W-:Y:S01]  /*9f90*/  IMAD.IADD R64, R92, 0x1, R63 ;  /* 0x000000015c407824 */ /* 0x000fe200078e023f */
[----:B------:R-:W-:-:S02]  /*9fa0*/  SHF.L.W.U32.HI R63, R72, 0x1e, R72 ;  /* 0x0000001e483f7819 */ /* 0x000fc40000010e48 */
[----:B------:R-:W-:Y:S02]  /*9fb0*/  SHF.L.W.U32.HI R68, R72, 0x13, R72 ;  /* 0x0000001348447819 */ /* 0x000fe40000010e48 */
[----:B------:R-:W-:Y:S02]  /*9fc0*/  IADD3 R92, PT, PT, R87, -0x3893ae5d, R62 ;  /* 0xc76c51a3575c7810 */ /* 0x000fe40007ffe03e */
[----:B------:R-:W-:-:S03]  /*9fd0*/  LOP3.LUT R63, R89, R63, R68, 0x96, !PT ;  /* 0x0000003f593f7212 */ /* 0x000fc600078e9644 */
[----:B------:R-:W-:Y:S01]  /*9fe0*/  IMAD.IADD R68, R59, 0x1, R92 ;  /* 0x000000013b447824 */ /* 0x000fe200078e025c */
[----:B------:R-:W-:-:S04]  /*9ff0*/  IADD3 R63, PT, PT, R92, R63, R90 ;  /* 0x0000003f5c3f7210 */ /* 0x000fc80007ffe05a */
        /* <DEDUP_REMOVED lines=9> */
[----:B------:R-:W-:Y:S02]  /*a090*/  IADD3 R87, PT, PT, R92, -0x2e6d17e7, R65 ;  /* 0xd192e8195c577810 */ /* 0x000fe40007ffe041 */
[----:B------:R-:W-:Y:S01]  /*a0a0*/  LOP3.LUT R90, R67, R90, R59, 0x96, !PT ;  /* 0x0000005a435a7212 */ /* 0x000fe200078e963b */
[----:B------:R-:W-:Y:S01]  /*a0b0*/  IMAD.IADD R59, R79, 0x1, R60 ;  /* 0x000000014f3b7824 */ /* 0x000fe200078e023c */
[----:B------:R-:W-:-:S02]  /*a0c0*/  SHF.L.W.U32.HI R60, R63, 0x1e, R63 ;  /* 0x0000001e3f3c7819 */ /* 0x000fc40000010e3f */
[C-C-:B------:R-:W-:Y:S02]  /*a0d0*/  SHF.L.W.U32.HI R67, R63.reuse, 0x13, R63.reuse ;  /* 0x000000133f437819 */ /* 0x140fe40000010e3f */
[----:B------:R-:W-:-:S04]  /*a0e0*/  SHF.L.W.U32.HI R79, R63, 0xa, R63 ;  /* 0x0000000a3f4f7819 */ /* 0x000fc80000010e3f */
[----:B------:R-:W-:Y:S01]  /*a0f0*/  LOP3.LUT R60, R79, R60, R67, 0x96, !PT ;  /* 0x0000003c4f3c7212 */ /* 0x000fe200078e9643 */
[----:B------:R-:W-:Y:S01]  /*a100*/  IMAD.IADD R79, R76, 0x1, R87 ;  /* 0x000000014c4f7824 */ /* 0x000fe200078e0257 */
[----:B------:R-:W-:-:S04]  /*a110*/  LOP3.LUT R67, R72, R69, R63, 0xe8, !PT ;  /* 0x0000004548437212 */ /* 0x000fc800078ee83f */
[----:B------:R-:W-:Y:S02]  /*a120*/  IADD3 R76, PT, PT, R87, R60, R67 ;  /* 0x0000003c574c7210 */ /* 0x000fe40007ffe043 */
[C-C-:B------:R-:W-:Y:S02]  /*a130*/  SHF.L.W.U32.HI R60, R79.reuse, 0x1a, R79.reuse ;  /* 0x0000001a4f3c7819 */ /* 0x140fe40000010e4f */
[C-C-:B------:R-:W-:Y:S02]  /*a140*/  SHF.L.W.U32.HI R67, R79.reuse, 0x15, R79.reuse ;  /* 0x000000154f437819 */ /* 0x140fe40000010e4f */
[----:B------:R-:W-:-:S04]  /*a150*/  SHF.L.W.U32.HI R87, R79, 0x7, R79 ;  /* 0x000000074f577819 */ /* 0x000fc80000010e4f */
[----:B------:R-:W-:Y:S02]  /*a160*/  LOP3.LUT R67, R87, R60, R67, 0x96, !PT ;  /* 0x0000003c57437212 */ /* 0x000fe400078e9643 */
[----:B------:R-:W-:Y:S02]  /*a170*/  LOP3.LUT R60, R73, R79, R68, 0xb8, !PT ;  /* 0x0000004f493c7212 */ /* 0x000fe400078eb844 */
[--C-:B------:R-:W-:Y:S02]  /*a180*/  SHF.R.U32.HI R87, RZ, 0xa, R59.reuse ;  /* 0x0000000aff577819 */ /* 0x100fe4000001163b */
[----:B------:R-:W-:Y:S02]  /*a190*/  IADD3 R88, PT, PT, R67, R60, R88 ;  /* 0x0000003c43587210 */ /* 0x000fe40007ffe058 */
[C-C-:B------:R-:W-:Y:S02]  /*a1a0*/  SHF.L.W.U32.HI R67, R59.reuse, 0xf, R59.reuse ;  /* 0x0000000f3b437819 */ /* 0x140fe40000010e3b */
[----:B------:R-:W-:-:S02]  /*a1b0*/  SHF.L.W.U32.HI R60, R59, 0xd, R59 ;  /* 0x0000000d3b3c7819 */ /* 0x000fc40000010e3b */
[----:B------:R-:W-:Y:S02]  /*a1c0*/  IADD3 R92, PT, PT, R88, -0x2966f9dc, R77 ;  /* 0xd6990624585c7810 */ /* 0x000fe40007ffe04d */
[----:B------:R-:W-:Y:S01]  /*a1d0*/  LOP3.LUT R67, R87, R67, R60, 0x96, !PT ;  /* 0x0000004357437212 */ /* 0x000fe200078e963c */
[----:B------:R-:W-:Y:S01]  /*a1e0*/  IMAD.IADD R60, R90, 0x1, R85 ;  /* 0x000000015a3c7824 */ /* 0x000fe200078e0255 */
[C---:B------:R-:W-:Y:S01]  /*a1f0*/  SHF.L.W.U32.HI R85, R76.reuse, 0x1e, R76 ;  /* 0x0000001e4c557819 */ /* 0x040fe20000010e4c */
[----:B------:R-:W-:Y:S01]  /*a200*/  IMAD.IADD R88, R69, 0x1, R92 ;  /* 0x0000000145587824 */ /* 0x000fe200078e025c */
[C---:B------:R-:W-:Y:S01]  /*a210*/  SHF.L.W.U32.HI R90, R76.reuse, 0x13, R76 ;  /* 0x000000134c5a7819 */ /* 0x040fe20000010e4c */
[----:B------:R-:W-:Y:S01]  /*a220*/  IMAD.IADD R82, R67, 0x1, R82 ;  /* 0x0000000143527824 */ /* 0x000fe200078e0252 */
[----:B------:R-:W-:Y:S02]  /*a230*/  SHF.L.W.U32.HI R87, R76, 0xa, R76 ;  /* 0x0000000a4c577819 */ /* 0x000fe40000010e4c */
[----:B------:R-:W-:-:S02]  /*a240*/  SHF.L.W.U32.HI R69, R88, 0x1a, R88 ;  /* 0x0000001a58457819 */ /* 0x000fc40000010e58 */
[----:B------:R-:W-:Y:S02]  /*a250*/  LOP3.LUT R85, R87, R85, R90, 0x96, !PT ;  /* 0x0000005557557212 */ /* 0x000fe400078e965a */
[----:B------:R-:W-:Y:S02]  /*a260*/  LOP3.LUT R90, R63, R72, R76, 0xe8, !PT ;  /* 0x000000483f5a7212 */ /* 0x000fe400078ee84c */
[----:B------:R-:W-:Y:S02]  /*a270*/  SHF.L.W.U32.HI R87, R88, 0x7, R88 ;  /* 0x0000000758577819 */ /* 0x000fe40000010e58 */
[----:B------:R-:W-:Y:S02]  /*a280*/  IADD3 R85, PT, PT, R92, R85, R90 ;  /* 0x000000555c557210 */ /* 0x000fe40007ffe05a */
[----:B------:R-:W-:Y:S02]  /*a290*/  SHF.L.W.U32.HI R90, R88, 0x15, R88 ;  /* 0x00000015585a7819 */ /* 0x000fe40000010e58 */
[----:B------:R-:W-:-:S02]  /*a2a0*/  SHF.L.W.U32.HI R75, R85, 0x1e, R85 ;  /* 0x0000001e554b7819 */ /* 0x000fc40000010e55 */
[----:B------:R-:W-:Y:S02]  /*a2b0*/  LOP3.LUT R90, R87, R69, R90, 0x96, !PT ;  /* 0x00000045575a7212 */ /* 0x000fe400078e965a */
[----:B------:R-:W-:Y:S02]  /*a2c0*/  LOP3.LUT R69, R68, R88, R79, 0xb8, !PT ;  /* 0x0000005844457212 */ /* 0x000fe400078eb84f */
[--C-:B------:R-:W-:Y:S02]  /*a2d0*/  SHF.R.U32.HI R87, RZ, 0xa, R60.reuse ;  /* 0x0000000aff577819 */ /* 0x100fe4000001163c */
[----:B------:R-:W-:Y:S02]  /*a2e0*/  IADD3 R73, PT, PT, R90, R69, R73 ;  /* 0x000000455a497210 */ /* 0x000fe40007ffe049 */
[C-C-:B------:R-:W-:Y:S02]  /*a2f0*/  SHF.L.W.U32.HI R69, R60.reuse, 0xf, R60.reuse ;  /* 0x0000000f3c457819 */ /* 0x140fe40000010e3c */
[----:B------:R-:W-:-:S02]  /*a300*/  SHF.L.W.U32.HI R90, R60, 0xd, R60 ;  /* 0x0000000d3c5a7819 */ /* 0x000fc40000010e3c */
[----:B------:R-:W-:Y:S02]  /*a310*/  SHF.L.W.U32.HI R80, R82, 0xd, R82 ;  /* 0x0000000d52507819 */ /* 0x000fe40000010e52 */
[----:B------:R-:W-:Y:S02]  /*a320*/  LOP3.LUT R69, R87, R69, R90, 0x96, !PT ;  /* 0x0000004557457212 */ /* 0x000fe400078e965a */
[C-C-:B------:R-:W-:Y:S02]  /*a330*/  SHF.L.W.U32.HI R90, R85.reuse, 0x13, R85.reuse ;  /* 0x00000013555a7819 */ /* 0x140fe40000010e55 */
[----:B------:R-:W-:Y:S01]  /*a340*/  SHF.L.W.U32.HI R87, R85, 0xa, R85 ;  /* 0x0000000a55577819 */ /* 0x000fe20000010e55 */
[----:B------:R-:W-:-:S03]  /*a350*/  IMAD.IADD R69, R69, 0x1, R70 ;  /* 0x0000000145457824 */ /* 0x000fc600078e0246 */
[----:B------:R-:W-:Y:S02]  /*a360*/  LOP3.LUT R75, R87, R75, R90, 0x96, !PT ;  /* 0x0000004b574b7212 */ /* 0x000fe400078e965a */
[----:B------:R-:W-:-:S05]  /*a370*/  IADD3 R87, PT, PT, R73, -0xbf1ca7b, R74 ;  /* 0xf40e358549577810 */ /* 0x000fca0007ffe04a */
        /* <DEDUP_REMOVED lines=8> */
[----:B------:R-:W-:Y:S02]  /*a400*/  LOP3.LUT R90, R85, R76, R72, 0xe8, !PT ;  /* 0x0000004c555a7212 */ /* 0x000fe400078ee848 */
[----:B------:R-:W-:Y:S02]  /*a410*/  IADD3 R89, PT, PT, R75, R87, R68 ;  /* 0x000000574b597210 */ /* 0x000fe40007ffe044 */
[C-C-:B------:R-:W-:Y:S02]  /*a420*/  SHF.L.W.U32.HI R68, R72.reuse, 0x1e, R72.reuse ;  /* 0x0000001e48447819 */ /* 0x140fe40000010e48 */
[----:B------:R-:W-:-:S02]  /*a430*/  SHF.L.W.U32.HI R75, R72, 0x13, R72 ;  /* 0x00000013484b7819 */ /* 0x000fc40000010e48 */
[----:B------:R-:W-:Y:S02]  /*a440*/  SHF.L.W.U32.HI R87, R72, 0xa, R72 ;  /* 0x0000000a48577819 */ /* 0x000fe40000010e48 */
[----:B------:R-:W-:Y:S02]  /*a450*/  IADD3 R92, PT, PT, R89, 0x106aa070, R66 ;  /* 0x106aa070595c7810 */ /* 0x000fe40007ffe042 */
[----:B------:R-:W-:-:S03]  /*a460*/  LOP3.LUT R75, R87, R68, R75, 0x96, !PT ;  /* 0x00000044574b7212 */ /* 0x000fc600078e964b */
[----:B------:R-:W-:Y:S01]  /*a470*/  IMAD.IADD R68, R63, 0x1, R92 ;  /* 0x000000013f447824 */ /* 0x000fe200078e025c */
[----:B------:R-:W-:-:S04]  /*a480*/  IADD3 R63, PT, PT, R92, R75, R90 ;  /* 0x0000004b5c3f7210 */ /* 0x000fc80007ffe05a */
[C-C-:B------:R-:W-:Y:S02]  /*a490*/  SHF.L.W.U32.HI R75, R68.reuse, 0x1a, R68.reuse ;  /* 0x0000001a444b7819 */ /* 0x140fe40000010e44 */
[C-C-:B------:R-:W-:Y:S02]  /*a4a0*/  SHF.L.W.U32.HI R90, R68.reuse, 0x15, R68.reuse ;  /* 0x00000015445a7819 */ /* 0x140fe40000010e44 */
[----:B------:R-:W-:-:S04]  /*a4b0*/  SHF.L.W.U32.HI R87, R68, 0x7, R68 ;  /* 0x0000000744577819 */ /* 0x000fc80000010e44 */
[----:B------:R-:W-:Y:S02]  /*a4c0*/  LOP3.LUT R90, R87, R75, R90, 0x96, !PT ;  /* 0x0000004b575a7212 */ /* 0x000fe400078e965a */
[----:B------:R-:W-:-:S04]  /*a4d0*/  LOP3.LUT R75, R88, R68, R73, 0xb8, !PT ;  /* 0x00000044584b7212 */ /* 0x000fc800078eb849 */
[----:B------:R-:W-:Y:S02]  /*a4e0*/  IADD3 R87, PT, PT, R90, R75, R79 ;  /* 0x0000004b5a577210 */ /* 0x000fe40007ffe04f */
[C-C-:B------:R-:W-:Y:S02]  /*a4f0*/  SHF.L.W.U32.HI R75, R63.reuse, 0x1e, R63.reuse ;  /* 0x0000001e3f4b7819 */ /* 0x140fe40000010e3f */
[C-C-:B------:R-:W-:Y:S02]  /*a500*/  SHF.L.W.U32.HI R90, R63.reuse, 0x13, R63.reuse ;  /* 0x000000133f5a7819 */ /* 0x140fe40000010e3f */
[----:B------:R-:W-:Y:S02]  /*a510*/  SHF.L.W.U32.HI R79, R63, 0xa, R63 ;  /* 0x0000000a3f4f7819 */ /* 0x000fe40000010e3f */
[----:B------:R-:W-:Y:S02]  /*a520*/  IADD3 R87, PT, PT, R87, 0x19a4c116, R78 ;  /* 0x19a4c11657577810 */ /* 0x000fe40007ffe04e */
[----:B------:R-:W-:-:S03]  /*a530*/  LOP3.LUT R75, R79, R75, R90, 0x96, !PT ;  /* 0x0000004b4f4b7212 */ /* 0x000fc600078e965a */
[----:B------:R-:W-:Y:S01]  /*a540*/  IMAD.IADD R79, R76, 0x1, R87 ;  /* 0x000000014c4f7824 */ /* 0x000fe200078e0257 */
[----:B------:R-:W-:-:S04]  /*a550*/  LOP3.LUT R76, R72, R85, R63, 0xe8, !PT ;  /* 0x00000055484c7212 */ /* 0x000fc800078ee83f */
[----:B------:R-:W-:Y:S02]  /*a560*/  IADD3 R76, PT, PT, R87, R75, R76 ;  /* 0x0000004b574c7210 */ /* 0x000fe40007ffe04c */
[C-C-:B------:R-:W-:Y:S02]  /*a570*/  SHF.L.W.U32.HI R75, R79.reuse, 0x1a, R79.reuse ;  /* 0x0000001a4f4b7819 */ /* 0x140fe40000010e4f */
[C-C-:B------:R-:W-:Y:S02]  /*a580*/  SHF.L.W.U32.HI R90, R79.reuse, 0x15, R79.reuse ;  /* 0x000000154f5a7819 */ /* 0x140fe40000010e4f */
[----:B------:R-:W-:-:S04]  /*a590*/  SHF.L.W.U32.HI R87, R79, 0x7, R79 ;  /* 0x000000074f577819 */ /* 0x000fc80000010e4f */
[----:B------:R-:W-:Y:S02]  /*a5a0*/  LOP3.LUT R75, R87, R75, R90, 0x96, !PT ;  /* 0x0000004b574b7212 */ /* 0x000fe400078e965a */
[----:B------:R-:W-:-:S04]  /*a5b0*/  LOP3.LUT R87, R73, R79, R68, 0xb8, !PT ;  /* 0x0000004f49577212 */ /* 0x000fc800078eb844 */
[----:B------:R-:W-:Y:S02]  /*a5c0*/  IADD3 R75, PT, PT, R75, R87, R88 ;  /* 0x000000574b4b7210 */ /* 0x000fe40007ffe058 */
[C---:B------:R-:W-:Y:S02]  /*a5d0*/  SHF.L.W.U32.HI R87, R76.reuse, 0xa, R76 ;  /* 0x0000000a4c577819 */ /* 0x040fe40000010e4c */
[----:B------:R-:W-:Y:S02]  /*a5e0*/  IADD3 R88, PT, PT, R75, 0x1e376c08, R84 ;  /* 0x1e376c084b587810 */ /* 0x000fe40007ffe054 */
[C-C-:B------:R-:W-:Y:S02]  /*a5f0*/  SHF.L.W.U32.HI R75, R76.reuse, 0x1e, R76.reuse ;  /* 0x0000001e4c4b7819 */ /* 0x140fe40000010e4c */
[----:B------:R-:W-:Y:S01]  /*a600*/  SHF.L.W.U32.HI R84, R76, 0x13, R76 ;  /* 0x000000134c547819 */ /* 0x000fe20000010e4c */
[----:B------:R-:W-:-:S03]  /*a610*/  IMAD.IADD R85, R85, 0x1, R88 ;  /* 0x0000000155557824 */ /* 0x000fc600078e0258 */
[----:B------:R-:W-:Y:S02]  /*a620*/  LOP3.LUT R87, R87, R75, R84, 0x96, !PT ;  /* 0x0000004b57577212 */ /* 0x000fe400078e9654 */
[----:B------:R-:W-:Y:S02]  /*a630*/  LOP3.LUT R84, R63, R72, R76, 0xe8, !PT ;  /* 0x000000483f547212 */ /* 0x000fe400078ee84c */
[C-C-:B------:R-:W-:Y:S02]  /*a640*/  SHF.L.W.U32.HI R75, R85.reuse, 0x1a, R85.reuse ;  /* 0x0000001a554b7819 */ /* 0x140fe40000010e55 */
[----:B------:R-:W-:Y:S02]  /*a650*/  IADD3 R87, PT, PT, R88, R87, R84 ;  /* 0x0000005758577210 */ /* 0x000fe40007ffe054 */
[C-C-:B------:R-:W-:Y:S02]  /*a660*/  SHF.L.W.U32.HI R84, R85.reuse, 0x15, R85.reuse ;  /* 0x0000001555547819 */ /* 0x140fe40000010e55 */
[----:B------:R-:W-:-:S04]  /*a670*/  SHF.L.W.U32.HI R88, R85, 0x7, R85 ;  /* 0x0000000755587819 */ /* 0x000fc80000010e55 */
[----:B------:R-:W-:Y:S02]  /*a680*/  LOP3.LUT R84, R88, R75, R84, 0x96, !PT ;  /* 0x0000004b58547212 */ /* 0x000fe400078e9654 */
[----:B------:R-:W-:-:S04]  /*a690*/  LOP3.LUT R75, R68, R85, R79, 0xb8, !PT ;  /* 0x00000055444b7212 */ /* 0x000fc800078eb84f */
[----:B------:R-:W-:Y:S02]  /*a6a0*/  IADD3 R88, PT, PT, R84, R75, R73 ;  /* 0x0000004b54587210 */ /* 0x000fe40007ffe049 */
[C-C-:B------:R-:W-:Y:S02]  /*a6b0*/  SHF.L.W.U32.HI R73, R87.reuse, 0x1e, R87.reuse ;  /* 0x0000001e57497819 */ /* 0x140fe40000010e57 */
[C-C-:B------:R-:W-:Y:S02]  /*a6c0*/  SHF.L.W.U32.HI R84, R87.reuse, 0x13, R87.reuse ;  /* 0x0000001357547819 */ /* 0x140fe40000010e57 */
[----:B------:R-:W-:-:S04]  /*a6d0*/  SHF.L.W.U32.HI R75, R87, 0xa, R87 ;  /* 0x0000000a574b7819 */ /* 0x000fc80000010e57 */
[----:B------:R-:W-:Y:S02]  /*a6e0*/  LOP3.LUT R75, R75, R73, R84, 0x96, !PT ;  /* 0x000000494b4b7212 */ /* 0x000fe400078e9654 */
[----:B------:R-:W-:Y:S02]  /*a6f0*/  IADD3 R73, PT, PT, R88, 0x2748774c, R71 ;  /* 0x2748774c58497810 */ /* 0x000fe40007ffe047 */
[----:B------:R-:W-:-:S03]  /*a700*/  SHF.L.W.U32.HI R71, R82, 0xf, R82 ;  /* 0x0000000f52477819 */ /* 0x000fc60000010e52 */
        /* <DEDUP_REMOVED lines=13> */
[----:B------:R-:W-:-:S05]  /*a7e0*/  IADD3 R68, PT, PT, R89, 0x34b0bcb5, R64 ;  /* 0x34b0bcb559447810 */ /* 0x000fca0007ffe040 */
        /* <DEDUP_REMOVED lines=8> */
[--C-:B------:R-:W-:Y:S02]  /*a870*/  SHF.L.W.U32.HI R73, R72, 0xa, R72.reuse ;  /* 0x0000000a48497819 */ /* 0x100fe40000010e48 */
[----:B------:R-:W-:Y:S02]  /*a880*/  IADD3 R90, PT, PT, R68, R63, R79 ;  /* 0x0000003f445a7210 */ /* 0x000fe40007ffe04f */
[C-C-:B------:R-:W-:Y:S02]  /*a890*/  SHF.L.W.U32.HI R63, R72.reuse, 0x1e, R72.reuse ;  /* 0x0000001e483f7819 */ /* 0x140fe40000010e48 */
[----:B------:R-:W-:-:S02]  /*a8a0*/  SHF.L.W.U32.HI R68, R72, 0x13, R72 ;  /* 0x0000001348447819 */ /* 0x000fc40000010e48 */
[----:B------:R-:W-:Y:S02]  /*a8b0*/  IADD3 R79, PT, PT, R90, 0x391c0cb3, R59 ;  /* 0x391c0cb35a4f7810 */ /* 0x000fe40007ffe03b */
[----:B------:R-:W-:Y:S02]  /*a8c0*/  LOP3.LUT R63, R73, R63, R68, 0x96, !PT ;  /* 0x0000003f493f7212 */ /* 0x000fe400078e9644 */
[----:B------:R-:W-:Y:S01]  /*a8d0*/  LOP3.LUT R68, R75, R87, R72, 0xe8, !PT ;  /* 0x000000574b447212 */ /* 0x000fe200078ee848 */
[----:B------:R-:W-:-:S03]  /*a8e0*/  IMAD.IADD R73, R76, 0x1, R79 ;  /* 0x000000014c497824 */ /* 0x000fc600078e024f */
[----:B------:R-:W-:Y:S02]  /*a8f0*/  IADD3 R63, PT, PT, R79, R63, R68 ;  /* 0x0000003f4f3f7210 */ /* 0x000fe40007ffe044 */
[C-C-:B------:R-:W-:Y:S02]  /*a900*/  SHF.L.W.U32.HI R68, R73.reuse, 0x1a, R73.reuse ;  /* 0x0000001a49447819 */ /* 0x140fe40000010e49 */
[C-C-:B------:R-:W-:Y:S02]  /*a910*/  SHF.L.W.U32.HI R79, R73.reuse, 0x15, R73.reuse ;  /* 0x00000015494f7819 */ /* 0x140fe40000010e49 */
[----:B------:R-:W-:-:S04]  /*a920*/  SHF.L.W.U32.HI R76, R73, 0x7, R73 ;  /* 0x00000007494c7819 */ /* 0x000fc80000010e49 */
[----:B------:R-:W-:Y:S02]  /*a930*/  LOP3.LUT R68, R76, R68, R79, 0x96, !PT ;  /* 0x000000444c447212 */ /* 0x000fe400078e964f */
[----:B------:R-:W-:Y:S02]  /*a940*/  LOP3.LUT R76, R88, R73, R84, 0xb8, !PT ;  /* 0x00000049584c7212 */ /* 0x000fe400078eb854 */
[C---:B------:R-:W-:Y:S02]  /*a950*/  SHF.L.W.U32.HI R79, R63.reuse, 0x1e, R63 ;  /* 0x0000001e3f4f7819 */ /* 0x040fe40000010e3f */
[----:B------:R-:W-:Y:S02]  /*a960*/  IADD3 R85, PT, PT, R68, R76, R85 ;  /* 0x0000004c44557210 */ /* 0x000fe40007ffe055 */
[C-C-:B------:R-:W-:Y:S02]  /*a970*/  SHF.L.W.U32.HI R68, R63.reuse, 0x13, R63.reuse ;  /* 0x000000133f447819 */ /* 0x140fe40000010e3f */
[----:B------:R-:W-:-:S02]  /*a980*/  SHF.L.W.U32.HI R76, R63, 0xa, R63 ;  /* 0x0000000a3f4c7819 */ /* 0x000fc40000010e3f */
[----:B------:R-:W-:Y:S02]  /*a990*/  IADD3 R90, PT, PT, R85, 0x4ed8aa4a, R60 ;  /* 0x4ed8aa4a555a7810 */ /* 0x000fe40007ffe03c */
[----:B------:R-:W-:-:S03]  /*a9a0*/  LOP3.LUT R79, R76, R79, R68, 0x96, !PT ;  /* 0x0000004f4c4f7212 */ /* 0x000fc600078e9644 */
[----:B------:R-:W-:-:S05]  /*a9b0*/  IMAD.IADD R68, R87, 0x1, R90 ;  /* 0x0000000157447824 */ /* 0x000fca00078e025a */
[C-C-:B------:R-:W-:Y:S02]  /*a9c0*/  SHF.L.W.U32.HI R76, R68.reuse, 0x1a, R68.reuse ;  /* 0x0000001a444c7819 */ /* 0x140fe40000010e44 */
[C-C-:B------:R-:W-:Y:S02]  /*a9d0*/  SHF.L.W.U32.HI R85, R68.reuse, 0x15, R68.reuse ;  /* 0x0000001544557819 */ /* 0x140fe40000010e44 */
[----:B------:R-:W-:-:S04]  /*a9e0*/  SHF.L.W.U32.HI R87, R68, 0x7, R68 ;  /* 0x0000000744577819 */ /* 0x000fc80000010e44 */
[----:B------:R-:W-:Y:S02]  /*a9f0*/  LOP3.LUT R85, R87, R76, R85, 0x96, !PT ;  /* 0x0000004c57557212 */ /* 0x000fe400078e9655 */
[----:B------:R-:W-:-:S04]  /*aa00*/  LOP3.LUT R76, R84, R68, R73, 0xb8, !PT ;  /* 0x00000044544c7212 */ /* 0x000fc800078eb849 */
[----:B------:R-:W-:-:S04]  /*aa10*/  IADD3 R85, PT, PT, R85, R76, R88 ;  /* 0x0000004c55557210 */ /* 0x000fc80007ffe058 */
[----:B------:R-:W-:-:S05]  /*aa20*/  IADD3 R76, PT, PT, R85, 0x5b9cca4f, R82 ;  /* 0x5b9cca4f554c7810 */ /* 0x000fca0007ffe052 */
        /* <DEDUP_REMOVED lines=9> */
[----:B------:R-:W-:Y:S02]  /*aac0*/  SHF.R.U32.HI R81, RZ, 0xa, R82 ;  /* 0x0000000aff517819 */ /* 0x000fe40000011652 */
[----:B------:R-:W-:Y:S02]  /*aad0*/  IADD3 R79, PT, PT, R84, 0x682e6ff3, R69 ;  /* 0x682e6ff3544f7810 */ /* 0x000fe40007ffe045 */
[----:B------:R-:W-:Y:S02]  /*aae0*/  LOP3.LUT R71, R81, R71, R80, 0x96, !PT ;  /* 0x0000004751477212 */ /* 0x000fe400078e9650 */
[----:B------:R-:W-:Y:S01]  /*aaf0*/  SHF.R.U32.HI R85, RZ, 0x3, R62 ;  /* 0x00000003ff557819 */ /* 0x000fe2000001163e */
[----:B------:R-:W-:Y:S01]  /*ab00*/  IMAD.IADD R70, R72, 0x1, R79 ;  /* 0x0000000148467824 */ /* 0x000fe200078e024f */
[----:B------:R-:W-:Y:S01]  /*ab10*/  LOP3.LUT R72, R63, R72, R75, 0xe8, !PT ;  /* 0x000000483f487212 */ /* 0x000fe200078ee84b */
[----:B------:R-:W-:Y:S01]  /*ab20*/  IMAD.IADD R71, R71, 0x1, R86 ;  /* 0x0000000147477824 */ /* 0x000fe200078e0256 */
[----:B------:R-:W-:-:S02]  /*ab30*/  SHF.L.W.U32.HI R88, R65, 0xe, R65 ;  /* 0x0000000e41587819 */ /* 0x000fc40000010e41 */
[C-C-:B------:R-:W-:Y:S02]  /*ab40*/  SHF.L.W.U32.HI R80, R70.reuse, 0x1a, R70.reuse ;  /* 0x0000001a46507819 */ /* 0x140fe40000010e46 */
[C-C-:B------:R-:W-:Y:S02]  /*ab50*/  SHF.L.W.U32.HI R81, R70.reuse, 0x15, R70.reuse ;  /* 0x0000001546517819 */ /* 0x140fe40000010e46 */
[----:B------:R-:W-:Y:S02]  /*ab60*/  SHF.L.W.U32.HI R84, R70, 0x7, R70 ;  /* 0x0000000746547819 */ /* 0x000fe40000010e46 */
[----:B------:R-:W-:Y:S02]  /*ab70*/  SHF.L.W.U32.HI R86, R71, 0xd, R71 ;  /* 0x0000000d47567819 */ /* 0x000fe40000010e47 */
[----:B------:R-:W-:Y:S02]  /*ab80*/  LOP3.LUT R80, R84, R80, R81, 0x96, !PT ;  /* 0x0000005054507212 */ /* 0x000fe400078e9651 */
[----:B------:R-:W-:-:S02]  /*ab90*/  LOP3.LUT R81, R68, R70, R67, 0xb8, !PT ;  /* 0x0000004644517212 */ /* 0x000fc400078eb843 */
[C---:B------:R-:W-:Y:S02]  /*aba0*/  SHF.L.W.U32.HI R84, R75.reuse, 0x13, R75 ;  /* 0x000000134b547819 */ /* 0x040fe40000010e4b */
[----:B------:R-:W-:Y:S02]  /*abb0*/  IADD3 R80, PT, PT, R80, R81, R73 ;  /* 0x0000005150507210 */ /* 0x000fe40007ffe049 */
[C-C-:B------:R-:W-:Y:S02]  /*abc0*/  SHF.L.W.U32.HI R73, R75.reuse, 0x1e, R75.reuse ;  /* 0x0000001e4b497819 */ /* 0x140fe40000010e4b */
[----:B------:R-:W-:Y:S02]  /*abd0*/  SHF.L.W.U32.HI R81, R75, 0xa, R75 ;  /* 0x0000000a4b517819 */ /* 0x000fe40000010e4b */
[----:B------:R-:W-:Y:S02]  /*abe0*/  IADD3 R80, PT, PT, R80, 0x748f82ee, R71 ;  /* 0x748f82ee50507810 */ /* 0x000fe40007ffe047 */
        /* <DEDUP_REMOVED lines=8> */
[----:B------:R-:W-:-:S02]  /*ac70*/  LOP3.LUT R72, R67, R73, R70, 0xb8, !PT ;  /* 0x0000004943487212 */ /* 0x000fc400078eb846 */
[--C-:B------:R-:W-:Y:S02]  /*ac80*/  SHF.R.U32.HI R84, RZ, 0xa, R69.reuse ;  /* 0x0000000aff547819 */ /* 0x100fe40000011645 */
[----:B------:R-:W-:Y:S02]  /*ac90*/  IADD3 R72, PT, PT, R81, R72, R68 ;  /* 0x0000004851487210 */ /* 0x000fe40007ffe044 */
[C-C-:B------:R-:W-:Y:S02]  /*aca0*/  SHF.L.W.U32.HI R68, R69.reuse, 0xf, R69.reuse ;  /* 0x0000000f45447819 */ /* 0x140fe40000010e45 */
[----:B------:R-:W-:-:S04]  /*acb0*/  SHF.L.W.U32.HI R81, R69, 0xd, R69 ;  /* 0x0000000d45517819 */ /* 0x000fc80000010e45 */
[----:B------:R-:W-:Y:S02]  /*acc0*/  LOP3.LUT R68, R84, R68, R81, 0x96, !PT ;  /* 0x0000004454447212 */ /* 0x000fe400078e9651 */
[C-C-:B------:R-:W-:Y:S02]  /*acd0*/  SHF.L.W.U32.HI R81, R62.reuse, 0x19, R62.reuse ;  /* 0x000000193e517819 */ /* 0x140fe40000010e3e */
[----:B------:R-:W-:Y:S01]  /*ace0*/  SHF.L.W.U32.HI R84, R62, 0xe, R62 ;  /* 0x0000000e3e547819 */ /* 0x000fe20000010e3e */
[----:B------:R-:W-:Y:S01]  /*acf0*/  IMAD.IADD R83, R68, 0x1, R83 ;  /* 0x0000000144537824 */ /* 0x000fe200078e0253 */
[C---:B------:R-:W-:Y:S02]  /*ad00*/  SHF.L.W.U32.HI R68, R76.reuse, 0x1e, R76 ;  /* 0x0000001e4c447819 */ /* 0x040fe40000010e4c */
[----:B------:R-:W-:Y:S02]  /*ad10*/  LOP3.LUT R81, R85, R81, R84, 0x96, !PT ;  /* 0x0000005155517212 */ /* 0x000fe400078e9654 */
[----:B------:R-:W-:-:S02]  /*ad20*/  SHF.L.W.U32.HI R85, R76, 0x13, R76 ;  /* 0x000000134c557819 */ /* 0x000fc40000010e4c */
[----:B------:R-:W-:Y:S02]  /*ad30*/  SHF.L.W.U32.HI R84, R76, 0xa, R76 ;  /* 0x0000000a4c547819 */ /* 0x000fe40000010e4c */
[----:B------:R-:W-:Y:S02]  /*ad40*/  IADD3 R72, PT, PT, R72, 0x78a5636f, R83 ;  /* 0x78a5636f48487810 */ /* 0x000fe40007ffe053 */
[----:B------:R-:W-:Y:S02]  /*ad50*/  LOP3.LUT R84, R84, R68, R85, 0x96, !PT ;  /* 0x0000004454547212 */ /* 0x000fe400078e9655 */
[----:B------:R-:W-:Y:S01]  /*ad60*/  IADD3 R61, PT, PT, R64, R81, R61 ;  /* 0x00000051403d7210 */ /* 0x000fe20007ffe03d */
        /* <DEDUP_REMOVED lines=8> */
[--C-:B------:R-:W-:Y:S02]  /*adf0*/  SHF.L.W.U32.HI R63, R77, 0xe, R77.reuse ;  /* 0x0000000e4d3f7819 */ /* 0x100fe40000010e4d */
[----:B------:R-:W-:Y:S02]  /*ae00*/  SHF.R.U32.HI R81, RZ, 0x3, R77 ;  /* 0x00000003ff517819 */ /* 0x000fe4000001164d */
[----:B------:R-:W-:Y:S02]  /*ae10*/  IADD3 R84, PT, PT, R84, R85, R67 ;  /* 0x0000005554547210 */ /* 0x000fe40007ffe043 */
[----:B------:R-:W-:Y:S02]  /*ae20*/  LOP3.LUT R64, R81, R64, R63, 0x96, !PT ;  /* 0x0000004051407212 */ /* 0x000fe400078e963f */
[--C-:B------:R-:W-:Y:S02]  /*ae30*/  SHF.L.W.U32.HI R63, R71, 0xf, R71.reuse ;  /* 0x0000000f473f7819 */ /* 0x100fe40000010e47 */
[----:B------:R-:W-:-:S02]  /*ae40*/  SHF.R.U32.HI R67, RZ, 0xa, R71 ;  /* 0x0000000aff437819 */ /* 0x000fc40000011647 */
[----:B------:R-:W-:Y:S02]  /*ae50*/  SHF.L.W.U32.HI R81, R79, 0xa, R79 ;  /* 0x0000000a4f517819 */ /* 0x000fe40000010e4f */
[----:B------:R-:W-:Y:S02]  /*ae60*/  LOP3.LUT R86, R67, R63, R86, 0x96, !PT ;  /* 0x0000003f43567212 */ /* 0x000fe400078e9656 */
[--C-:B------:R-:W-:Y:S02]  /*ae70*/  SHF.L.W.U32.HI R63, R65, 0x19, R65.reuse ;  /* 0x00000019413f7819 */ /* 0x100fe40000010e41 */
[--C-:B------:R-:W-:Y:S02]  /*ae80*/  SHF.R.U32.HI R67, RZ, 0x3, R65.reuse ;  /* 0x00000003ff437819 */ /* 0x100fe40000011641 */
[----:B------:R-:W-:Y:S02]  /*ae90*/  IADD3 R60, PT, PT, R60, R64, R65 ;  /* 0x000000403c3c7210 */ /* 0x000fe40007ffe041 */
[----:B------:R-:W-:Y:S01]  /*aea0*/  LOP3.LUT R67, R67, R63, R88, 0x96, !PT ;  /* 0x0000003f43437212 */ /* 0x000fe200078e9658 */
[----:B------:R-:W-:Y:S01]  /*aeb0*/  IMAD.IADD R63, R86, 0x1, R61 ;  /* 0x00000001563f7824 */ /* 0x000fe200078e023d */
[----:B------:R-:W-:-:S02]  /*aec0*/  SHF.L.W.U32.HI R61, R79, 0x1e, R79 ;  /* 0x0000001e4f3d7819 */ /* 0x000fc40000010e4f */
[----:B------:R-:W-:Y:S02]  /*aed0*/  SHF.L.W.U32.HI R86, R79, 0x13, R79 ;  /* 0x000000134f567819 */ /* 0x000fe40000010e4f */
[----:B------:R-:W-:Y:S02]  /*aee0*/  IADD3 R64, PT, PT, R59, R67, R62 ;  /* 0x000000433b407210 */ /* 0x000fe40007ffe03e */
[----:B------:R-:W-:Y:S02]  /*aef0*/  LOP3.LUT R81, R81, R61, R86, 0x96, !PT ;  /* 0x0000003d51517212 */ /* 0x000fe400078e9656 */
[----:B------:R-:W-:Y:S02]  /*af00*/  IADD3 R61, PT, PT, R84, -0x7b3787ec, R63 ;  /* 0x84c87814543d7810 */ /* 0x000fe40007ffe03f */
[C---:B------:R-:W-:Y:S02]  /*af10*/  LOP3.LUT R75, R76.reuse, R75, R79, 0xe8, !PT ;  /* 0x0000004b4c4b7212 */ /* 0x040fe400078ee84f */
[C---:B------:R-:W-:Y:S01]  /*af20*/  SHF.L.W.U32.HI R62, R83.reuse, 0xf, R83 ;  /* 0x0000000f533e7819 */ /* 0x040fe20000010e53 */
[----:B------:R-:W-:Y:S01]  /*af30*/  IMAD.IADD R59, R76, 0x1, R61 ;  /* 0x000000014c3b7824 */ /* 0x000fe200078e023d */
[----:B------:R-:W-:-:S02]  /*af40*/  SHF.L.W.U32.HI R65, R83, 0xd, R83 ;  /* 0x0000000d53417819 */ /* 0x000fc40000010e53 */
[----:B------:R-:W-:Y:S02]  /*af50*/  IADD3 R80, PT, PT, R80, R81, R75 ;  /* 0x0000005150507210 */ /* 0x000fe40007ffe04b */
[----:B------:R-:W-:Y:S02]  /*af60*/  SHF.R.U32.HI R83, RZ, 0xa, R83 ;  /* 0x0000000aff537819 */ /* 0x000fe40000011653 */
[C-C-:B------:R-:W-:Y:S02]  /*af70*/  SHF.L.W.U32.HI R67, R59.reuse, 0x1a, R59.reuse ;  /* 0x0000001a3b437819 */ /* 0x140fe40000010e3b */
[C-C-:B------:R-:W-:Y:S02]  /*af80*/  SHF.L.W.U32.HI R84, R59.reuse, 0x15, R59.reuse ;  /* 0x000000153b547819 */ /* 0x140fe40000010e3b */
[----:B------:R-:W-:Y:S02]  /*af90*/  SHF.L.W.U32.HI R75, R59, 0x7, R59 ;  /* 0x000000073b4b7819 */ /* 0x000fe40000010e3b */
[----:B------:R-:W-:-:S02]  /*afa0*/  LOP3.LUT R65, R83, R62, R65, 0x96, !PT ;  /* 0x0000003e53417212 */ /* 0x000fc400078e9641 */
[----:B------:R-:W-:Y:S02]  /*afb0*/  LOP3.LUT R81, R75, R67, R84, 0x96, !PT ;  /* 0x000000434b517212 */ /* 0x000fe400078e9654 */
[----:B------:R-:W-:Y:S01]  /*afc0*/  LOP3.LUT R84, R73, R59, R68, 0xb8, !PT ;  /* 0x0000003b49547212 */ /* 0x000fe200078eb844 */
[----:B------:R-:W-:Y:S01]  /*afd0*/  IMAD.IADD R65, R65, 0x1, R64 ;  /* 0x0000000141417824 */ /* 0x000fe200078e0240 */
[C---:B------:R-:W-:Y:S02]  /*afe0*/  SHF.L.W.U32.HI R62, R80.reuse, 0x1e, R80 ;  /* 0x0000001e503e7819 */ /* 0x040fe40000010e50 */
[----:B------:R-:W-:Y:S02]  /*aff0*/  IADD3 R64, PT, PT, R81, R84, R70 ;  /* 0x0000005451407210 */ /* 0x000fe40007ffe046 */
[C-C-:B------:R-:W-:Y:S02]  /*b000*/  SHF.L.W.U32.HI R67, R80.reuse, 0x13, R80.reuse ;  /* 0x0000001350437819 */ /* 0x140fe40000010e50 */
[----:B------:R-:W-:-:S02]  /*b010*/  SHF.L.W.U32.HI R75, R80, 0xa, R80 ;  /* 0x0000000a504b7819 */ /* 0x000fc40000010e50 */
[----:B------:R-:W-:Y:S02]  /*b020*/  IADD3 R64, PT, PT, R64, -0x7338fdf8, R65 ;  /* 0x8cc7020840407810 */ /* 0x000fe40007ffe041 */
[----:B------:R-:W-:Y:S02]  /*b030*/  LOP3.LUT R83, R75, R62, R67, 0x96, !PT ;  /* 0x0000003e4b537212 */ /* 0x000fe400078e9643 */
[--C-:B------:R-:W-:Y:S01]  /*b040*/  SHF.L.W.U32.HI R67, R63, 0xf, R63.reuse ;  /* 0x0000000f3f437819 */ /* 0x100fe20000010e3f */
[----:B------:R-:W-:Y:S01]  /*b050*/  IMAD.IADD R62, R79, 0x1, R64 ;  /* 0x000000014f3e7824 */ /* 0x000fe200078e0240 */
[--C-:B------:R-:W-:Y:S02]  /*b060*/  SHF.L.W.U32.HI R84, R63, 0xd, R63.reuse ;  /* 0x0000000d3f547819 */ /* 0x100fe40000010e3f */
[----:B------:R-:W-:Y:S02]  /*b070*/  SHF.R.U32.HI R63, RZ, 0xa, R63 ;  /* 0x0000000aff3f7819 */ /* 0x000fe4000001163f */
[----:B------:R-:W-:-:S02]  /*b080*/  SHF.L.W.U32.HI R70, R74, 0x19, R74 ;  /* 0x000000194a467819 */ /* 0x000fc40000010e4a */
[--C-:B------:R-:W-:Y:S02]  /*b090*/  SHF.L.W.U32.HI R75, R74, 0xe, R74.reuse ;  /* 0x0000000e4a4b7819 */ /* 0x100fe40000010e4a */
[----:B------:R-:W-:Y:S02]  /*b0a0*/  SHF.R.U32.HI R81, RZ, 0x3, R74 ;  /* 0x00000003ff517819 */ /* 0x000fe4000001164a */
[----:B------:R-:W-:Y:S02]  /*b0b0*/  LOP3.LUT R76, R79, R76, R80, 0xe8, !PT ;  /* 0x0000004c4f4c7212 */ /* 0x000fe400078ee850 */
[----:B------:R-:W-:Y:S02]  /*b0c0*/  LOP3.LUT R67, R63, R67, R84, 0x96, !PT ;  /* 0x000000433f437212 */ /* 0x000fe400078e9654 */
[----:B------:R-:W-:Y:S02]  /*b0d0*/  LOP3.LUT R70, R81, R70, R75, 0x96, !PT ;  /* 0x0000004651467212 */ /* 0x000fe400078e964b */
[----:B------:R-:W-:Y:S01]  /*b0e0*/  IADD3 R63, PT, PT, R72, R83, R76 ;  /* 0x00000053483f7210 */ /* 0x000fe20007ffe04c */
[----:B------:R-:W-:Y:S01]  /*b0f0*/  IMAD.IADD R67, R67, 0x1, R60 ;  /* 0x0000000143437824 */ /* 0x000fe200078e023c */
[----:B------:R-:W-:-:S02]  /*b100*/  SHF.L.W.U32.HI R81, R62, 0x1a, R62 ;  /* 0x0000001a3e517819 */ /* 0x000fc40000010e3e */
[C-C-:B------:R-:W-:Y:S02]  /*b110*/  SHF.L.W.U32.HI R84, R62.reuse, 0x15, R62.reuse ;  /* 0x000000153e547819 */ /* 0x140fe40000010e3e */
[----:B------:R-:W-:Y:S02]  /*b120*/  SHF.L.W.U32.HI R83, R62, 0x7, R62 ;  /* 0x000000073e537819 */ /* 0x000fe40000010e3e */
[----:B------:R-:W-:Y:S02]  /*b130*/  SHF.L.W.U32.HI R72, R63, 0x1e, R63 ;  /* 0x0000001e3f487819 */ /* 0x000fe40000010e3f */
[----:B------:R-:W-:Y:S02]  /*b140*/  LOP3.LUT R84, R83, R81, R84, 0x96, !PT ;  /* 0x0000005153547212 */ /* 0x000fe400078e9654 */
[----:B------:R-:W-:Y:S02]  /*b150*/  LOP3.LUT R81, R68, R62, R59, 0xb8, !PT ;  /* 0x0000003e44517212 */ /* 0x000fe400078eb83b */
[----:B------:R-:W-:-:S02]  /*b160*/  SHF.L.W.U32.HI R75, R63, 0x13, R63 ;  /* 0x000000133f4b7819 */ /* 0x000fc40000010e3f */
[----:B------:R-:W-:Y:S02]  /*b170*/  SHF.L.W.U32.HI R76, R63, 0xa, R63 ;  /* 0x0000000a3f4c7819 */ /* 0x000fe40000010e3f */
[----:B------:R-:W-:Y:S02]  /*b180*/  IADD3 R84, PT, PT, R84, R81, R73 ;  /* 0x0000005154547210 */ /* 0x000fe40007ffe049 */
[----:B------:R-:W-:Y:S02]  /*b190*/  LOP3.LUT R72, R76, R72, R75, 0x96, !PT ;  /* 0x000000484c487212 */ /* 0x000fe400078e964b */
[----:B------:R-:W-:Y:S02]  /*b1a0*/  LOP3.LUT R79, R80, R79, R63, 0xe8, !PT ;  /* 0x0000004f504f7212 */ /* 0x000fe400078ee83f */
[----:B------:R-:W-:Y:S02]  /*b1b0*/  IADD3 R75, PT, PT, R84, -0x6f410006, R67 ;  /* 0x90befffa544b7810 */ /* 0x000fe40007ffe043 */
[----:B------:R-:W-:-:S02]  /*b1c0*/  IADD3 R73, PT, PT, R61, R72, R79 ;  /* 0x000000483d497210 */ /* 0x000fc40007ffe04f */
[----:B------:R-:W-:Y:S01]  /*b1d0*/  IADD3 R70, PT, PT, R82, R70, R77 ;  /* 0x0000004652467210 */ /* 0x000fe20007ffe04d */
[----:B------:R-:W-:Y:S01]  /*b1e0*/  IMAD.IADD R61, R80, 0x1, R75 ;  /* 0x00000001503d7824 */ /* 0x000fe200078e024b */
[C-C-:B------:R-:W-:Y:S02]  /*b1f0*/  SHF.L.W.U32.HI R60, R65.reuse, 0xf, R65.reuse ;  /* 0x0000000f413c7819 */ /* 0x140fe40000010e41 */
[--C-:B------:R-:W-:Y:S02]  /*b200*/  SHF.L.W.U32.HI R77, R65, 0xd, R65.reuse ;  /* 0x0000000d414d7819 */ /* 0x100fe40000010e41 */
[----:B------:R-:W-:Y:S02]  /*b210*/  SHF.R.U32.HI R65, RZ, 0xa, R65 ;  /* 0x0000000aff417819 */ /* 0x000fe40000011641 */
[C-C-:B------:R-:W-:Y:S02]  /*b220*/  SHF.L.W.U32.HI R72, R73.reuse, 0x1e, R73.reuse ;  /* 0x0000001e49487819 */ /* 0x140fe40000010e49 */
[----:B------:R-:W-:-:S02]  /*b230*/  SHF.L.W.U32.HI R79, R73, 0x13, R73 ;  /* 0x00000013494f7819 */ /* 0x000fc40000010e49 */
[----:B------:R-:W-:Y:S02]  /*b240*/  SHF.L.W.U32.HI R76, R73, 0xa, R73 ;  /* 0x0000000a494c7819 */ /* 0x000fe40000010e49 */
[C-C-:B------:R-:W-:Y:S02]  /*b250*/  SHF.L.W.U32.HI R81, R61.reuse, 0x1a, R61.reuse ;  /* 0x0000001a3d517819 */ /* 0x140fe40000010e3d */
[C-C-:B------:R-:W-:Y:S02]  /*b260*/  SHF.L.W.U32.HI R82, R61.reuse, 0x15, R61.reuse ;  /* 0x000000153d527819 */ /* 0x140fe40000010e3d */
[----:B------:R-:W-:Y:S02]  /*b270*/  SHF.L.W.U32.HI R83, R61, 0x7, R61 ;  /* 0x000000073d537819 */ /* 0x000fe40000010e3d */
[----:B------:R-:W-:Y:S02]  /*b280*/  LOP3.LUT R65, R65, R60, R77, 0x96, !PT ;  /* 0x0000003c41417212 */ /* 0x000fe400078e964d */
[----:B------:R-:W-:-:S02]  /*b290*/  LOP3.LUT R79, R76, R72, R79, 0x96, !PT ;  /* 0x000000484c4f7212 */ /* 0x000fc400078e964f */
[----:B------:R-:W-:Y:S01]  /*b2a0*/  LOP3.LUT R81, R83, R81, R82, 0x96, !PT ;  /* 0x0000005153517212 */ /* 0x000fe200078e9652 */
[----:B------:R-:W-:Y:S01]  /*b2b0*/  IMAD.IADD R65, R65, 0x1, R70 ;  /* 0x0000000141417824 */ /* 0x000fe200078e0246 */
[----:B------:R-:W-:Y:S02]  /*b2c0*/  LOP3.LUT R72, R59, R61, R62, 0xb8, !PT ;  /* 0x0000003d3b487212 */ /* 0x000fe400078eb83e */
[----:B------:R-:W-:Y:S02]  /*b2d0*/  LOP3.LUT R60, R63, R80, R73, 0xe8, !PT ;  /* 0x000000503f3c7212 */ /* 0x000fe400078ee849 */
[----:B------:R-:W-:Y:S02]  /*b2e0*/  IADD3 R68, PT, PT, R81, R72, R68 ;  /* 0x0000004851447210 */ /* 0x000fe40007ffe044 */
[----:B------:R-:W-:Y:S02]  /*b2f0*/  IADD3 R60, PT, PT, R64, R79, R60 ;  /* 0x0000004f403c7210 */ /* 0x000fe40007ffe03c */
[----:B------:R-:W-:-:S02]  /*b300*/  IADD3 R68, PT, PT, R68, -0x5baf9315, R65 ;  /* 0xa4506ceb44447810 */ /* 0x000fc40007ffe041 */
[C-C-:B------:R-:W-:Y:S02]  /*b310*/  SHF.L.W.U32.HI R70, R66.reuse, 0x19, R66.reuse ;  /* 0x0000001942467819 */ /* 0x140fe40000010e42 */
[----:B------:R-:W-:Y:S01]  /*b320*/  SHF.L.W.U32.HI R77, R66, 0xe, R66 ;  /* 0x0000000e424d7819 */ /* 0x000fe20000010e42 */
[----:B------:R-:W-:Y:S01]  /*b330*/  IMAD.IADD R64, R63, 0x1, R68 ;  /* 0x000000013f407824 */ /* 0x000fe200078e0244 */
[----:B------:R-:W-:Y:S02]  /*b340*/  SHF.R.U32.HI R72, RZ, 0x3, R66 ;  /* 0x00000003ff487819 */ /* 0x000fe40000011642 */
[C-C-:B------:R-:W-:Y:S02]  /*b350*/  SHF.L.W.U32.HI R76, R60.reuse, 0x1e, R60.reuse ;  /* 0x0000001e3c4c7819 */ /* 0x140fe40000010e3c */
[C-C-:B------:R-:W-:Y:S02]  /*b360*/  SHF.L.W.U32.HI R79, R60.reuse, 0x13, R60.reuse ;  /* 0x000000133c4f7819 */ /* 0x140fe40000010e3c */
[----:B------:R-:W-:-:S02]  /*b370*/  SHF.L.W.U32.HI R80, R60, 0xa, R60 ;  /* 0x0000000a3c507819 */ /* 0x000fc40000010e3c */
[----:B------:R-:W-:Y:S02]  /*b380*/  LOP3.LUT R70, R72, R70, R77, 0x96, !PT ;  /* 0x0000004648467212 */ /* 0x000fe400078e964d */
[----:B------:R-:W-:Y:S02]  /*b390*/  LOP3.LUT R76, R80, R76, R79, 0x96, !PT ;  /* 0x0000004c504c7212 */ /* 0x000fe400078e964f */
[----:B------:R-:W-:Y:S02]  /*b3a0*/  LOP3.LUT R63, R73, R63, R60, 0xe8, !PT ;  /* 0x0000003f493f7212 */ /* 0x000fe400078ee83c */
[C-C-:B------:R-:W-:Y:S02]  /*b3b0*/  SHF.L.W.U32.HI R72, R64.reuse, 0x1a, R64.reuse ;  /* 0x0000001a40487819 */ /* 0x140fe40000010e40 */
[C-C-:B------:R-:W-:Y:S02]  /*b3c0*/  SHF.L.W.U32.HI R77, R64.reuse, 0x15, R64.reuse ;  /* 0x00000015404d7819 */ /* 0x140fe40000010e40 */
[----:B------:R-:W-:-:S02]  /*b3d0*/  SHF.L.W.U32.HI R79, R64, 0x7, R64 ;  /* 0x00000007404f7819 */ /* 0x000fc40000010e40 */
[----:B------:R-:W-:Y:S02]  /*b3e0*/  IADD3 R75, PT, PT, R75, R76, R63 ;  /* 0x0000004c4b4b7210 */ /* 0x000fe40007ffe03f */
[----:B------:R-:W-:Y:S02]  /*b3f0*/  IADD3 R74, PT, PT, R69, R70, R74 ;  /* 0x00000046454a7210 */ /* 0x000fe40007ffe04a */
        /* <DEDUP_REMOVED lines=8> */
[----:B------:R-:W-:Y:S02]  /*b480*/  LOP3.LUT R63, R67, R63, R70, 0x96, !PT ;  /* 0x0000003f433f7212 */ /* 0x000fe400078e9646 */
[----:B------:R-:W-:-:S02]  /*b490*/  IADD3 R77, PT, PT, R80, R77, R59 ;  /* 0x0000004d504d7210 */ /* 0x000fc40007ffe03b */
[----:B------:R-:W-:Y:S02]  /*b4a0*/  LOP3.LUT R69, R76, R69, R72, 0x96, !PT ;  /* 0x000000454c457212 */ /* 0x000fe400078e9648 */
[----:B------:R-:W-:Y:S01]  /*b4b0*/  IADD3 R74, PT, PT, R77, R74, R63 ;  /* 0x0000004a4d4a7210 */ /* 0x000fe20007ffe03f */
[--C-:B------:R-:W-:Y:S01]  /*b4c0*/  IMAD.IADD R77, R39, 0x1, R75.reuse ;  /* 0x00000001274d7824 */ /* 0x100fe200078e024b */
[----:B------:R-:W-:Y:S02]  /*b4d0*/  LOP3.LUT R72, R60, R73, R75, 0xe8, !PT ;  /* 0x000000493c487212 */ /* 0x000fe400078ee84b */
[----:B------:R-:W-:Y:S01]  /*b4e0*/  SHF.L.W.U32.HI R59, R78, 0x19, R78 ;  /* 0x000000194e3b7819 */ /* 0x000fe20000010e4e */
[----:B------:R-:W-:Y:S01]  /*b4f0*/  VIADD R74, R74, 0xbef9a3f7 ;  /* 0xbef9a3f74a4a7836 */ /* 0x000fe20000000000 */
[----:B------:R-:W-:Y:S02]  /*b500*/  IADD3 R68, PT, PT, R68, R69, R72 ;  /* 0x0000004544447210 */ /* 0x000fe40007ffe048 */
[----:B------:R-:W-:Y:S01]  /*b510*/  SHF.L.W.U32.HI R70, R78, 0xe, R78 ;  /* 0x0000000e4e467819 */ /* 0x000fe20000010e4e */
        /* <DEDUP_REMOVED lines=11> */
[C-C-:B------:R-:W-:Y:S02]  /*b5d0*/  SHF.L.W.U32.HI R59, R65.reuse, 0xf, R65.reuse ;  /* 0x0000000f413b7819 */ /* 0x140fe40000010e41 */
[----:B------:R-:W-:Y:S02]  /*b5e0*/  SHF.L.W.U32.HI R66, R65, 0xd, R65 ;  /* 0x0000000d41427819 */ /* 0x000fe40000010e41 */
[----:B------:R-:W-:-:S02]  /*b5f0*/  LOP3.LUT R69, R69, R67, R76, 0x96, !PT ;  /* 0x0000004345457212 */ /* 0x000fc400078e964c */
[----:B------:R-:W-:Y:S02]  /*b600*/  SHF.R.U32.HI R65, RZ, 0xa, R65 ;  /* 0x0000000aff417819 */ /* 0x000fe40000011641 */
[----:B------:R-:W-:Y:S01]  /*b610*/  LOP3.LUT R71, R61, R73, R64, 0xb8, !PT ;  /* 0x000000493d477212 */ /* 0x000fe200078eb840 */
[----:B------:R-:W-:Y:S01]  /*b620*/  IMAD.IADD R61, R37, 0x1, R61 ;  /* 0x00000001253d7824 */ /* 0x000fe200078e023d */
[----:B------:R-:W-:Y:S01]  /*b630*/  LOP3.LUT R70, R75, R60, R68, 0xe8, !PT ;  /* 0x0000003c4b467212 */ /* 0x000fe200078ee844 */
[----:B------:R-:W-:Y:S01]  /*b640*/  IMAD.IADD R64, R36, 0x1, R64 ;  /* 0x0000000124407824 */ /* 0x000fe200078e0240 */
[----:B------:R-:W-:Y:S01]  /*b650*/  PRMT R77, R77, 0x123, RZ ;  /* 0x000001234d4d7816 */ /* 0x000fe200000000ff */
[----:B------:R-:W-:Y:S01]  /*b660*/  IMAD.IADD R73, R38, 0x1, R73 ;  /* 0x0000000126497824 */ /* 0x000fe200078e0249 */
[----:B------:R-:W-:Y:S02]  /*b670*/  LOP3.LUT R59, R65, R59, R66, 0x96, !PT ;  /* 0x0000003b413b7212 */ /* 0x000fe400078e9642 */
[----:B------:R-:W-:Y:S01]  /*b680*/  IADD3 R69, PT, PT, R69, R71, R62 ;  /* 0x0000004745457210 */ /* 0x000fe20007ffe03e */
[----:B------:R-:W-:Y:S01]  /*b690*/  IMAD.SHL.U32 R76, R77, 0x100, RZ ;  /* 0x000001004d4c7824 */ /* 0x000fe200078e00ff */
[----:B------:R-:W-:-:S02]  /*b6a0*/  IADD3 R70, PT, PT, R74, R63, R70 ;  /* 0x0000003f4a467210 */ /* 0x000fc40007ffe046 */
[----:B------:R-:W-:Y:S02]  /*b6b0*/  IADD3 R69, PT, PT, R69, R72, R59 ;  /* 0x0000004845457210 */ /* 0x000fe40007ffe03b */
[C-C-:B------:R-:W-:Y:S02]  /*b6c0*/  SHF.L.W.U32.HI R63, R70.reuse, 0x1e, R70.reuse ;  /* 0x0000001e463f7819 */ /* 0x140fe40000010e46 */
[C-C-:B------:R-:W-:Y:S01]  /*b6d0*/  SHF.L.W.U32.HI R74, R70.reuse, 0x13, R70.reuse ;  /* 0x00000013464a7819 */ /* 0x140fe20000010e46 */
[----:B------:R-:W-:Y:S01]  /*b6e0*/  VIADD R69, R69, 0xc67178f2 ;  /* 0xc67178f245457836 */ /* 0x000fe20000000000 */
[----:B------:R-:W-:Y:S02]  /*b6f0*/  SHF.L.W.U32.HI R67, R70, 0xa, R70 ;  /* 0x0000000a46437819 */ /* 0x000fe40000010e46 */
[----:B------:R-:W-:Y:S02]  /*b700*/  LOP3.LUT R76, R76, 0xff0000, RZ, 0xc0, !PT ;  /* 0x00ff00004c4c7812 */ /* 0x000fe400078ec0ff */
[----:B------:R-:W-:-:S02]  /*b710*/  LOP3.LUT R74, R67, R63, R74, 0x96, !PT ;  /* 0x0000003f434a7212 */ /* 0x000fc400078e964a */
[----:B------:R-:W-:Y:S01]  /*b720*/  LOP3.LUT R59, R68, R75, R70, 0xe8, !PT ;  /* 0x0000004b443b7212 */ /* 0x000fe200078ee846 */
[----:B------:R-:W-:Y:S01]  /*b730*/  IMAD R76, R77, 0x1000000, R76 ;  /* 0x010000004d4c7824 */ /* 0x000fe200078e024c */
[----:B------:R-:W-:Y:S01]  /*b740*/  SHF.R.U32.HI R63, RZ, 0x8, R77 ;  /* 0x00000008ff3f7819 */ /* 0x000fe2000001164d */
[----:B------:R-:W-:Y:S01]  /*b750*/  IMAD.IADD R68, R41, 0x1, R68 ;  /* 0x0000000129447824 */ /* 0x000fe200078e0244 */
[----:B------:R-:W-:Y:S01]  /*b760*/  IADD3 R59, PT, PT, R69, R74, R59 ;  /* 0x0000004a453b7210 */ /* 0x000fe20007ffe03b */
[----:B------:R-:W-:Y:S01]  /*b770*/  IMAD.IADD R70, R43, 0x1, R70 ;  /* 0x000000012b467824 */ /* 0x000fe200078e0246 */
[----:B------:R-:W-:Y:S02]  /*b780*/  SHF.R.U32.HI R62, RZ, 0x18, R77 ;  /* 0x00000018ff3e7819 */ /* 0x000fe4000001164d */
[----:B------:R-:W-:Y:S01]  /*b790*/  LOP3.LUT R63, R76, 0xff00, R63, 0xf8, !PT ;  /* 0x0000ff004c3f7812 */ /* 0x000fe200078ef83f */
[----:B------:R-:W-:Y:S01]  /*b7a0*/  IMAD.IADD R59, R40, 0x1, R59 ;  /* 0x00000001283b7824 */ /* 0x000fe200078e023b */
[----:B------:R-:W-:-:S02]  /*b7b0*/  PRMT R61, R61, 0x123, RZ ;  /* 0x000001233d3d7816 */ /* 0x000fc400000000ff */
[----:B------:R-:W-:Y:S02]  /*b7c0*/  LOP3.LUT R75, R63, R62, RZ, 0xfc, !PT ;  /* 0x0000003e3f4b7212 */ /* 0x000fe400078efcff */
[----:B------:R-:W-:Y:S01]  /*b7d0*/  PRMT R59, R59, 0x123, RZ ;  /* 0x000001233b3b7816 */ /* 0x000fe200000000ff */
[----:B------:R-:W-:Y:S01]  /*b7e0*/  IMAD.SHL.U32 R63, R61, 0x100, RZ ;  /* 0x000001003d3f7824 */ /* 0x000fe200078e00ff */
[----:B------:R-:W-:Y:S02]  /*b7f0*/  SHF.L.W.U32.HI R62, R75, 0x19, R62 ;  /* 0x000000194b3e7819 */ /* 0x000fe40000010e3e */
[--C-:B------:R-:W-:Y:S02]  /*b800*/  SHF.L.W.U32.HI R65, R76, 0xe, R75.reuse ;  /* 0x0000000e4c417819 */ /* 0x100fe40000010e4b */
[----:B------:R-:W-:Y:S02]  /*b810*/  SHF.R.U32.HI R66, RZ, 0x3, R75 ;  /* 0x00000003ff427819 */ /* 0x000fe4000001164b */
[----:B------:R-:W-:Y:S01]  /*b820*/  LOP3.LUT R72, R63, 0xff0000, RZ, 0xc0, !PT ;  /* 0x00ff00003f487812 */ /* 0x000fe200078ec0ff */
[----:B------:R-:W-:Y:S01]  /*b830*/  IMAD.SHL.U32 R63, R59, 0x100, RZ ;  /* 0x000001003b3f7824 */ /* 0x000fe200078e00ff */
[----:B------:R-:W-:-:S02]  /*b840*/  LOP3.LUT R62, R66, R62, R65, 0x96, !PT ;  /* 0x0000003e423e7212 */ /* 0x000fc400078e9641 */
[--C-:B------:R-:W-:Y:S01]  /*b850*/  SHF.R.U32.HI R66, RZ, 0x18, R61.reuse ;  /* 0x00000018ff427819 */ /* 0x100fe2000001163d */
[----:B------:R-:W-:Y:S01]  /*b860*/  IMAD R78, R61, 0x1000000, R72 ;  /* 0x010000003d4e7824 */ /* 0x000fe200078e0248 */
[----:B------:R-:W-:Y:S02]  /*b870*/  SHF.R.U32.HI R65, RZ, 0x8, R61 ;  /* 0x00000008ff417819 */ /* 0x000fe4000001163d */
[----:B------:R-:W-:Y:S02]  /*b880*/  SHF.R.U32.HI R61, RZ, 0x8, R59 ;  /* 0x00000008ff3d7819 */ /* 0x000fe4000001163b */
[----:B------:R-:W-:Y:S02]  /*b890*/  LOP3.LUT R72, R63, 0xff0000, RZ, 0xc0, !PT ;  /* 0x00ff00003f487812 */ /* 0x000fe400078ec0ff */
[----:B------:R-:W-:Y:S02]  /*b8a0*/  LOP3.LUT R61, R61, 0xff00, RZ, 0xc0, !PT ;  /* 0x0000ff003d3d7812 */ /* 0x000fe400078ec0ff */
[----:B------:R-:W-:Y:S01]  /*b8b0*/  PRMT R68, R68, 0x123, RZ ;  /* 0x0000012344447816 */ /* 0x000fe200000000ff */
[----:B------:R-:W-:Y:S01]  /*b8c0*/  IMAD R72, R59, 0x1000000, R72 ;  /* 0x010000003b487824 */ /* 0x000fe200078e0248 */
[----:B------:R-:W-:-:S02]  /*b8d0*/  LOP3.LUT R65, R78, 0xff00, R65, 0xf8, !PT ;  /* 0x0000ff004e417812 */ /* 0x000fc400078ef841 */
[----:B------:R-:W-:Y:S01]  /*b8e0*/  PRMT R64, R64, 0x123, RZ ;  /* 0x0000012340407816 */ /* 0x000fe200000000ff */
[----:B------:R-:W-:Y:S01]  /*b8f0*/  IMAD.IADD R74, R72, 0x1, R61 ;  /* 0x00000001484a7824 */ /* 0x000fe200078e023d */
[----:B------:R-:W-:Y:S01]  /*b900*/  LOP3.LUT R61, R65, R66, RZ, 0xfc, !PT ;  /* 0x00000042413d7212 */ /* 0x000fe200078efcff */
[----:B------:R-:W-:Y:S01]  /*b910*/  IMAD.SHL.U32 R63, R68, 0x100, RZ ;  /* 0x00000100443f7824 */ /* 0x000fe200078e00ff */
[----:B------:R-:W-:Y:S01]  /*b920*/  SHF.R.U32.HI R67, RZ, 0x8, R64 ;  /* 0x00000008ff437819 */ /* 0x000fe20000011640 */
[----:B------:R-:W-:Y:S01]  /*b930*/  IMAD.SHL.U32 R65, R64, 0x100, RZ ;  /* 0x0000010040417824 */ /* 0x000fe200078e00ff */
[----:B------:R-:W-:Y:S02]  /*b940*/  SHF.L.W.U32.HI R71, R78, 0xe, R61 ;  /* 0x0000000e4e477819 */ /* 0x000fe40000010e3d */
[----:B------:R-:W-:Y:S02]  /*b950*/  LOP3.LUT R63, R63, 0xff0000, RZ, 0xc0, !PT ;  /* 0x00ff00003f3f7812 */ /* 0x000fe400078ec0ff */
[----:B------:R-:W-:-:S02]  /*b960*/  LOP3.LUT R65, R65, 0xff0000, RZ, 0xc0, !PT ;  /* 0x00ff000041417812 */ /* 0x000fc400078ec0ff */
[--C-:B------:R-:W-:Y:S01]  /*b970*/  SHF.R.U32.HI R72, RZ, 0x18, R68.reuse ;  /* 0x00000018ff487819 */ /* 0x100fe20000011644 */
[----:B------:R-:W-:Y:S01]  /*b980*/  IMAD R76, R68, 0x1000000, R63 ;  /* 0x01000000444c7824 */ /* 0x000fe200078e023f */
[----:B------:R-:W-:Y:S01]  /*b990*/  SHF.R.U32.HI R63, RZ, 0x8, R68 ;  /* 0x00000008ff3f7819 */ /* 0x000fe20000011644 */
[----:B------:R-:W-:Y:S01]  /*b9a0*/  IMAD R78, R64, 0x1000000, R65 ;  /* 0x01000000404e7824 */ /* 0x000fe200078e0241 */
[----:B------:R-:W-:Y:S02]  /*b9b0*/  SHF.R.U32.HI R68, RZ, 0x18, R64 ;  /* 0x00000018ff447819 */ /* 0x000fe40000011640 */
[----:B------:R-:W-:Y:S02]  /*b9c0*/  LOP3.LUT R63, R76, 0xff00, R63, 0xf8, !PT ;  /* 0x0000ff004c3f7812 */ /* 0x000fe400078ef83f */
[----:B------:R-:W-:Y:S02]  /*b9d0*/  LOP3.LUT R67, R78, 0xff00, R67, 0xf8, !PT ;  /* 0x0000ff004e437812 */ /* 0x000fe400078ef843 */
[----:B------:R-:W-:-:S02]  /*b9e0*/  SHF.L.W.U32.HI R66, R61, 0x19, R66 ;  /* 0x000000193d427819 */ /* 0x000fc40000010e42 */
[----:B------:R-:W-:Y:S02]  /*b9f0*/  SHF.R.U32.HI R65, RZ, 0x3, R61 ;  /* 0x00000003ff417819 */ /* 0x000fe4000001163d */
[----:B------:R-:W-:Y:S02]  /*ba00*/  LOP3.LUT R63, R63, R72, RZ, 0xfc, !PT ;  /* 0x000000483f3f7212 */ /* 0x000fe400078efcff */
[----:B------:R-:W-:Y:S02]  /*ba10*/  LOP3.LUT R67, R67, R68, RZ, 0xfc, !PT ;  /* 0x0000004443437212 */ /* 0x000fe400078efcff */
[----:B------:R-:W-:Y:S02]  /*ba20*/  LOP3.LUT R66, R65, R66, R71, 0x96, !PT ;  /* 0x0000004241427212 */ /* 0x000fe400078e9647 */
[----:B------:R-:W-:Y:S02]  /*ba30*/  SHF.L.W.U32.HI R65, R63, 0x19, R72 ;  /* 0x000000193f417819 */ /* 0x000fe40000010e48 */
[----:B------:R-:W-:-:S02]  /*ba40*/  SHF.L.W.U32.HI R72, R67, 0x19, R68 ;  /* 0x0000001943487819 */ /* 0x000fc40000010e44 */
[----:B------:R-:W-:Y:S02]  /*ba50*/  LEA.HI R64, R59, R74, RZ, 0x8 ;  /* 0x0000004a3b407211 */ /* 0x000fe400078f40ff */
[--C-:B------:R-:W-:Y:S02]  /*ba60*/  SHF.L.W.U32.HI R76, R76, 0xe, R63.reuse ;  /* 0x0000000e4c4c7819 */ /* 0x100fe40000010e3f */
[----:B------:R-:W-:Y:S01]  /*ba70*/  SHF.R.U32.HI R71, RZ, 0x3, R63 ;  /* 0x00000003ff477819 */ /* 0x000fe2000001163f */
[----:B------:R-:W-:Y:S01]  /*ba80*/  VIADD R59, R64, 0x98c7e2a2 ;  /* 0x98c7e2a2403b7836 */ /* 0x000fe20000000000 */
[----:B------:R-:W-:Y:S02]  /*ba90*/  PRMT R68, R70, 0x123, RZ ;  /* 0x0000012346447816 */ /* 0x000fe400000000ff */
[----:B------:R-:W-:Y:S02]  /*baa0*/  LOP3.LUT R65, R71, R65, R76, 0x96, !PT ;  /* 0x0000004147417212 */ /* 0x000fe400078e964c */
[--C-:B------:R-:W-:Y:S01]  /*bab0*/  SHF.L.W.U32.HI R77, R78, 0xe, R67.reuse ;  /* 0x0000000e4e4d7819 */ /* 0x100fe20000010e43 */
[----:B------:R-:W-:Y:S01]  /*bac0*/  IMAD.SHL.U32 R71, R68, 0x100, RZ ;  /* 0x0000010044477824 */ /* 0x000fe200078e00ff */
[----:B------:R-:W-:-:S02]  /*bad0*/  SHF.R.U32.HI R74, RZ, 0x3, R67 ;  /* 0x00000003ff4a7819 */ /* 0x000fc40000011643 */
[----:B------:R-:W-:Y:S02]  /*bae0*/  PRMT R73, R73, 0x123, RZ ;  /* 0x0000012349497816 */ /* 0x000fe400000000ff */
[----:B------:R-:W-:Y:S02]  /*baf0*/  LOP3.LUT R70, R74, R72, R77, 0x96, !PT ;  /* 0x000000484a467212 */ /* 0x000fe400078e964d */
[C-C-:B------:R-:W-:Y:S02]  /*bb00*/  SHF.L.W.U32.HI R72, R59.reuse, 0x1a, R59.reuse ;  /* 0x0000001a3b487819 */ /* 0x140fe40000010e3b */
[C-C-:B------:R-:W-:Y:S02]  /*bb10*/  SHF.L.W.U32.HI R77, R59.reuse, 0x15, R59.reuse ;  /* 0x000000153b4d7819 */ /* 0x140fe40000010e3b */
[----:B------:R-:W-:Y:S02]  /*bb20*/  SHF.L.W.U32.HI R74, R59, 0x7, R59 ;  /* 0x000000073b4a7819 */ /* 0x000fe40000010e3b */
[----:B------:R-:W-:-:S02]  /*bb30*/  LOP3.LUT R71, R71, 0xff0000, RZ, 0xc0, !PT ;  /* 0x00ff000047477812 */ /* 0x000fc400078ec0ff */
[----:B------:R-:W-:Y:S01]  /*bb40*/  LOP3.LUT R81, R74, R72, R77, 0x96, !PT ;  /* 0x000000484a517212 */ /* 0x000fe200078e964d */
[----:B------:R-:W-:Y:S01]  /*bb50*/  IMAD.SHL.U32 R72, R73, 0x100, RZ ;  /* 0x0000010049487824 */ /* 0x000fe200078e00ff */
[--C-:B------:R-:W-:Y:S01]  /*bb60*/  SHF.R.U32.HI R77, RZ, 0x18, R68.reuse ;  /* 0x00000018ff4d7819 */ /* 0x100fe20000011644 */
[----:B------:R-:W-:Y:S01]  /*bb70*/  IMAD R79, R68, 0x1000000, R71 ;  /* 0x01000000444f7824 */ /* 0x000fe200078e0247 */
[----:B------:R-:W-:Y:S01]  /*bb80*/  SHF.R.U32.HI R68, RZ, 0x8, R68 ;  /* 0x00000008ff447819 */ /* 0x000fe20000011644 */
[C---:B------:R-:W-:Y:S01]  /*bb90*/  VIADD R71, R64.reuse, 0xfc08884d ;  /* 0xfc08884d40477836 */ /* 0x040fe20000000000 */
[----:B------:R-:W-:Y:S02]  /*bba0*/  IADD3 R69, PT, PT, R35, R69, R60 ;  /* 0x0000004523457210 */ /* 0x000fe40007ffe03c */
[----:B------:R-:W-:Y:S02]  /*bbb0*/  IADD3 R83, PT, PT, -R64, 0x67381d5d, RZ ;  /* 0x67381d5d40537810 */ /* 0x000fe40007ffe1ff */
[----:B------:R-:W-:-:S02]  /*bbc0*/  LOP3.LUT R74, R59, 0x510e527f, RZ, 0xc0, !PT ;  /* 0x510e527f3b4a7812 */ /* 0x000fc400078ec0ff */
[----:B------:R-:W-:Y:S02]  /*bbd0*/  LOP3.LUT R60, R79, 0xff00, R68, 0xf8, !PT ;  /* 0x0000ff004f3c7812 */ /* 0x000fe400078ef844 */
[----:B------:R-:W-:Y:S02]  /*bbe0*/  LOP3.LUT R78, R74, 0x9b05688c, R83, 0xf8, !PT ;  /* 0x9b05688c4a4e7812 */ /* 0x000fe400078ef853 */
[----:B------:R-:W-:Y:S02]  /*bbf0*/  LOP3.LUT R60, R60, R77, RZ, 0xfc, !PT ;  /* 0x0000004d3c3c7212 */ /* 0x000fe400078efcff */
[----:B------:R-:W-:Y:S02]  /*bc00*/  LOP3.LUT R68, R72, 0xff0000, RZ, 0xc0, !PT ;  /* 0x00ff000048447812 */ /* 0x000fe400078ec0ff */
[C---:B------:R-:W-:Y:S01]  /*bc10*/  SHF.L.W.U32.HI R74, R71.reuse, 0x1e, R71 ;  /* 0x0000001e474a7819 */ /* 0x040fe20000010e47 */
[----:B------:R-:W-:Y:S01]  /*bc20*/  IMAD.IADD R65, R60, 0x1, R65 ;  /* 0x000000013c417824 */ /* 0x000fe200078e0241 */
[--C-:B------:R-:W-:Y:S01]  /*bc30*/  SHF.L.W.U32.HI R83, R71, 0x13, R71.reuse ;  /* 0x0000001347537819 */ /* 0x100fe20000010e47 */
[----:B------:R-:W-:Y:S01]  /*bc40*/  IMAD R68, R73, 0x1000000, R68 ;  /* 0x0100000049447824 */ /* 0x000fe200078e0244 */
[----:B------:R-:W-:-:S02]  /*bc50*/  SHF.L.W.U32.HI R76, R71, 0xa, R71 ;  /* 0x0000000a474c7819 */ /* 0x000fc40000010e47 */
[----:B------:R-:W-:Y:S02]  /*bc60*/  IADD3 R72, PT, PT, R60, R78, R81 ;  /* 0x0000004e3c487210 */ /* 0x000fe40007ffe051 */
[----:B------:R-:W-:Y:S02]  /*bc70*/  LOP3.LUT R83, R76, R74, R83, 0x96, !PT ;  /* 0x0000004a4c537212 */ /* 0x000fe400078e9653 */
[--C-:B------:R-:W-:Y:S01]  /*bc80*/  SHF.R.U32.HI R81, RZ, 0x8, R73.reuse ;  /* 0x00000008ff517819 */ /* 0x100fe20000011649 */
[----:B------:R-:W-:Y:S01]  /*bc90*/  VIADD R74, R72, 0xcd2a11ae ;  /* 0xcd2a11ae484a7836 */ /* 0x000fe20000000000 */
[----:B------:R-:W-:Y:S02]  /*bca0*/  SHF.R.U32.HI R78, RZ, 0x18, R73 ;  /* 0x00000018ff4e7819 */ /* 0x000fe40000011649 */
[----:B------:R-:W-:Y:S02]  /*bcb0*/  LOP3.LUT R73, R68, 0xff00, R81, 0xf8, !PT ;  /* 0x0000ff0044497812 */ /* 0x000fe400078ef851 */
[----:B------:R-:W-:-:S02]  /*bcc0*/  SHF.L.W.U32.HI R80, R74, 0x1a, R74 ;  /* 0x0000001a4a507819 */ /* 0x000fc40000010e4a */
[C-C-:B------:R-:W-:Y:S02]  /*bcd0*/  SHF.L.W.U32.HI R81, R74.reuse, 0x15, R74.reuse ;  /* 0x000000154a517819 */ /* 0x140fe40000010e4a */
[----:B------:R-:W-:Y:S02]  /*bce0*/  SHF.L.W.U32.HI R82, R74, 0x7, R74 ;  /* 0x000000074a527819 */ /* 0x000fe40000010e4a */
[----:B------:R-:W-:Y:S02]  /*bcf0*/  LOP3.LUT R76, R71, 0xd16e48e2, RZ, 0xc0, !PT ;  /* 0xd16e48e2474c7812 */ /* 0x000fe400078ec0ff */
[----:B------:R-:W-:Y:S02]  /*bd00*/  LOP3.LUT R73, R73, R78, RZ, 0xfc, !PT ;  /* 0x0000004e49497212 */ /* 0x000fe400078efcff */
[----:B------:R-:W-:Y:S02]  /*bd10*/  LOP3.LUT R82, R82, R80, R81, 0x96, !PT ;  /* 0x0000005052527212 */ /* 0x000fe400078e9651 */
[----:B------:R-:W-:-:S02]  /*bd20*/  IADD3 R84, PT, PT, -R72, -0x4d2a11af, RZ ;  /* 0xb2d5ee5148547810 */ /* 0x000fc40007ffe1ff */
[----:B------:R-:W-:Y:S02]  /*bd30*/  LOP3.LUT R81, R74, R59, RZ, 0xc0, !PT ;  /* 0x0000003b4a517212 */ /* 0x000fe400078ec0ff */
[----:B------:R-:W-:Y:S02]  /*bd40*/  IADD3 R76, PT, PT, R72, R83, R76 ;  /* 0x00000053484c7210 */ /* 0x000fe40007ffe04c */
[--C-:B------:R-:W-:Y:S02]  /*bd50*/  SHF.L.W.U32.HI R80, R79, 0xe, R60.reuse ;  /* 0x0000000e4f507819 */ /* 0x100fe40000010e3c */
[----:B------:R-:W-:Y:S01]  /*bd60*/  SHF.L.W.U32.HI R77, R60, 0x19, R77 ;  /* 0x000000193c4d7819 */ /* 0x000fe20000010e4d */
[----:B------:R-:W-:Y:S01]  /*bd70*/  VIADD R76, R76, 0xbabcc441 ;  /* 0xbabcc4414c4c7836 */ /* 0x000fe20000000000 */
[----:B------:R-:W-:Y:S01]  /*bd80*/  SHF.R.U32.HI R72, RZ, 0x3, R60 ;  /* 0x00000003ff487819 */ /* 0x000fe2000001163c */
[----:B------:R-:W-:Y:S01]  /*bd90*/  VIADD R60, R65, 0xa00000 ;  /* 0x00a00000413c7836 */ /* 0x000fe20000000000 */
[----:B------:R-:W-:-:S02]  /*bda0*/  SHF.L.W.U32.HI R79, R68, 0xe, R73 ;  /* 0x0000000e444f7819 */ /* 0x000fc40000010e49 */
[----:B------:R-:W-:Y:S02]  /*bdb0*/  SHF.L.W.U32.HI R78, R73, 0x19, R78 ;  /* 0x00000019494e7819 */ /* 0x000fe40000010e4e */
[----:B------:R-:W-:Y:S02]  /*bdc0*/  SHF.R.U32.HI R68, RZ, 0x3, R73 ;  /* 0x00000003ff447819 */ /* 0x000fe40000011649 */
[----:B------:R-:W-:Y:S02]  /*bdd0*/  LOP3.LUT R81, R81, 0x510e527f, R84, 0xf8, !PT ;  /* 0x510e527f51517812 */ /* 0x000fe400078ef854 */
[----:B------:R-:W-:Y:S02]  /*bde0*/  PRMT R69, R69, 0x123, RZ ;  /* 0x0000012345457816 */ /* 0x000fe400000000ff */
[----:B------:R-:W-:Y:S02]  /*bdf0*/  LOP3.LUT R77, R72, R77, R80, 0x96, !PT ;  /* 0x0000004d484d7212 */ /* 0x000fe400078e9650 */
[----:B------:R-:W-:Y:S01]  /*be00*/  LOP3.LUT R68, R68, R78, R79, 0x96, !PT ;  /* 0x0000004e44447212 */ /* 0x000fe200078e964f */
[----:B------:R-:W-:Y:S01]  /*be10*/  IMAD.SHL.U32 R78, R69, 0x100, RZ ;  /* 0x00000100454e7824 */ /* 0x000fe200078e00ff */
[----:B------:R-:W-:Y:S01]  /*be20*/  IADD3 R72, PT, PT, R63, R81, R82 ;  /* 0x000000513f487210 */ /* 0x000fe20007ffe052 */
[----:B------:R-:W-:Y:S01]  /*be30*/  IMAD.IADD R64, R64, 0x1, R77 ;  /* 0x0000000140407824 */ /* 0x000fe200078e024d */
[----:B------:R-:W-:-:S02]  /*be40*/  SHF.L.W.U32.HI R80, R76, 0x1e, R76 ;  /* 0x0000001e4c507819 */ /* 0x000fc40000010e4c */
[--C-:B------:R-:W-:Y:S01]  /*be50*/  SHF.L.W.U32.HI R81, R76, 0x13, R76.reuse ;  /* 0x000000134c517819 */ /* 0x100fe20000010e4c */
[----:B------:R-:W-:Y:S01]  /*be60*/  VIADD R79, R72, 0xc2e12e0 ;  /* 0x0c2e12e0484f7836 */ /* 0x000fe20000000000 */
[----:B------:R-:W-:Y:S02]  /*be70*/  SHF.L.W.U32.HI R82, R76, 0xa, R76 ;  /* 0x0000000a4c527819 */ /* 0x000fe40000010e4c */
[----:B------:R-:W-:Y:S02]  /*be80*/  LOP3.LUT R78, R78, 0xff0000, RZ, 0xc0, !PT ;  /* 0x00ff00004e4e7812 */ /* 0x000fe400078ec0ff */
[----:B------:R-:W-:Y:S02]  /*be90*/  LOP3.LUT R83, R82, R80, R81, 0x96, !PT ;  /* 0x0000005052537212 */ /* 0x000fe400078e9651 */
[--C-:B------:R-:W-:Y:S01]  /*bea0*/  SHF.L.W.U32.HI R80, R79, 0x1a, R79.reuse ;  /* 0x0000001a4f507819 */ /* 0x100fe20000010e4f */
[----:B------:R-:W-:Y:S01]  /*beb0*/  IMAD R82, R69, 0x1000000, R78 ;  /* 0x0100000045527824 */ /* 0x000fe200078e024e */
[----:B------:R-:W-:-:S02]  /*bec0*/  SHF.L.W.U32.HI R85, R79, 0x15, R79 ;  /* 0x000000154f557819 */ /* 0x000fc40000010e4f */
[----:B------:R-:W-:Y:S02]  /*bed0*/  SHF.L.W.U32.HI R84, R79, 0x7, R79 ;  /* 0x000000074f547819 */ /* 0x000fe40000010e4f */
[----:B------:R-:W-:Y:S02]  /*bee0*/  SHF.R.U32.HI R81, RZ, 0x8, R69 ;  /* 0x00000008ff517819 */ /* 0x000fe40000011645 */
[----:B------:R-:W-:Y:S02]  /*bef0*/  LOP3.LUT R78, R84, R80, R85, 0x96, !PT ;  /* 0x00000050544e7212 */ /* 0x000fe400078e9655 */
[----:B------:R-:W-:Y:S02]  /*bf00*/  SHF.R.U32.HI R80, RZ, 0x18, R69 ;  /* 0x00000018ff507819 */ /* 0x000fe40000011645 */
[----:B------:R-:W-:Y:S02]  /*bf10*/  LOP3.LUT R69, R82, 0xff00, R81, 0xf8, !PT ;  /* 0x0000ff0052457812 */ /* 0x000fe400078ef851 */
[----:B------:R-:W-:-:S02]  /*bf20*/  LOP3.LUT R81, R71, 0x6a09e667, R76, 0xe8, !PT ;  /* 0x6a09e66747517812 */ /* 0x000fc400078ee84c */
[C---:B------:R-:W-:Y:S02]  /*bf30*/  IADD3 R85, PT, PT, -R72.reuse, -0xc2e12e1, RZ ;  /* 0xf3d1ed1f48557810 */ /* 0x040fe40007ffe1ff */
[----:B------:R-:W-:Y:S02]  /*bf40*/  LOP3.LUT R84, R79, R74, RZ, 0xc0, !PT ;  /* 0x0000004a4f547212 */ /* 0x000fe400078ec0ff */
[----:B------:R-:W-:Y:S02]  /*bf50*/  LOP3.LUT R69, R69, R80, RZ, 0xfc, !PT ;  /* 0x0000005045457212 */ /* 0x000fe400078efcff */
[----:B------:R-:W-:Y:S02]  /*bf60*/  IADD3 R81, PT, PT, R72, R83, R81 ;  /* 0x0000005348517210 */ /* 0x000fe40007ffe051 */
[----:B------:R-:W-:Y:S02]  /*bf70*/  LOP3.LUT R84, R84, R59, R85, 0xf8, !PT ;  /* 0x0000003b54547212 */ /* 0x000fe400078ef855 */
[----:B------:R-:W-:Y:S01]  /*bf80*/  SHF.L.W.U32.HI R72, R69, 0x19, R80 ;  /* 0x0000001945487819 */ /* 0x000fe20000010e50 */
[----:B------:R-:W-:Y:S01]  /*bf90*/  VIADD R81, R81, 0x50c6645b ;  /* 0x50c6645b51517836 */ /* 0x000fe20000000000 */
[----:B------:R-:W-:-:S02]  /*bfa0*/  SHF.L.W.U32.HI R83, R82, 0xe, R69 ;  /* 0x0000000e52537819 */ /* 0x000fc40000010e45 */
[----:B------:R-:W-:Y:S02]  /*bfb0*/  SHF.R.U32.HI R80, RZ, 0x3, R69 ;  /* 0x00000003ff507819 */ /* 0x000fe40000011645 */
[----:B------:R-:W-:Y:S02]  /*bfc0*/  IADD3 R84, PT, PT, R75, R84, R78 ;  /* 0x000000544b547210 */ /* 0x000fe40007ffe04e */
[----:B------:R-:W-:Y:S02]  /*bfd0*/  LOP3.LUT R72, R80, R72, R83, 0x96, !PT ;  /* 0x0000004850487212 */ /* 0x000fe400078e9653 */
[C-C-:B------:R-:W-:Y:S01]  /*bfe0*/  SHF.L.W.U32.HI R80, R81.reuse, 0x1e, R81.reuse ;  /* 0x0000001e51507819 */ /* 0x140fe20000010e51 */
[----:B------:R-:W-:Y:S01]  /*bff0*/  VIADD R78, R84, 0xa4ce148b ;  /* 0xa4ce148b544e7836 */ /* 0x000fe20000000000 */
[C-C-:B------:R-:W-:Y:S02]  /*c000*/  SHF.L.W.U32.HI R83, R81.reuse, 0x13, R81.reuse ;  /* 0x0000001351537819 */ /* 0x140fe40000010e51 */
[----:B------:R-:W-:-:S02]  /*c010*/  SHF.L.W.U32.HI R82, R81, 0xa, R81 ;  /* 0x0000000a51527819 */ /* 0x000fc40000010e51 */
[--C-:B------:R-:W-:Y:S02]  /*c020*/  SHF.L.W.U32.HI R85, R78, 0x7, R78.reuse ;  /* 0x000000074e557819 */ /* 0x100fe40000010e4e */
[----:B------:R-:W-:Y:S02]  /*c030*/  LOP3.LUT R80, R82, R80, R83, 0x96, !PT ;  /* 0x0000005052507212 */ /* 0x000fe400078e9653 */
[C-C-:B------:R-:W-:Y:S02]  /*c040*/  SHF.L.W.U32.HI R82, R78.reuse, 0x1a, R78.reuse ;  /* 0x0000001a4e527819 */ /* 0x140fe40000010e4e */
[----:B------:R-:W-:Y:S02]  /*c050*/  SHF.L.W.U32.HI R83, R78, 0x15, R78 ;  /* 0x000000154e537819 */ /* 0x000fe40000010e4e */
[----:B------:R-:W-:Y:S02]  /*c060*/  SHF.L.W.U32.HI R77, R64, 0xd, R64 ;  /* 0x0000000d404d7819 */ /* 0x000fe40000010e40 */
[----:B------:R-:W-:-:S02]  /*c070*/  LOP3.LUT R82, R85, R82, R83, 0x96, !PT ;  /* 0x0000005255527212 */ /* 0x000fc400078e9653 */
[----:B------:R-:W-:-:S04]  /*c080*/  LOP3.LUT R83, R76, R71, R81, 0xe8, !PT ;  /* 0x000000474c537212 */ /* 0x000fc800078ee851 */
[C---:B------:R-:W-:Y:S02]  /*c090*/  IADD3 R80, PT, PT, R84.reuse, R80, R83 ;  /* 0x0000005054507210 */ /* 0x040fe40007ffe053 */
[----:B------:R-:W-:Y:S02]  /*c0a0*/  IADD3 R84, PT, PT, -R84, 0x5b31eb74, RZ ;  /* 0x5b31eb7454547810 */ /* 0x000fe40007ffe1ff */
[----:B------:R-:W-:Y:S01]  /*c0b0*/  LOP3.LUT R83, R78, R79, RZ, 0xc0, !PT ;  /* 0x0000004f4e537212 */ /* 0x000fe200078ec0ff */
[----:B------:R-:W-:-:S03]  /*c0c0*/  VIADD R80, R80, 0x3ac42e24 ;  /* 0x3ac42e2450507836 */ /* 0x000fc60000000000 */
[----:B------:R-:W-:-:S04]  /*c0d0*/  LOP3.LUT R83, R83, R74, R84, 0xf8, !PT ;  /* 0x0000004a53537212 */ /* 0x000fc800078ef854 */
[----:B------:R-:W-:Y:S02]  /*c0e0*/  IADD3 R84, PT, PT, R82, R83, R59 ;  /* 0x0000005352547210 */ /* 0x000fe40007ffe03b */
[C-C-:B------:R-:W-:Y:S02]  /*c0f0*/  SHF.L.W.U32.HI R59, R80.reuse, 0x1e, R80.reuse ;  /* 0x0000001e503b7819 */ /* 0x140fe40000010e50 */
[C-C-:B------:R-:W-:Y:S02]  /*c100*/  SHF.L.W.U32.HI R82, R80.reuse, 0x13, R80.reuse ;  /* 0x0000001350527819 */ /* 0x140fe40000010e50 */
[----:B------:R-:W-:Y:S02]  /*c110*/  SHF.L.W.U32.HI R83, R80, 0xa, R80 ;  /* 0x0000000a50537819 */ /* 0x000fe40000010e50 */
[----:B------:R-:W-:Y:S02]  /*c120*/  IADD3 R84, PT, PT, R84, 0x3956c25b, R69 ;  /* 0x3956c25b54547810 */ /* 0x000fe40007ffe045 */
[----:B------:R-:W-:-:S02]  /*c130*/  LOP3.LUT R59, R83, R59, R82, 0x96, !PT ;  /* 0x0000003b533b7212 */ /* 0x000fc400078e9652 */
[----:B------:R-:W-:Y:S01]  /*c140*/  LOP3.LUT R82, R81, R76, R80, 0xe8, !PT ;  /* 0x0000004c51527212 */ /* 0x000fe200078ee850 */
[----:B------:R-:W-:-:S03]  /*c150*/  IMAD.IADD R71, R71, 0x1, R84 ;  /* 0x0000000147477824 */ /* 0x000fc600078e0254 */
        /* <DEDUP_REMOVED lines=24> */
[----:B------:R-:W-:Y:S02]  /*c2e0*/  IADD3 R84, PT, PT, R84, -0x6dc07d5c, R67 ;  /* 0x923f82a454547810 */ /* 0x000fe40007ffe043 */
        /* <DEDUP_REMOVED lines=25> */
[--C-:B------:R-:W-:Y:S01]  /*c480*/  SHF.L.W.U32.HI R80, R82, 0x13, R82.reuse ;  /* 0x0000001352507819 */ /* 0x100fe20000010e52 */
[----:B------:R-:W-:Y:S01]  /*c490*/  VIADD R84, R84, 0x5807aa98 ;  /* 0x5807aa9854547836 */ /* 0x000fe20000000000 */
[----:B------:R-:W-:-:S03]  /*c4a0*/  SHF.L.W.U32.HI R83, R82, 0xa, R82 ;  /* 0x0000000a52537819 */ /* 0x000fc60000010e52 */
[----:B------:R-:W-:Y:S01]  /*c4b0*/  IMAD.IADD R59, R59, 0x1, R84 ;  /* 0x000000013b3b7824 */ /* 0x000fe200078e0254 */
        /* <DEDUP_REMOVED lines=10> */
[C-C-:B------:R-:W-:Y:S01]  /*c560*/  SHF.L.W.U32.HI R83, R71.reuse, 0x13, R71.reuse ;  /* 0x0000001347537819 */ /* 0x140fe20000010e47 */
[----:B------:R-:W-:Y:S01]  /*c570*/  VIADD R85, R84, 0x12835b01 ;  /* 0x12835b0154557836 */ /* 0x000fe20000000000 */
        /* <DEDUP_REMOVED lines=14> */
[----:B------:R-:W-:-:S03]  /*c660*/  SHF.L.W.U32.HI R80, R83, 0xa, R83 ;  /* 0x0000000a53507819 */ /* 0x000fc60000010e53 */
[----:B------:R-:W-:Y:S01]  /*c670*/  IMAD.IADD R84, R79, 0x1, R86 ;  /* 0x000000014f547824 */ /* 0x000fe200078e0256 */
[----:B------:R-:W-:Y:S02]  /*c680*/  LOP3.LUT R80, R80, R74, R81, 0x96, !PT ;  /* 0x0000004a50507212 */ /* 0x000fe400078e9651 */
[----:B------:R-:W-:Y:S02]  /*c690*/  LOP3.LUT R81, R71, R82, R83, 0xe8, !PT ;  /* 0x0000005247517212 */ /* 0x000fe400078ee853 */
[--C-:B------:R-:W-:Y:S02]  /*c6a0*/  SHF.L.W.U32.HI R74, R84, 0x1a, R84.reuse ;  /* 0x0000001a544a7819 */ /* 0x100fe40000010e54 */
[----:B------:R-:W-:Y:S02]  /*c6b0*/  IADD3 R80, PT, PT, R86, R80, R81 ;  /* 0x0000005056507210 */ /* 0x000fe40007ffe051 */
[C-C-:B------:R-:W-:Y:S02]  /*c6c0*/  SHF.L.W.U32.HI R79, R84.reuse, 0x15, R84.reuse ;  /* 0x00000015544f7819 */ /* 0x140fe40000010e54 */
[----:B------:R-:W-:-:S02]  /*c6d0*/  SHF.L.W.U32.HI R81, R84, 0x7, R84 ;  /* 0x0000000754517819 */ /* 0x000fc40000010e54 */
[----:B------:R-:W-:Y:S02]  /*c6e0*/  SHF.L.W.U32.HI R86, R64, 0x19, R64 ;  /* 0x0000001940567819 */ /* 0x000fe40000010e40 */
        /* <DEDUP_REMOVED lines=44> */
[----:B------:R-:W-:Y:S02]  /*c9b0*/  SHF.R.U32.HI R82, RZ, 0xa, R60 ;  /* 0x0000000aff527819 */ /* 0x000fe4000001163c */
[----:B------:R-:W-:Y:S02]  /*c9c0*/  IADD3 R85, PT, PT, R83, R76, R84 ;  /* 0x0000004c53557210 */ /* 0x000fe40007ffe054 */
[C-C-:B------:R-:W-:Y:S02]  /*c9d0*/  SHF.L.W.U32.HI R76, R60.reuse, 0xf, R60.reuse ;  /* 0x0000000f3c4c7819 */ /* 0x140fe40000010e3c */
[----:B------:R-:W-:Y:S01]  /*c9e0*/  SHF.L.W.U32.HI R83, R60, 0xd, R60 ;  /* 0x0000000d3c537819 */ /* 0x000fe20000010e3c */
[----:B------:R-:W-:Y:S01]  /*c9f0*/  VIADD R85, R85, 0x9bdc06a7 ;  /* 0x9bdc06a755557836 */ /* 0x000fe20000000000 */
[----:B------:R-:W-:-:S02]  /*ca00*/  SHF.L.W.U32.HI R84, R59, 0xa, R59 ;  /* 0x0000000a3b547819 */ /* 0x000fc40000010e3b */
[----:B------:R-:W-:Y:S01]  /*ca10*/  LOP3.LUT R76, R82, R76, R83, 0x96, !PT ;  /* 0x0000004c524c7212 */ /* 0x000fe200078e9653 */
[----:B------:R-:W-:Y:S01]  /*ca20*/  IMAD.IADD R80, R80, 0x1, R85 ;  /* 0x0000000150507824 */ /* 0x000fe200078e0255 */
[C-C-:B------:R-:W-:Y:S02]  /*ca30*/  SHF.L.W.U32.HI R82, R59.reuse, 0x1e, R59.reuse ;  /* 0x0000001e3b527819 */ /* 0x140fe40000010e3b */
[----:B------:R-:W-:Y:S02]  /*ca40*/  SHF.L.W.U32.HI R83, R59, 0x13, R59 ;  /* 0x000000133b537819 */ /* 0x000fe40000010e3b */
[----:B------:R-:W-:Y:S02]  /*ca50*/  IADD3 R75, PT, PT, R76, R72, R75 ;  /* 0x000000484c4b7210 */ /* 0x000fe40007ffe04b */
[----:B------:R-:W-:Y:S02]  /*ca60*/  LOP3.LUT R82, R84, R82, R83, 0x96, !PT ;  /* 0x0000005254527212 */ /* 0x000fe400078e9653 */
[----:B------:R-:W-:-:S02]  /*ca70*/  LOP3.LUT R83, R74, R79, R59, 0xe8, !PT ;  /* 0x0000004f4a537212 */ /* 0x000fc400078ee83b */
[C-C-:B------:R-:W-:Y:S02]  /*ca80*/  SHF.L.W.U32.HI R84, R80.reuse, 0x15, R80.reuse ;  /* 0x0000001550547819 */ /* 0x140fe40000010e50 */
[----:B------:R-:W-:Y:S02]  /*ca90*/  IADD3 R72, PT, PT, R85, R82, R83 ;  /* 0x0000005255487210 */ /* 0x000fe40007ffe053 */
[C-C-:B------:R-:W-:Y:S02]  /*caa0*/  SHF.L.W.U32.HI R83, R80.reuse, 0x1a, R80.reuse ;  /* 0x0000001a50537819 */ /* 0x140fe40000010e50 */
[----:B------:R-:W-:Y:S02]  /*cab0*/  SHF.L.W.U32.HI R85, R80, 0x7, R80 ;  /* 0x0000000750557819 */ /* 0x000fe40000010e50 */
[--C-:B------:R-:W-:Y:S02]  /*cac0*/  SHF.L.W.U32.HI R76, R64, 0xf, R64.reuse ;  /* 0x0000000f404c7819 */ /* 0x100fe40000010e40 */
[----:B------:R-:W-:-:S02]  /*cad0*/  SHF.R.U32.HI R82, RZ, 0xa, R64 ;  /* 0x0000000aff527819 */ /* 0x000fc40000011640 */
[----:B------:R-:W-:Y:S02]  /*cae0*/  LOP3.LUT R84, R85, R83, R84, 0x96, !PT ;  /* 0x0000005355547212 */ /* 0x000fe400078e9654 */
[----:B------:R-:W-:Y:S02]  /*caf0*/  LOP3.LUT R85, R78, R80, R71, 0xb8, !PT ;  /* 0x000000504e557212 */ /* 0x000fe400078eb847 */
[----:B------:R-:W-:Y:S02]  /*cb00*/  LOP3.LUT R76, R82, R76, R77, 0x96, !PT ;  /* 0x0000004c524c7212 */ /* 0x000fe400078e964d */
[C-C-:B------:R-:W-:Y:S02]  /*cb10*/  SHF.L.W.U32.HI R77, R75.reuse, 0xf, R75.reuse ;  /* 0x0000000f4b4d7819 */ /* 0x140fe40000010e4b */
[--C-:B------:R-:W-:Y:S02]  /*cb20*/  SHF.L.W.U32.HI R82, R75, 0xd, R75.reuse ;  /* 0x0000000d4b527819 */ /* 0x100fe40000010e4b */
[----:B------:R-:W-:-:S02]  /*cb30*/  SHF.R.U32.HI R83, RZ, 0xa, R75 ;  /* 0x0000000aff537819 */ /* 0x000fc4000001164b */
[----:B------:R-:W-:Y:S02]  /*cb40*/  IADD3 R84, PT, PT, R84, R85, R81 ;  /* 0x0000005554547210 */ /* 0x000fe40007ffe051 */
[----:B------:R-:W-:Y:S02]  /*cb50*/  LOP3.LUT R77, R83, R77, R82, 0x96, !PT ;  /* 0x0000004d534d7212 */ /* 0x000fe400078e9652 */
[--C-:B------:R-:W-:Y:S01]  /*cb60*/  SHF.L.W.U32.HI R81, R72, 0x1e, R72.reuse ;  /* 0x0000001e48517819 */ /* 0x100fe20000010e48 */
[----:B------:R-:W-:Y:S01]  /*cb70*/  VIADD R84, R84, 0xc19bf274 ;  /* 0xc19bf27454547836 */ /* 0x000fe20000000000 */
[C-C-:B------:R-:W-:Y:S02]  /*cb80*/  SHF.L.W.U32.HI R82, R72.reuse, 0x13, R72.reuse ;  /* 0x0000001348527819 */ /* 0x140fe40000010e48 */
[----:B------:R-:W-:Y:S01]  /*cb90*/  SHF.L.W.U32.HI R83, R72, 0xa, R72 ;  /* 0x0000000a48537819 */ /* 0x000fe20000010e48 */
[----:B------:R-:W-:Y:S01]  /*cba0*/  IMAD.IADD R79, R79, 0x1, R84 ;  /* 0x000000014f4f7824 */ /* 0x000fe200078e0254 */
[----:B------:R-:W-:-:S02]  /*cbb0*/  IADD3 R62, PT, PT, R76, R62, R63 ;  /* 0x0000003e4c3e7210 */ /* 0x000fc40007ffe03f */
[----:B------:R-:W-:Y:S02]  /*cbc0*/  LOP3.LUT R81, R83, R81, R82, 0x96, !PT ;  /* 0x0000005153517212 */ /* 0x000fe400078e9652 */
[----:B------:R-:W-:Y:S02]  /*cbd0*/  LOP3.LUT R82, R59, R74, R72, 0xe8, !PT ;  /* 0x0000004a3b527212 */ /* 0x000fe400078ee848 */
[----:B------:R-:W-:Y:S02]  /*cbe0*/  IADD3 R70, PT, PT, R77, R70, R73 ;  /* 0x000000464d467210 */ /* 0x000fe40007ffe049 */
[----:B------:R-:W-:Y:S02]  /*cbf0*/  IADD3 R76, PT, PT, R84, R81, R82 ;  /* 0x00000051544c7210 */ /* 0x000fe40007ffe052 */
        /* <DEDUP_REMOVED lines=8> */
[----:B------:R-:W-:Y:S02]  /*cc80*/  LOP3.LUT R63, R73, R63, R82, 0x96, !PT ;  /* 0x0000003f493f7212 */ /* 0x000fe400078e9652 */
[C-C-:B------:R-:W-:Y:S02]  /*cc90*/  SHF.L.W.U32.HI R73, R76.reuse, 0x1e, R76.reuse ;  /* 0x0000001e4c497819 */ /* 0x140fe40000010e4c */
[C-C-:B------:R-:W-:Y:S02]  /*cca0*/  SHF.L.W.U32.HI R82, R76.reuse, 0x13, R76.reuse ;  /* 0x000000134c527819 */ /* 0x140fe40000010e4c */
[----:B------:R-:W-:Y:S02]  /*ccb0*/  SHF.L.W.U32.HI R77, R76, 0xa, R76 ;  /* 0x0000000a4c4d7819 */ /* 0x000fe40000010e4c */
[----:B------:R-:W-:Y:S02]  /*ccc0*/  IADD3 R83, PT, PT, R83, R84, R78 ;  /* 0x0000005453537210 */ /* 0x000fe40007ffe04e */
[----:B------:R-:W-:-:S02]  /*ccd0*/  IADD3 R68, PT, PT, R63, R68, R69 ;  /* 0x000000443f447210 */ /* 0x000fc40007ffe045 */
[----:B------:R-:W-:Y:S02]  /*cce0*/  LOP3.LUT R81, R77, R73, R82, 0x96, !PT ;  /* 0x000000494d517212 */ /* 0x000fe400078e9652 */
[C-C-:B------:R-:W-:Y:S02]  /*ccf0*/  SHF.L.W.U32.HI R69, R70.reuse, 0xf, R70.reuse ;  /* 0x0000000f46457819 */ /* 0x140fe40000010e46 */
[--C-:B------:R-:W-:Y:S02]  /*cd00*/  SHF.L.W.U32.HI R78, R70, 0xd, R70.reuse ;  /* 0x0000000d464e7819 */ /* 0x100fe40000010e46 */
[----:B------:R-:W-:Y:S02]  /*cd10*/  SHF.R.U32.HI R73, RZ, 0xa, R70 ;  /* 0x0000000aff497819 */ /* 0x000fe40000011646 */
[----:B------:R-:W-:Y:S02]  /*cd20*/  IADD3 R83, PT, PT, R83, -0x1b64963f, R64 ;  /* 0xe49b69c153537810 */ /* 0x000fe40007ffe040 */
[----:B------:R-:W-:-:S02]  /*cd30*/  LOP3.LUT R84, R72, R59, R76, 0xe8, !PT ;  /* 0x0000003b48547212 */ /* 0x000fc400078ee84c */
[----:B------:R-:W-:Y:S02]  /*cd40*/  LOP3.LUT R78, R73, R69, R78, 0x96, !PT ;  /* 0x00000045494e7212 */ /* 0x000fe400078e964e */
[C-C-:B------:R-:W-:Y:S02]  /*cd50*/  SHF.L.W.U32.HI R63, R60.reuse, 0x19, R60.reuse ;  /* 0x000000193c3f7819 */ /* 0x140fe40000010e3c */
[--C-:B------:R-:W-:Y:S02]  /*cd60*/  SHF.L.W.U32.HI R82, R60, 0xe, R60.reuse ;  /* 0x0000000e3c527819 */ /* 0x100fe40000010e3c */
[----:B------:R-:W-:Y:S02]  /*cd70*/  SHF.R.U32.HI R77, RZ, 0x3, R60 ;  /* 0x00000003ff4d7819 */ /* 0x000fe4000001163c */
[----:B------:R-:W-:Y:S01]  /*cd80*/  IADD3 R69, PT, PT, R83, R81, R84 ;  /* 0x0000005153457210 */ /* 0x000fe20007ffe054 */
[----:B------:R-:W-:Y:S01]  /*cd90*/  IMAD.IADD R83, R74, 0x1, R83 ;  /* 0x000000014a537824 */ /* 0x000fe200078e0253 */
[----:B------:R-:W-:-:S02]  /*cda0*/  LOP3.LUT R63, R77, R63, R82, 0x96, !PT ;  /* 0x0000003f4d3f7212 */ /* 0x000fc400078e9652 */
[C-C-:B------:R-:W-:Y:S02]  /*cdb0*/  SHF.L.W.U32.HI R73, R68.reuse, 0xf, R68.reuse ;  /* 0x0000000f44497819 */ /* 0x140fe40000010e44 */
[--C-:B------:R-:W-:Y:S02]  /*cdc0*/  SHF.L.W.U32.HI R74, R68, 0xd, R68.reuse ;  /* 0x0000000d444a7819 */ /* 0x100fe40000010e44 */
[----:B------:R-:W-:Y:S02]  /*cdd0*/  SHF.R.U32.HI R77, RZ, 0xa, R68 ;  /* 0x0000000aff4d7819 */ /* 0x000fe40000011644 */
        /* <DEDUP_REMOVED lines=8> */
[----:B------:R-:W-:-:S02]  /*ce60*/  SHF.L.W.U32.HI R77, R69, 0xa, R69 ;  /* 0x0000000a454d7819 */ /* 0x000fc40000010e45 */
[----:B------:R-:W-:Y:S02]  /*ce70*/  LOP3.LUT R84, R80, R83, R79, 0xb8, !PT ;  /* 0x0000005350547212 */ /* 0x000fe400078eb84f */
[----:B------:R-:W-:Y:S02]  /*ce80*/  LOP3.LUT R81, R77, R61, R74, 0x96, !PT ;  /* 0x0000003d4d517212 */ /* 0x000fe400078e964a */
[----:B------:R-:W-:Y:S01]  /*ce90*/  IADD3 R77, PT, PT, R82, R84, R71 ;  /* 0x00000054524d7210 */ /* 0x000fe20007ffe047 */
[----:B------:R-:W-:Y:S01]  /*cea0*/  VIADD R84, R78, 0x11002000 ;  /* 0x110020004e547836 */ /* 0x000fe20000000000 */
[----:B------:R-:W-:Y:S02]  /*ceb0*/  IADD3 R66, PT, PT, R73, R66, R67 ;  /* 0x0000004249427210 */ /* 0x000fe40007ffe043 */
[----:B------:R-:W-:Y:S02]  /*cec0*/  IADD3 R88, PT, PT, R77, -0x1041b87a, R60 ;  /* 0xefbe47864d587810 */ /* 0x000fe40007ffe03c */
[--C-:B------:R-:W-:Y:S01]  /*ced0*/  SHF.L.W.U32.HI R73, R84, 0xf, R84.reuse ;  /* 0x0000000f54497819 */ /* 0x100fe20000010e54 */
[----:B------:R-:W-:Y:S01]  /*cee0*/  VIADD R77, R66, 0x100 ;  /* 0x00000100424d7836 */ /* 0x000fe20000000000 */
[----:B------:R-:W-:-:S02]  /*cef0*/  SHF.L.W.U32.HI R74, R84, 0xd, R84 ;  /* 0x0000000d544a7819 */ /* 0x000fc40000010e54 */
[----:B------:R-:W-:Y:S02]  /*cf00*/  SHF.R.U32.HI R61, RZ, 0xa, R84 ;  /* 0x0000000aff3d7819 */ /* 0x000fe40000011654 */
[----:B------:R-:W-:Y:S02]  /*cf10*/  LOP3.LUT R78, R76, R72, R69, 0xe8, !PT ;  /* 0x000000484c4e7212 */ /* 0x000fe400078ee845 */
[----:B------:R-:W-:Y:S02]  /*cf20*/  LOP3.LUT R73, R61, R73, R74, 0x96, !PT ;  /* 0x000000493d497212 */ /* 0x000fe400078e964a */
[----:B------:R-:W-:Y:S01]  /*cf30*/  IADD3 R74, PT, PT, R88, R81, R78 ;  /* 0x00000051584a7210 */ /* 0x000fe20007ffe04e */
[----:B------:R-:W-:Y:S01]  /*cf40*/  IMAD.IADD R88, R59, 0x1, R88 ;  /* 0x000000013b587824 */ /* 0x000fe200078e0258 */
[--C-:B------:R-:W-:Y:S01]  /*cf50*/  SHF.L.W.U32.HI R67, R64, 0xe, R64.reuse ;  /* 0x0000000e40437819 */ /* 0x100fe20000010e40 */
[----:B------:R-:W-:Y:S01]  /*cf60*/  IMAD.IADD R73, R62, 0x1, R73 ;  /* 0x000000013e497824 */ /* 0x000fe200078e0249 */
[----:B------:R-:W-:-:S02]  /*cf70*/  SHF.R.U32.HI R71, RZ, 0x3, R64 ;  /* 0x00000003ff477819 */ /* 0x000fc40000011640 */
[C-C-:B------:R-:W-:Y:S02]  /*cf80*/  SHF.L.W.U32.HI R78, R88.reuse, 0x15, R88.reuse ;  /* 0x00000015584e7819 */ /* 0x140fe40000010e58 */
[----:B------:R-:W-:Y:S02]  /*cf90*/  LOP3.LUT R86, R71, R86, R67, 0x96, !PT ;  /* 0x0000005647567212 */ /* 0x000fe400078e9643 */
[C-C-:B------:R-:W-:Y:S02]  /*cfa0*/  SHF.L.W.U32.HI R67, R88.reuse, 0x1a, R88.reuse ;  /* 0x0000001a58437819 */ /* 0x140fe40000010e58 */
[----:B------:R-:W-:Y:S02]  /*cfb0*/  SHF.L.W.U32.HI R71, R88, 0x7, R88 ;  /* 0x0000000758477819 */ /* 0x000fe40000010e58 */
[C-C-:B------:R-:W-:Y:S02]  /*cfc0*/  SHF.L.W.U32.HI R66, R77.reuse, 0xf, R77.reuse ;  /* 0x0000000f4d427819 */ /* 0x140fe40000010e4d */
[----:B------:R-:W-:-:S02]  /*cfd0*/  SHF.L.W.U32.HI R59, R77, 0xd, R77 ;  /* 0x0000000d4d3b7819 */ /* 0x000fc40000010e4d */
[----:B------:R-:W-:Y:S02]  /*cfe0*/  SHF.R.U32.HI R61, RZ, 0xa, R77 ;  /* 0x0000000aff3d7819 */ /* 0x000fe4000001164d */
[----:B------:R-:W-:Y:S02]  /*cff0*/  LOP3.LUT R67, R71, R67, R78, 0x96, !PT ;  /* 0x0000004347437212 */ /* 0x000fe400078e964e */
[----:B------:R-:W-:Y:S02]  /*d000*/  LOP3.LUT R71, R79, R88, R83, 0xb8, !PT ;  /* 0x000000584f477212 */ /* 0x000fe400078eb853 */
[----:B------:R-:W-:Y:S02]  /*d010*/  LOP3.LUT R66, R61, R66, R59, 0x96, !PT ;  /* 0x000000423d427212 */ /* 0x000fe400078e963b */
[C-C-:B------:R-:W-:Y:S02]  /*d020*/  SHF.L.W.U32.HI R59, R74.reuse, 0x1e, R74.reuse ;  /* 0x0000001e4a3b7819 */ /* 0x140fe40000010e4a */
[----:B------:R-:W-:-:S02]  /*d030*/  SHF.L.W.U32.HI R78, R74, 0x13, R74 ;  /* 0x000000134a4e7819 */ /* 0x000fc40000010e4a */
[----:B------:R-:W-:Y:S02]  /*d040*/  SHF.L.W.U32.HI R61, R74, 0xa, R74 ;  /* 0x0000000a4a3d7819 */ /* 0x000fe40000010e4a */
[----:B------:R-:W-:Y:S02]  /*d050*/  IADD3 R67, PT, PT, R67, R71, R80 ;  /* 0x0000004743437210 */ /* 0x000fe40007ffe050 */
[----:B------:R-:W-:Y:S02]  /*d060*/  LOP3.LUT R61, R61, R59, R78, 0x96, !PT ;  /* 0x0000003b3d3d7212 */ /* 0x000fe400078e964e */
[----:B------:R-:W-:Y:S02]  /*d070*/  IADD3 R67, PT, PT, R67, 0xfc19dc6, R62 ;  /* 0x0fc19dc643437810 */ /* 0x000fe40007ffe03e */
[C-C-:B------:R-:W-:Y:S02]  /*d080*/  SHF.L.W.U32.HI R71, R75.reuse, 0x19, R75.reuse ;  /* 0x000000194b477819 */ /* 0x140fe40000010e4b */
[----:B------:R-:W-:Y:S01]  /*d090*/  SHF.L.W.U32.HI R78, R75, 0xe, R75 ;  /* 0x0000000e4b4e7819 */ /* 0x000fe20000010e4b */
[----:B------:R-:W-:Y:S01]  /*d0a0*/  IMAD.IADD R72, R72, 0x1, R67 ;  /* 0x0000000148487824 */ /* 0x000fe200078e0243 */
[----:B------:R-:W-:-:S02]  /*d0b0*/  SHF.R.U32.HI R59, RZ, 0x3, R75 ;  /* 0x00000003ff3b7819 */ /* 0x000fc4000001164b */
[----:B------:R-:W-:Y:S02]  /*d0c0*/  LOP3.LUT R80, R69, R76, R74, 0xe8, !PT ;  /* 0x0000004c45507212 */ /* 0x000fe400078ee84a */
[----:B------:R-:W-:Y:S02]  /*d0d0*/  LOP3.LUT R71, R59, R71, R78, 0x96, !PT ;  /* 0x000000473b477212 */ /* 0x000fe400078e964e */
[----:B------:R-:W-:Y:S02]  /*d0e0*/  IADD3 R65, PT, PT, R65, -0x7f600000, R66 ;  /* 0x80a0000041417810 */ /* 0x000fe40007ffe042 */
[----:B------:R-:W-:Y:S02]  /*d0f0*/  IADD3 R81, PT, PT, R67, R61, R80 ;  /* 0x0000003d43517210 */ /* 0x000fe40007ffe050 */
[C-C-:B------:R-:W-:Y:S02]  /*d100*/  SHF.L.W.U32.HI R59, R73.reuse, 0xf, R73.reuse ;  /* 0x0000000f493b7819 */ /* 0x140fe40000010e49 */
[----:B------:R-:W-:-:S02]  /*d110*/  SHF.L.W.U32.HI R66, R73, 0xd, R73 ;  /* 0x0000000d49427819 */ /* 0x000fc40000010e49 */
[----:B------:R-:W-:Y:S02]  /*d120*/  SHF.R.U32.HI R61, RZ, 0xa, R73 ;  /* 0x0000000aff3d7819 */ /* 0x000fe40000011649 */
[C-C-:B------:R-:W-:Y:S02]  /*d130*/  SHF.L.W.U32.HI R67, R72.reuse, 0x1a, R72.reuse ;  /* 0x0000001a48437819 */ /* 0x140fe40000010e48 */
[C-C-:B------:R-:W-:Y:S02]  /*d140*/  SHF.L.W.U32.HI R78, R72.reuse, 0x15, R72.reuse ;  /* 0x00000015484e7819 */ /* 0x140fe40000010e48 */
[----:B------:R-:W-:Y:S02]  /*d150*/  SHF.L.W.U32.HI R80, R72, 0x7, R72 ;  /* 0x0000000748507819 */ /* 0x000fe40000010e48 */
[----:B------:R-:W-:Y:S02]  /*d160*/  LOP3.LUT R85, R61, R59, R66, 0x96, !PT ;  /* 0x0000003b3d557212 */ /* 0x000fe400078e9642 */
[----:B------:R-:W-:-:S02]  /*d170*/  SHF.L.W.U32.HI R59, R65, 0xf, R65 ;  /* 0x0000000f413b7819 */ /* 0x000fc40000010e41 */
[----:B------:R-:W-:Y:S01]  /*d180*/  SHF.L.W.U32.HI R66, R65, 0xd, R65 ;  /* 0x0000000d41427819 */ /* 0x000fe20000010e41 */
[----:B------:R-:W-:Y:S01]  /*d190*/  IMAD.IADD R85, R68, 0x1, R85 ;  /* 0x0000000144557824 */ /* 0x000fe200078e0255 */
[----:B------:R-:W-:Y:S02]  /*d1a0*/  SHF.R.U32.HI R61, RZ, 0xa, R65 ;  /* 0x0000000aff3d7819 */ /* 0x000fe40000011641 */
[----:B------:R-:W-:Y:S02]  /*d1b0*/  LOP3.LUT R78, R80, R67, R78, 0x96, !PT ;  /* 0x00000043504e7212 */ /* 0x000fe400078e964e */
[----:B------:R-:W-:Y:S02]  /*d1c0*/  LOP3.LUT R67, R83, R72, R88, 0xb8, !PT ;  /* 0x0000004853437212 */ /* 0x000fe400078eb858 */
[----:B------:R-:W-:Y:S02]  /*d1d0*/  LOP3.LUT R66, R61, R59, R66, 0x96, !PT ;  /* 0x0000003b3d427212 */ /* 0x000fe400078e9642 */
[----:B------:R-:W-:-:S02]  /*d1e0*/  SHF.L.W.U32.HI R82, R62, 0x19, R62 ;  /* 0x000000193e527819 */ /* 0x000fc40000010e3e */
[--C-:B------:R-:W-:Y:S02]  /*d1f0*/  SHF.L.W.U32.HI R59, R62, 0xe, R62.reuse ;  /* 0x0000000e3e3b7819 */ /* 0x100fe40000010e3e */
[----:B------:R-:W-:Y:S02]  /*d200*/  SHF.R.U32.HI R61, RZ, 0x3, R62 ;  /* 0x00000003ff3d7819 */ /* 0x000fe4000001163e */
[----:B------:R-:W-:Y:S01]  /*d210*/  IADD3 R78, PT, PT, R78, R67, R79 ;  /* 0x000000434e4e7210 */ /* 0x000fe20007ffe04f */
[----:B------:R-:W-:Y:S01]  /*d220*/  IMAD.IADD R67, R75, 0x1, R66 ;  /* 0x000000014b437824 */ /* 0x000fe200078e0242 */
[----:B------:R-:W-:Y:S02]  /*d230*/  LOP3.LUT R82, R61, R82, R59, 0x96, !PT ;  /* 0x000000523d527212 */ /* 0x000fe400078e963b */
[C-C-:B------:R-:W-:Y:S02]  /*d240*/  SHF.L.W.U32.HI R59, R85.reuse, 0xf, R85.reuse ;  /* 0x0000000f553b7819 */ /* 0x140fe40000010e55 */
[----:B------:R-:W-:-:S02]  /*d250*/  SHF.L.W.U32.HI R66, R85, 0xd, R85 ;  /* 0x0000000d55427819 */ /* 0x000fc40000010e55 */
[----:B------:R-:W-:Y:S02]  /*d260*/  SHF.R.U32.HI R61, RZ, 0xa, R85 ;  /* 0x0000000aff3d7819 */ /* 0x000fe40000011655 */
[--C-:B------:R-:W-:Y:S02]  /*d270*/  SHF.L.W.U32.HI R87, R67, 0xf, R67.reuse ;  /* 0x0000000f43577819 */ /* 0x100fe40000010e43 */
[----:B------:R-:W-:Y:S02]  /*d280*/  LOP3.LUT R80, R61, R59, R66, 0x96, !PT ;  /* 0x0000003b3d507212 */ /* 0x000fe400078e9642 */
[--C-:B------:R-:W-:Y:S02]  /*d290*/  SHF.L.W.U32.HI R66, R67, 0xd, R67.reuse ;  /* 0x0000000d43427819 */ /* 0x100fe40000010e43 */
[----:B------:R-:W-:Y:S02]  /*d2a0*/  SHF.R.U32.HI R59, RZ, 0xa, R67 ;  /* 0x0000000aff3b7819 */ /* 0x000fe40000011643 */
[----:B------:R-:W-:-:S02]  /*d2b0*/  SHF.L.W.U32.HI R89, R81, 0xa, R81 ;  /* 0x0000000a51597819 */ /* 0x000fc40000010e51 */
[----:B------:R-:W-:Y:S01]  /*d2c0*/  LOP3.LUT R87, R59, R87, R66, 0x96, !PT ;  /* 0x000000573b577212 */ /* 0x000fe200078e9642 */
[----:B------:R-:W-:Y:S01]  /*d2d0*/  IMAD.IADD R59, R77, 0x1, R80 ;  /* 0x000000014d3b7824 */ /* 0x000fe200078e0250 */
[----:B------:R-:W-:Y:S02]  /*d2e0*/  SHF.R.U32.HI R80, RZ, 0x3, R68 ;  /* 0x00000003ff507819 */ /* 0x000fe40000011644 */
[----:B------:R-:W-:Y:S02]  /*d2f0*/  IADD3 R91, PT, PT, R78, 0x240ca1cc, R75 ;  /* 0x240ca1cc4e5b7810 */ /* 0x000fe40007ffe04b */
[C-C-:B------:R-:W-:Y:S02]  /*d300*/  SHF.L.W.U32.HI R79, R59.reuse, 0xf, R59.reuse ;  /* 0x0000000f3b4f7819 */ /* 0x140fe40000010e3b */
[--C-:B------:R-:W-:Y:S02]  /*d310*/  SHF.L.W.U32.HI R66, R59, 0xd, R59.reuse ;  /* 0x0000000d3b427819 */ /* 0x100fe40000010e3b */
[----:B------:R-:W-:-:S02]  /*d320*/  SHF.R.U32.HI R61, RZ, 0xa, R59 ;  /* 0x0000000aff3d7819 */ /* 0x000fc4000001163b */
[----:B------:R-:W-:Y:S02]  /*d330*/  IADD3 R63, PT, PT, R73, R63, R64 ;  /* 0x0000003f493f7210 */ /* 0x000fe40007ffe040 */
[----:B------:R-:W-:Y:S02]  /*d340*/  LOP3.LUT R79, R61, R79, R66, 0x96, !PT ;  /* 0x0000004f3d4f7212 */ /* 0x000fe400078e9642 */
[C-C-:B------:R-:W-:Y:S02]  /*d350*/  SHF.L.W.U32.HI R66, R68.reuse, 0x19, R68.reuse ;  /* 0x0000001944427819 */ /* 0x140fe40000010e44 */
[----:B------:R-:W-:Y:S02]  /*d360*/  SHF.L.W.U32.HI R61, R68, 0xe, R68 ;  /* 0x0000000e443d7819 */ /* 0x000fe40000010e44 */
[----:B------:R-:W-:Y:S02]  /*d370*/  IADD3 R62, PT, PT, R85, R71, R62 ;  /* 0x00000047553e7210 */ /* 0x000fe40007ffe03e */
[----:B------:R-:W-:-:S02]  /*d380*/  LOP3.LUT R66, R80, R66, R61, 0x96, !PT ;  /* 0x0000004250427212 */ /* 0x000fc400078e963d */
[C-C-:B------:R-:W-:Y:S02]  /*d390*/  SHF.L.W.U32.HI R61, R81.reuse, 0x1e, R81.reuse ;  /* 0x0000001e513d7819 */ /* 0x140fe40000010e51 */
[----:B------:R-:W-:Y:S02]  /*d3a0*/  SHF.L.W.U32.HI R80, R81, 0x13, R81 ;  /* 0x0000001351507819 */ /* 0x000fe40000010e51 */
[----:B------:R-:W-:Y:S02]  /*d3b0*/  SHF.L.W.U32.HI R71, R77, 0x19, R77 ;  /* 0x000000194d477819 */ /* 0x000fe40000010e4d */
[----:B------:R-:W-:Y:S01]  /*d3c0*/  LOP3.LUT R80, R89, R61, R80, 0x96, !PT ;  /* 0x0000003d59507212 */ /* 0x000fe200078e9650 */
[----:B------:R-:W-:Y:S01]  /*d3d0*/  IMAD.IADD R61, R76, 0x1, R91 ;  /* 0x000000014c3d7824 */ /* 0x000fe200078e025b */
[----:B------:R-:W-:Y:S02]  /*d3e0*/  LOP3.LUT R89, R74, R69, R81, 0xe8, !PT ;  /* 0x000000454a597212 */ /* 0x000fe400078ee851 */
[----:B------:R-:W-:-:S02]  /*d3f0*/  IADD3 R60, PT, PT, R67, R82, R60 ;  /* 0x00000052433c7210 */ /* 0x000fc40007ffe03c */
        /* <DEDUP_REMOVED lines=25> */
[----:B------:R-:W-:-:S04]  /*d590*/  LOP3.LUT R76, R72, R64, R61, 0xb8, !PT ;  /* 0x00000040484c7212 */ /* 0x000fc800078eb83d */
[----:B------:R-:W-:Y:S01]  /*d5a0*/  IADD3 R89, PT, PT, R89, R76, R88 ;  /* 0x0000004c59597210 */ /* 0x000fe20007ffe058 */
[----:B------:R-:W-:-:S03]  /*d5b0*/  IMAD.IADD R76, R70, 0x1, R87 ;  /* 0x00000001464c7824 */ /* 0x000fc600078e0257 */
[----:B------:R-:W-:Y:S02]  /*d5c0*/  IADD3 R91, PT, PT, R89, 0x4a7484aa, R70 ;  /* 0x4a7484aa595b7810 */ /* 0x000fe40007ffe046 */
[C-C-:B------:R-:W-:Y:S02]  /*d5d0*/  SHF.L.W.U32.HI R83, R76.reuse, 0xf, R76.reuse ;  /* 0x0000000f4c537819 */ /* 0x140fe40000010e4c */
[--C-:B------:R-:W-:Y:S02]  /*d5e0*/  SHF.L.W.U32.HI R88, R76, 0xd, R76.reuse ;  /* 0x0000000d4c587819 */ /* 0x100fe40000010e4c */
[----:B------:R-:W-:Y:S02]  /*d5f0*/  SHF.R.U32.HI R87, RZ, 0xa, R76 ;  /* 0x0000000aff577819 */ /* 0x000fe4000001164c */
[----:B------:R-:W-:Y:S02]  /*d600*/  LOP3.LUT R89, R80, R81, R69, 0xe8, !PT ;  /* 0x0000005150597212 */ /* 0x000fe400078ee845 */
[----:B------:R-:W-:-:S02]  /*d610*/  LOP3.LUT R83, R87, R83, R88, 0x96, !PT ;  /* 0x0000005357537212 */ /* 0x000fc400078e9658 */
[--C-:B------:R-:W-:Y:S02]  /*d620*/  SHF.L.W.U32.HI R88, R77, 0xe, R77.reuse ;  /* 0x0000000e4d587819 */ /* 0x100fe40000010e4d */
[----:B------:R-:W-:Y:S02]  /*d630*/  SHF.R.U32.HI R87, RZ, 0x3, R77 ;  /* 0x00000003ff577819 */ /* 0x000fe4000001164d */
[----:B------:R-:W-:Y:S02]  /*d640*/  IADD3 R66, PT, PT, R76, R66, R75 ;  /* 0x000000424c427210 */ /* 0x000fe40007ffe04b */
[----:B------:R-:W-:Y:S02]  /*d650*/  LOP3.LUT R71, R87, R71, R88, 0x96, !PT ;  /* 0x0000004757477212 */ /* 0x000fe400078e9658 */
[C-C-:B------:R-:W-:Y:S02]  /*d660*/  SHF.L.W.U32.HI R87, R69.reuse, 0x13, R69.reuse ;  /* 0x0000001345577819 */ /* 0x140fe40000010e45 */
[----:B------:R-:W-:-:S04]  /*d670*/  SHF.L.W.U32.HI R88, R69, 0xa, R69 ;  /* 0x0000000a45587819 */ /* 0x000fc80000010e45 */
        /* <DEDUP_REMOVED lines=9> */
[----:B------:R-:W-:Y:S02]  /*d710*/  SHF.R.U32.HI R88, RZ, 0x3, R84 ;  /* 0x00000003ff587819 */ /* 0x000fe40000011654 */
[----:B------:R-:W-:Y:S02]  /*d720*/  IADD3 R82, PT, PT, R89, R82, R72 ;  /* 0x0000005259527210 */ /* 0x000fe40007ffe048 */
[C-C-:B------:R-:W-:Y:S02]  /*d730*/  SHF.L.W.U32.HI R72, R84.reuse, 0x19, R84.reuse ;  /* 0x0000001954487819 */ /* 0x140fe40000010e54 */
[----:B------:R-:W-:-:S04]  /*d740*/  SHF.L.W.U32.HI R89, R84, 0xe, R84 ;  /* 0x0000000e54597819 */ /* 0x000fc80000010e54 */
[----:B------:R-:W-:Y:S02]  /*d750*/  LOP3.LUT R72, R88, R72, R89, 0x96, !PT ;  /* 0x0000004858487212 */ /* 0x000fe400078e9659 */
        /* <DEDUP_REMOVED lines=13> */
[----:B------:R-:W-:Y:S02]  /*d830*/  IADD3 R89, PT, PT, R78, R89, R61 ;  /* 0x000000594e597210 */ /* 0x000fe40007ffe03d */
[----:B------:R-:W-:Y:S02]  /*d840*/  IADD3 R61, PT, PT, R84, 0x400022, R83 ;  /* 0x00400022543d7810 */ /* 0x000fe40007ffe053 */
[----:B------:R-:W-:Y:S02]  /*d850*/  IADD3 R89, PT, PT, R89, 0x76f988da, R84 ;  /* 0x76f988da59597810 */ /* 0x000fe40007ffe054 */
[C-C-:B------:R-:W-:Y:S02]  /*d860*/  SHF.L.W.U32.HI R78, R61.reuse, 0xf, R61.reuse ;  /* 0x0000000f3d4e7819 */ /* 0x140fe40000010e3d */
[--C-:B------:R-:W-:Y:S02]  /*d870*/  SHF.L.W.U32.HI R83, R61, 0xd, R61.reuse ;  /* 0x0000000d3d537819 */ /* 0x100fe40000010e3d */
[----:B------:R-:W-:-:S02]  /*d880*/  SHF.R.U32.HI R88, RZ, 0xa, R61 ;  /* 0x0000000aff587819 */ /* 0x000fc4000001163d */
[----:B------:R-:W-:Y:S02]  /*d890*/  IADD3 R71, PT, PT, R61, R71, R70 ;  /* 0x000000473d477210 */ /* 0x000fe40007ffe046 */
[----:B------:R-:W-:Y:S02]  /*d8a0*/  LOP3.LUT R78, R88, R78, R83, 0x96, !PT ;  /* 0x0000004e584e7212 */ /* 0x000fe400078e9653 */
[--C-:B------:R-:W-:Y:S02]  /*d8b0*/  IADD3 R88, PT, PT, R79, R86, R65.reuse ;  /* 0x000000564f587210 */ /* 0x100fe40007ffe041 */
[C---:B------:R-:W-:Y:S01]  /*d8c0*/  SHF.L.W.U32.HI R79, R65.reuse, 0x19, R65 ;  /* 0x00000019414f7819 */ /* 0x040fe20000010e41 */
[----:B------:R-:W-:Y:S01]  /*d8d0*/  IMAD.IADD R63, R78, 0x1, R63 ;  /* 0x000000014e3f7824 */ /* 0x000fe200078e023f */
[--C-:B------:R-:W-:Y:S02]  /*d8e0*/  SHF.L.W.U32.HI R86, R65, 0xe, R65.reuse ;  /* 0x0000000e41567819 */ /* 0x100fe40000010e41 */
[----:B------:R-:W-:-:S02]  /*d8f0*/  SHF.R.U32.HI R83, RZ, 0x3, R65 ;  /* 0x00000003ff537819 */ /* 0x000fc40000011641 */
[----:B------:R-:W-:Y:S02]  /*d900*/  SHF.L.W.U32.HI R70, R67, 0x19, R67 ;  /* 0x0000001943467819 */ /* 0x000fe40000010e43 */
[----:B------:R-:W-:Y:S02]  /*d910*/  LOP3.LUT R79, R83, R79, R86, 0x96, !PT ;  /* 0x0000004f534f7212 */ /* 0x000fe400078e9656 */
[C-C-:B------:R-:W-:Y:S02]  /*d920*/  SHF.L.W.U32.HI R86, R81.reuse, 0x13, R81.reuse ;  /* 0x0000001351567819 */ /* 0x140fe40000010e51 */
[----:B------:R-:W-:Y:S02]  /*d930*/  SHF.L.W.U32.HI R83, R81, 0xa, R81 ;  /* 0x0000000a51537819 */ /* 0x000fe40000010e51 */
[----:B------:R-:W-:Y:S02]  /*d940*/  IADD3 R79, PT, PT, R63, R79, R84 ;  /* 0x0000004f3f4f7210 */ /* 0x000fe40007ffe054 */
[----:B------:R-:W-:Y:S01]  /*d950*/  LOP3.LUT R75, R83, R75, R86, 0x96, !PT ;  /* 0x0000004b534b7212 */ /* 0x000fe200078e9656 */
[----:B------:R-:W-:Y:S01]  /*d960*/  IMAD.IADD R83, R80, 0x1, R89 ;  /* 0x0000000150537824 */ /* 0x000fe200078e0259 */
[----:B------:R-:W-:-:S02]  /*d970*/  LOP3.LUT R80, R74, R69, R81, 0xe8, !PT ;  /* 0x000000454a507212 */ /* 0x000fc400078ee851 */
[----:B------:R-:W-:Y:S02]  /*d980*/  SHF.L.W.U32.HI R84, R76, 0xe, R76 ;  /* 0x0000000e4c547819 */ /* 0x000fe40000010e4c */
[----:B------:R-:W-:Y:S02]  /*d990*/  IADD3 R80, PT, PT, R89, R75, R80 ;  /* 0x0000004b59507210 */ /* 0x000fe40007ffe050 */
[C-C-:B------:R-:W-:Y:S02]  /*d9a0*/  SHF.L.W.U32.HI R75, R83.reuse, 0x1a, R83.reuse ;  /* 0x0000001a534b7819 */ /* 0x140fe40000010e53 */
[C-C-:B------:R-:W-:Y:S02]  /*d9b0*/  SHF.L.W.U32.HI R86, R83.reuse, 0x15, R83.reuse ;  /* 0x0000001553567819 */ /* 0x140fe40000010e53 */
[----:B------:R-:W-:Y:S02]  /*d9c0*/  SHF.L.W.U32.HI R89, R83, 0x7, R83 ;  /* 0x0000000753597819 */ /* 0x000fe40000010e53 */
[----:B------:R-:W-:-:S02]  /*d9d0*/  SHF.L.W.U32.HI R78, R80, 0x1e, R80 ;  /* 0x0000001e504e7819 */ /* 0x000fc40000010e50 */
[----:B------:R-:W-:Y:S02]  /*d9e0*/  LOP3.LUT R75, R89, R75, R86, 0x96, !PT ;  /* 0x0000004b594b7212 */ /* 0x000fe400078e9656 */
[----:B------:R-:W-:-:S04]  /*d9f0*/  LOP3.LUT R86, R87, R83, R82, 0xb8, !PT ;  /* 0x0000005357567212 */ /* 0x000fc800078eb852 */
[----:B------:R-:W-:Y:S01]  /*da00*/  IADD3 R86, PT, PT, R75, R86, R64 ;  /* 0x000000564b567210 */ /* 0x000fe20007ffe040 */
[----:B------:R-:W-:-:S03]  /*da10*/  VIADD R64, R88, 0x100 ;  /* 0x0000010058407836 */ /* 0x000fc60000000000 */
[----:B------:R-:W-:Y:S02]  /*da20*/  IADD3 R86, PT, PT, R86, -0x67c1aeae, R65 ;  /* 0x983e515256567810 */ /* 0x000fe40007ffe041 */
[C-C-:B------:R-:W-:Y:S02]  /*da30*/  SHF.L.W.U32.HI R75, R64.reuse, 0xf, R64.reuse ;  /* 0x0000000f404b7819 */ /* 0x140fe40000010e40 */
[C-C-:B------:R-:W-:Y:S02]  /*da40*/  SHF.L.W.U32.HI R88, R64.reuse, 0xd, R64.reuse ;  /* 0x0000000d40587819 */ /* 0x140fe40000010e40 */
[----:B------:R-:W-:Y:S02]  /*da50*/  SHF.R.U32.HI R89, RZ, 0xa, R64 ;  /* 0x0000000aff597819 */ /* 0x000fe40000011640 */
[----:B------:R-:W-:Y:S02]  /*da60*/  IADD3 R77, PT, PT, R64, R72, R77 ;  /* 0x00000048404d7210 */ /* 0x000fe40007ffe04d */
[----:B------:R-:W-:-:S02]  /*da70*/  LOP3.LUT R75, R89, R75, R88, 0x96, !PT ;  /* 0x0000004b594b7212 */ /* 0x000fc400078e9658 */
[C-C-:B------:R-:W-:Y:S02]  /*da80*/  SHF.L.W.U32.HI R72, R73.reuse, 0x19, R73.reuse ;  /* 0x0000001949487819 */ /* 0x140fe40000010e49 */
[--C-:B------:R-:W-:Y:S01]  /*da90*/  SHF.L.W.U32.HI R89, R73, 0xe, R73.reuse ;  /* 0x0000000e49597819 */ /* 0x100fe20000010e49 */
[----:B------:R-:W-:Y:S01]  /*daa0*/  IMAD.IADD R60, R75, 0x1, R60 ;  /* 0x000000014b3c7824 */ /* 0x000fe200078e023c */
[----:B------:R-:W-:-:S04]  /*dab0*/  SHF.R.U32.HI R88, RZ, 0x3, R73 ;  /* 0x00000003ff587819 */ /* 0x000fc80000011649 */
        /* <DEDUP_REMOVED lines=14> */
[----:B------:R-:W-:Y:S02]  /*dba0*/  LOP3.LUT R88, R82, R78, R83, 0xb8, !PT ;  /* 0x0000004e52587212 */ /* 0x000fe400078eb853 */
[----:B------:R-:W-:Y:S02]  /*dbb0*/  SHF.R.U32.HI R89, RZ, 0xa, R63 ;  /* 0x0000000aff597819 */ /* 0x000fe4000001163f */
[----:B------:R-:W-:Y:S02]  /*dbc0*/  IADD3 R86, PT, PT, R86, R88, R87 ;  /* 0x0000005856567210 */ /* 0x000fe40007ffe057 */
[C-C-:B------:R-:W-:Y:S02]  /*dbd0*/  SHF.L.W.U32.HI R87, R63.reuse, 0xf, R63.reuse ;  /* 0x0000000f3f577819 */ /* 0x140fe40000010e3f */
[----:B------:R-:W-:-:S02]  /*dbe0*/  SHF.L.W.U32.HI R88, R63, 0xd, R63 ;  /* 0x0000000d3f587819 */ /* 0x000fc40000010e3f */
[----:B------:R-:W-:Y:S02]  /*dbf0*/  IADD3 R91, PT, PT, R86, -0x57ce3993, R73 ;  /* 0xa831c66d565b7810 */ /* 0x000fe40007ffe049 */
[----:B------:R-:W-:Y:S02]  /*dc00*/  LOP3.LUT R87, R89, R87, R88, 0x96, !PT ;  /* 0x0000005759577212 */ /* 0x000fe400078e9658 */
[--C-:B------:R-:W-:Y:S02]  /*dc10*/  SHF.L.W.U32.HI R89, R67, 0xe, R67.reuse ;  /* 0x0000000e43597819 */ /* 0x100fe40000010e43 */
[----:B------:R-:W-:Y:S01]  /*dc20*/  SHF.R.U32.HI R88, RZ, 0x3, R67 ;  /* 0x00000003ff587819 */ /* 0x000fe20000011643 */
[----:B------:R-:W-:-:S03]  /*dc30*/  IMAD.IADD R62, R87, 0x1, R62 ;  /* 0x00000001573e7824 */ /* 0x000fc600078e023e */
        /* <DEDUP_REMOVED lines=19> */
[----:B------:R-:W-:Y:S02]  /*dd70*/  SHF.L.W.U32.HI R87, R74, 0x13, R74 ;  /* 0x000000134a577819 */ /* 0x000fe40000010e4a */
[----:B------:R-:W-:Y:S02]  /*dd80*/  LOP3.LUT R75, R88, R75, R86, 0x96, !PT ;  /* 0x0000004b584b7212 */ /* 0x000fe400078e9656 */
[----:B------:R-:W-:Y:S02]  /*dd90*/  SHF.R.U32.HI R86, RZ, 0x3, R85 ;  /* 0x00000003ff567819 */ /* 0x000fe40000011655 */
[----:B------:R-:W-:Y:S01]  /*dda0*/  SHF.L.W.U32.HI R88, R74, 0xa, R74 ;  /* 0x0000000a4a587819 */ /* 0x000fe20000010e4a */
[----:B------:R-:W-:Y:S01]  /*ddb0*/  IMAD.IADD R66, R75, 0x1, R66 ;  /* 0x000000014b427824 */ /* 0x000fe200078e0242 */
[----:B------:R-:W-:Y:S02]  /*ddc0*/  LOP3.LUT R72, R86, R72, R91, 0x96, !PT ;  /* 0x0000004856487212 */ /* 0x000fe400078e965b */
[----:B------:R-:W-:-:S02]  /*ddd0*/  SHF.L.W.U32.HI R86, R74, 0x1e, R74 ;  /* 0x0000001e4a567819 */ /* 0x000fc40000010e4a */
[----:B------:R-:W-:Y:S02]  /*dde0*/  SHF.L.W.U32.HI R91, R62, 0xf, R62 ;  /* 0x0000000f3e5b7819 */ /* 0x000fe40000010e3e */
[----:B------:R-:W-:Y:S02]  /*ddf0*/  LOP3.LUT R86, R88, R86, R87, 0x96, !PT ;  /* 0x0000005658567212 */ /* 0x000fe400078e9657 */
[--C-:B------:R-:W-:Y:S02]  /*de00*/  IADD3 R88, PT, PT, R82, -0x4ffcd838, R67.reuse ;  /* 0xb00327c852587810 */ /* 0x100fe40007ffe043 */
[----:B------:R-:W-:Y:S02]  /*de10*/  IADD3 R67, PT, PT, R66, R72, R67 ;  /* 0x0000004842437210 */ /* 0x000fe40007ffe043 */
[----:B------:R-:W-:Y:S01]  /*de20*/  SHF.L.W.U32.HI R72, R59, 0xe, R59 ;  /* 0x0000000e3b487819 */ /* 0x000fe20000010e3b */
        /* <DEDUP_REMOVED lines=12> */
[----:B------:R-:W-:Y:S02]  /*def0*/  SHF.R.U32.HI R87, RZ, 0x3, R76 ;  /* 0x00000003ff577819 */ /* 0x000fe4000001164c */
[----:B------:R-:W-:-:S02]  /*df00*/  LOP3.LUT R91, R83, R91, R88, 0x96, !PT ;  /* 0x0000005b535b7212 */ /* 0x000fc400078e9658 */
[----:B------:R-:W-:Y:S02]  /*df10*/  SHF.L.W.U32.HI R83, R76, 0x19, R76 ;  /* 0x000000194c537819 */ /* 0x000fe40000010e4c */
[----:B------:R-:W-:Y:S01]  /*df20*/  IADD3 R93, PT, PT, R86, -0x40a68039, R85 ;  /* 0xbf597fc7565d7810 */ /* 0x000fe20007ffe055 */
[----:B------:R-:W-:Y:S01]  /*df30*/  IMAD.IADD R68, R91, 0x1, R68 ;  /* 0x000000015b447824 */ /* 0x000fe200078e0244 */
[----:B------:R-:W-:Y:S02]  /*df40*/  LOP3.LUT R83, R87, R83, R84, 0x96, !PT ;  /* 0x0000005357537212 */ /* 0x000fe400078e9654 */
[C-C-:B------:R-:W-:Y:S02]  /*df50*/  SHF.L.W.U32.HI R84, R81.reuse, 0x13, R81.reuse ;  /* 0x0000001351547819 */ /* 0x140fe40000010e51 */
[----:B------:R-:W-:Y:S02]  /*df60*/  SHF.L.W.U32.HI R87, R81, 0xa, R81 ;  /* 0x0000000a51577819 */ /* 0x000fe40000010e51 */
[----:B------:R-:W-:-:S02]  /*df70*/  IADD3 R85, PT, PT, R68, R83, R85 ;  /* 0x0000005344557210 */ /* 0x000fc40007ffe055 */
[----:B------:R-:W-:Y:S01]  /*df80*/  LOP3.LUT R75, R87, R75, R84, 0x96, !PT ;  /* 0x0000004b574b7212 */ /* 0x000fe200078e9654 */
[----:B------:R-:W-:Y:S01]  /*df90*/  IMAD.IADD R87, R80, 0x1, R93 ;  /* 0x0000000150577824 */ /* 0x000fe200078e025d */
[----:B------:R-:W-:Y:S02]  /*dfa0*/  LOP3.LUT R80, R74, R69, R81, 0xe8, !PT ;  /* 0x000000454a507212 */ /* 0x000fe400078ee851 */
[----:B------:R-:W-:Y:S02]  /*dfb0*/  SHF.L.W.U32.HI R83, R63, 0x19, R63 ;  /* 0x000000193f537819 */ /* 0x000fe40000010e3f */
[----:B------:R-:W-:Y:S02]  /*dfc0*/  IADD3 R80, PT, PT, R93, R75, R80 ;  /* 0x0000004b5d507210 */ /* 0x000fe40007ffe050 */
[C-C-:B------:R-:W-:Y:S02]  /*dfd0*/  SHF.L.W.U32.HI R75, R87.reuse, 0x1a, R87.reuse ;  /* 0x0000001a574b7819 */ /* 0x140fe40000010e57 */
[----:B------:R-:W-:-:S02]  /*dfe0*/  SHF.L.W.U32.HI R84, R87, 0x15, R87 ;  /* 0x0000001557547819 */ /* 0x000fc40000010e57 */
[----:B------:R-:W-:Y:S02]  /*dff0*/  SHF.L.W.U32.HI R86, R87, 0x7, R87 ;  /* 0x0000000757567819 */ /* 0x000fe40000010e57 */
[----:B------:R-:W-:Y:S02]  /*e000*/  LOP3.LUT R93, R89, R87, R82, 0xb8, !PT ;  /* 0x00000057595d7212 */ /* 0x000fe400078eb852 */
[----:B------:R-:W-:Y:S02]  /*e010*/  LOP3.LUT R75, R86, R75, R84, 0x96, !PT ;  /* 0x0000004b564b7212 */ /* 0x000fe400078e9654 */
[C---:B------:R-:W-:Y:S02]  /*e020*/  SHF.L.W.U32.HI R86, R66.reuse, 0xf, R66 ;  /* 0x0000000f42567819 */ /* 0x040fe40000010e42 */
[----:B------:R-:W-:Y:S02]  /*e030*/  IADD3 R93, PT, PT, R75, R93, R78 ;  /* 0x0000005d4b5d7210 */ /* 0x000fe40007ffe04e */
[----:B------:R-:W-:-:S02]  /*e040*/  SHF.L.W.U32.HI R75, R66, 0xd, R66 ;  /* 0x0000000d424b7819 */ /* 0x000fc40000010e42 */
[----:B------:R-:W-:Y:S02]  /*e050*/  SHF.R.U32.HI R78, RZ, 0xa, R66 ;  /* 0x0000000aff4e7819 */ /* 0x000fe40000011642 */
[----:B------:R-:W-:Y:S02]  /*e060*/  SHF.L.W.U32.HI R91, R80, 0x13, R80 ;  /* 0x00000013505b7819 */ /* 0x000fe40000010e50 */
[----:B------:R-:W-:Y:S02]  /*e070*/  LOP3.LUT R86, R78, R86, R75, 0x96, !PT ;  /* 0x000000564e567212 */ /* 0x000fe400078e964b */
[--C-:B------:R-:W-:Y:S02]  /*e080*/  SHF.L.W.U32.HI R75, R59, 0x19, R59.reuse ;  /* 0x000000193b4b7819 */ /* 0x100fe40000010e3b */
[----:B------:R-:W-:Y:S01]  /*e090*/  SHF.R.U32.HI R78, RZ, 0x3, R59 ;  /* 0x00000003ff4e7819 */ /* 0x000fe2000001163b */
[----:B------:R-:W-:Y:S01]  /*e0a0*/  IMAD.IADD R71, R86, 0x1, R71 ;  /* 0x0000000156477824 */ /* 0x000fe200078e0247 */
[----:B------:R-:W-:-:S02]  /*e0b0*/  IADD3 R84, PT, PT, R93, -0x391ff40d, R76 ;  /* 0xc6e00bf35d547810 */ /* 0x000fc40007ffe04c */
        /* <DEDUP_REMOVED lines=12> */
[----:B------:R-:W-:-:S02]  /*e180*/  LOP3.LUT R88, R82, R78, R87, 0xb8, !PT ;  /* 0x0000004e52587212 */ /* 0x000fc400078eb857 */
[----:B------:R-:W-:Y:S02]  /*e190*/  LOP3.LUT R72, R84, R72, R91, 0x96, !PT ;  /* 0x0000004854487212 */ /* 0x000fe400078e965b */
[--C-:B------:R-:W-:Y:S02]  /*e1a0*/  SHF.L.W.U32.HI R84, R68, 0xf, R68.reuse ;  /* 0x0000000f44547819 */ /* 0x100fe40000010e44 */
[----:B------:R-:W-:Y:S02]  /*e1b0*/  IADD3 R88, PT, PT, R72, R88, R89 ;  /* 0x0000005848587210 */ /* 0x000fe40007ffe059 */
[--C-:B------:R-:W-:Y:S02]  /*e1c0*/  SHF.L.W.U32.HI R89, R68, 0xd, R68.reuse ;  /* 0x0000000d44597819 */ /* 0x100fe40000010e44 */
[----:B------:R-:W-:Y:S02]  /*e1d0*/  SHF.R.U32.HI R72, RZ, 0xa, R68 ;  /* 0x0000000aff487819 */ /* 0x000fe40000011644 */
[----:B------:R-:W-:-:S02]  /*e1e0*/  SHF.L.W.U32.HI R86, R69, 0x13, R69 ;  /* 0x0000001345567819 */ /* 0x000fc40000010e45 */
[----:B------:R-:W-:Y:S02]  /*e1f0*/  LOP3.LUT R84, R72, R84, R89, 0x96, !PT ;  /* 0x0000005448547212 */ /* 0x000fe400078e9659 */
[--C-:B------:R-:W-:Y:S02]  /*e200*/  SHF.L.W.U32.HI R72, R61, 0x19, R61.reuse ;  /* 0x000000193d487819 */ /* 0x100fe40000010e3d */
[----:B------:R-:W-:Y:S01]  /*e210*/  SHF.R.U32.HI R89, RZ, 0x3, R61 ;  /* 0x00000003ff597819 */ /* 0x000fe2000001163d */
[----:B------:R-:W-:Y:S01]  /*e220*/  IMAD.IADD R77, R84, 0x1, R77 ;  /* 0x00000001544d7824 */ /* 0x000fe200078e024d */
[----:B------:R-:W-:Y:S02]  /*e230*/  IADD3 R91, PT, PT, R88, -0x2a586eb9, R59 ;  /* 0xd5a79147585b7810 */ /* 0x000fe40007ffe03b */
        /* <DEDUP_REMOVED lines=15> */
[--C-:B------:R-:W-:Y:S02]  /*e330*/  SHF.R.U32.HI R88, RZ, 0xa, R71.reuse ;  /* 0x0000000aff587819 */ /* 0x100fe40000011647 */
[----:B------:R-:W-:Y:S02]  /*e340*/  IADD3 R86, PT, PT, R89, R86, R82 ;  /* 0x0000005659567210 */ /* 0x000fe40007ffe052 */
[C-C-:B------:R-:W-:Y:S02]  /*e350*/  SHF.L.W.U32.HI R82, R71.reuse, 0xf, R71.reuse ;  /* 0x0000000f47527819 */ /* 0x140fe40000010e47 */
[----:B------:R-:W-:Y:S02]  /*e360*/  SHF.L.W.U32.HI R89, R71, 0xd, R71 ;  /* 0x0000000d47597819 */ /* 0x000fe40000010e47 */
[----:B------:R-:W-:Y:S02]  /*e370*/  IADD3 R86, PT, PT, R86, 0x6ca6351, R61 ;  /* 0x06ca635156567810 */ /* 0x000fe40007ffe03d */
[----:B------:R-:W-:-:S02]  /*e380*/  LOP3.LUT R82, R88, R82, R89, 0x96, !PT ;  /* 0x0000005258527212 */ /* 0x000fc400078e9659 */
        /* <DEDUP_REMOVED lines=18> */
[C---:B------:R-:W-:Y:S02]  /*e4b0*/  SHF.L.W.U32.HI R89, R77.reuse, 0xd, R77 ;  /* 0x0000000d4d597819 */ /* 0x040fe40000010e4d */
[----:B------:R-:W-:Y:S02]  /*e4c0*/  IADD3 R87, PT, PT, R86, R88, R87 ;  /* 0x0000005856577210 */ /* 0x000fe40007ffe057 */
[--C-:B------:R-:W-:Y:S02]  /*e4d0*/  SHF.L.W.U32.HI R86, R77, 0xf, R77.reuse ;  /* 0x0000000f4d567819 */ /* 0x100fe40000010e4d */
[----:B------:R-:W-:-:S02]  /*e4e0*/  SHF.R.U32.HI R88, RZ, 0xa, R77 ;  /* 0x0000000aff587819 */ /* 0x000fc4000001164d */
[----:B------:R-:W-:Y:S02]  /*e4f0*/  IADD3 R91, PT, PT, R87, 0x14292967, R64 ;  /* 0x14292967575b7810 */ /* 0x000fe40007ffe040 */
[----:B------:R-:W-:Y:S02]  /*e500*/  LOP3.LUT R86, R88, R86, R89, 0x96, !PT ;  /* 0x0000005658567212 */ /* 0x000fe400078e9659 */
[----:B------:R-:W-:Y:S01]  /*e510*/  SHF.L.W.U32.HI R88, R63, 0xe, R63 ;  /* 0x0000000e3f587819 */ /* 0x000fe20000010e3f */
[----:B------:R-:W-:Y:S01]  /*e520*/  IMAD.IADD R87, R80, 0x1, R91 ;  /* 0x0000000150577824 */ /* 0x000fe200078e025b */
[----:B------:R-:W-:Y:S01]  /*e530*/  SHF.R.U32.HI R89, RZ, 0x3, R63 ;  /* 0x00000003ff597819 */ /* 0x000fe2000001163f */
[----:B------:R-:W-:-:S03]  /*e540*/  IMAD.IADD R65, R86, 0x1, R65 ;  /* 0x0000000156417824 */ /* 0x000fc600078e0241 */
[----:B------:R-:W-:Y:S02]  /*e550*/  LOP3.LUT R83, R89, R83, R88, 0x96, !PT ;  /* 0x0000005359537212 */ /* 0x000fe400078e9658 */
[C-C-:B------:R-:W-:Y:S02]  /*e560*/  SHF.L.W.U32.HI R89, R81.reuse, 0x13, R81.reuse ;  /* 0x0000001351597819 */ /* 0x140fe40000010e51 */
[----:B------:R-:W-:Y:S02]  /*e570*/  SHF.L.W.U32.HI R88, R81, 0xa, R81 ;  /* 0x0000000a51587819 */ /* 0x000fe40000010e51 */
[----:B------:R-:W-:Y:S02]  /*e580*/  IADD3 R83, PT, PT, R65, R83, R64 ;  /* 0x0000005341537210 */ /* 0x000fe40007ffe040 */
[----:B------:R-:W-:Y:S02]  /*e590*/  LOP3.LUT R82, R88, R82, R89, 0x96, !PT ;  /* 0x0000005258527212 */ /* 0x000fe400078e9659 */
[----:B------:R-:W-:-:S02]  /*e5a0*/  LOP3.LUT R89, R74, R69, R81, 0xe8, !PT ;  /* 0x000000454a597212 */ /* 0x000fc400078ee851 */
[----:B------:R-:W-:Y:S02]  /*e5b0*/  SHF.L.W.U32.HI R88, R87, 0x7, R87 ;  /* 0x0000000757587819 */ /* 0x000fe40000010e57 */
[----:B------:R-:W-:Y:S02]  /*e5c0*/  IADD3 R80, PT, PT, R91, R82, R89 ;  /* 0x000000525b507210 */ /* 0x000fe40007ffe059 */
        /* <DEDUP_REMOVED lines=13> */
[----:B------:R-:W-:-:S03]  /*e6a0*/  IMAD.IADD R70, R89, 0x1, R70 ;  /* 0x0000000159467824 */ /* 0x000fc600078e0246 */
[----:B------:R-:W-:Y:S02]  /*e6b0*/  LOP3.LUT R78, R88, R78, R61, 0x96, !PT ;  /* 0x0000004e584e7212 */ /* 0x000fe400078e963d */
[C-C-:B------:R-:W-:Y:S02]  /*e6c0*/  SHF.L.W.U32.HI R61, R80.reuse, 0x1e, R80.reuse ;  /* 0x0000001e503d7819 */ /* 0x140fe40000010e50 */
[----:B------:R-:W-:Y:S02]  /*e6d0*/  SHF.L.W.U32.HI R88, R80, 0xa, R80 ;  /* 0x0000000a50587819 */ /* 0x000fe40000010e50 */
[--C-:B------:R-:W-:Y:S02]  /*e6e0*/  IADD3 R78, PT, PT, R70, R78, R63.reuse ;  /* 0x0000004e464e7210 */ /* 0x100fe40007ffe03f */
[----:B------:R-:W-:Y:S02]  /*e6f0*/  LOP3.LUT R61, R88, R61, R86, 0x96, !PT ;  /* 0x0000003d583d7212 */ /* 0x000fe400078e9656 */
[----:B------:R-:W-:-:S02]  /*e700*/  IADD3 R88, PT, PT, R82, 0x27b70a85, R63 ;  /* 0x27b70a8552587810 */ /* 0x000fc40007ffe03f */
[----:B------:R-:W-:Y:S02]  /*e710*/  LOP3.LUT R86, R81, R74, R80, 0xe8, !PT ;  /* 0x0000004a51567212 */ /* 0x000fe400078ee850 */
[----:B------:R-:W-:Y:S01]  /*e720*/  SHF.L.W.U32.HI R63, R66, 0x19, R66 ;  /* 0x00000019423f7819 */ /* 0x000fe20000010e42 */
        /* <DEDUP_REMOVED lines=11> */
[----:B------:R-:W-:-:S04]  /*e7e0*/  SHF.L.W.U32.HI R69, R65, 0xd, R65 ;  /* 0x0000000d41457819 */ /* 0x000fc80000010e41 */
        /* <DEDUP_REMOVED lines=24> */
[----:B------:R-:W-:Y:S02]  /*e970*/  IADD3 R90, PT, PT, R73, 0x4d2c6dfc, R62 ;  /* 0x4d2c6dfc495a7810 */ /* 0x000fe40007ffe03e */
[----:B------:R-:W-:-:S02]  /*e980*/  LOP3.LUT R84, R88, R84, R89, 0x96, !PT ;  /* 0x0000005458547212 */ /* 0x000fc400078e9659 */
[--C-:B------:R-:W-:Y:S02]  /*e990*/  SHF.L.W.U32.HI R88, R66, 0xe, R66.reuse ;  /* 0x0000000e42587819 */ /* 0x100fe40000010e42 */
[----:B------:R-:W-:Y:S01]  /*e9a0*/  SHF.R.U32.HI R89, RZ, 0x3, R66 ;  /* 0x00000003ff597819 */ /* 0x000fe20000011642 */
[----:B------:R-:W-:Y:S01]  /*e9b0*/  IMAD.IADD R84, R84, 0x1, R85 ;  /* 0x0000000154547824 */ /* 0x000fe200078e0255 */
[----:B------:R-:W-:Y:S02]  /*e9c0*/  LOP3.LUT R73, R61, R80, R74, 0xe8, !PT ;  /* 0x000000503d497212 */ /* 0x000fe400078ee84a */
[----:B------:R-:W-:Y:S02]  /*e9d0*/  LOP3.LUT R63, R89, R63, R88, 0x96, !PT ;  /* 0x0000003f593f7212 */ /* 0x000fe400078e9658 */
[C-C-:B------:R-:W-:Y:S02]  /*e9e0*/  SHF.L.W.U32.HI R89, R74.reuse, 0x13, R74.reuse ;  /* 0x000000134a597819 */ /* 0x140fe40000010e4a */
[----:B------:R-:W-:-:S02]  /*e9f0*/  SHF.L.W.U32.HI R88, R74, 0xa, R74 ;  /* 0x0000000a4a587819 */ /* 0x000fc40000010e4a */
[----:B------:R-:W-:Y:S02]  /*ea00*/  IADD3 R62, PT, PT, R84, R63, R62 ;  /* 0x0000003f543e7210 */ /* 0x000fe40007ffe03e */
        /* <DEDUP_REMOVED lines=10> */
[----:B------:R-:W-:Y:S02]  /*eab0*/  SHF.R.U32.HI R89, RZ, 0xa, R67 ;  /* 0x0000000aff597819 */ /* 0x000fe40000011643 */
[----:B------:R-:W-:-:S02]  /*eac0*/  IADD3 R87, PT, PT, R88, R81, R87 ;  /* 0x0000005158577210 */ /* 0x000fc40007ffe057 */
        /* <DEDUP_REMOVED lines=50> */
[----:B------:R-:W-:Y:S02]  /*edf0*/  IADD3 R91, PT, PT, R82, 0x766a0abb, R71 ;  /* 0x766a0abb525b7810 */ /* 0x000fe40007ffe047 */
        /* <DEDUP_REMOVED lines=68> */
[----:B------:R-:W-:Y:S02]  /*f240*/  SHF.L.W.U32.HI R89, R82, 0xd, R82 ;  /* 0x0000000d52597819 */ /* 0x000fe40000010e52 */
[----:B------:R-:W-:-:S02]  /*f250*/  IADD3 R90, PT, PT, R80, -0x5d40175f, R65 ;  /* 0xa2bfe8a1505a7810 */ /* 0x000fc40007ffe041 */
        /* <DEDUP_REMOVED lines=27> */
[----:B------:R-:W-:Y:S01]  /*f410*/  IMAD.IADD R62, R87, 0x1, R62 ;  /* 0x00000001573e7824 */ /* 0x000fe200078e023e */
[----:B------:R-:W-:Y:S02]  /*f420*/  SHF.L.W.U32.HI R65, R84, 0xe, R84 ;  /* 0x0000000e54417819 */ /* 0x000fe40000010e54 */
[----:B------:R-:W-:Y:S02]  /*f430*/  LOP3.LUT R71, R89, R71, R88, 0x96, !PT ;  /* 0x0000004759477212 */ /* 0x000fe400078e9658 */
[----:B------:R-:W-:-:S02]  /*f440*/  SHF.L.W.U32.HI R89, R61, 0x13, R61 ;  /* 0x000000133d597819 */ /* 0x000fc40000010e3d */
[----:B------:R-:W-:-:S04]  /*f450*/  SHF.L.W.U32.HI R88, R61, 0xa, R61 ;  /* 0x0000000a3d587819 */ /* 0x000fc80000010e3d */
[----:B------:R-:W-:Y:S02]  /*f460*/  LOP3.LUT R86, R88, R86, R89, 0x96, !PT ;  /* 0x0000005658567212 */ /* 0x000fe400078e9659 */
        /* <DEDUP_REMOVED lines=19> */
[----:B------:R-:W-:Y:S01]  /*f5a0*/  SHF.L.W.U32.HI R65, R74, 0x1e, R74 ;  /* 0x0000001e4a417819 */ /* 0x000fe20000010e4a */
[----:B------:R-:W-:Y:S01]  /*f5b0*/  IMAD.IADD R86, R73, 0x1, R92 ;  /* 0x0000000149567824 */ /* 0x000fe200078e025c */
[----:B------:R-:W-:Y:S02]  /*f5c0*/  IADD3 R76, PT, PT, R81, R76, R67 ;  /* 0x0000004c514c7210 */ /* 0x000fe40007ffe043 */
        /* <DEDUP_REMOVED lines=13> */
[----:B------:R-:W-:Y:S02]  /*f6a0*/  IADD3 R83, PT, PT, R83, -0x3893ae5d, R84 ;  /* 0xc76c51a353537810 */ /* 0x000fe40007ffe054 */
[----:B------:R-:W-:-:S02]  /*f6b0*/  LOP3.LUT R90, R87, R90, R73, 0x96, !PT ;  /* 0x0000005a575a7212 */ /* 0x000fc400078e9649 */
[C-C-:B------:R-:W-:Y:S02]  /*f6c0*/  SHF.L.W.U32.HI R73, R65.reuse, 0x1e, R65.reuse ;  /* 0x0000001e41497819 */ /* 0x140fe40000010e41 */
[----:B------:R-:W-:Y:S01]  /*f6d0*/  SHF.L.W.U32.HI R87, R65, 0xa, R65 ;  /* 0x0000000a41577819 */ /* 0x000fe20000010e41 */
[----:B------:R-:W-:-:S03]  /*f6e0*/  IMAD.IADD R63, R90, 0x1, R63 ;  /* 0x000000015a3f7824 */ /* 0x000fc600078e023f */
        /* <DEDUP_REMOVED lines=33> */
[----:B------:R-:W-:-:S02]  /*f900*/  SHF.L.W.U32.HI R87, R83, 0xa, R83 ;  /* 0x0000000a53577819 */ /* 0x000fc40000010e53 */
[----:B------:R-:W-:Y:S02]  /*f910*/  LOP3.LUT R80, R89, R80, R61, 0x96, !PT ;  /* 0x0000005059507212 */ /* 0x000fe400078e963d */
[----:B------:R-:W-:-:S03]  /*f920*/  SHF.L.W.U32.HI R61, R83, 0x1e, R83 ;  /* 0x0000001e533d7819 */ /* 0x000fc60000010e53 */
[----:B------:R-:W-:Y:S01]  /*f930*/  IMAD.IADD R77, R80, 0x1, R77 ;  /* 0x00000001504d7824 */ /* 0x000fe200078e024d */
[----:B------:R-:W-:Y:S02]  /*f940*/  LOP3.LUT R61, R87, R61, R90, 0x96, !PT ;  /* 0x0000003d573d7212 */ /* 0x000fe400078e965a */
[----:B------:R-:W-:-:S05]  /*f950*/  IADD3 R87, PT, PT, R85, -0x2966f9dc, R72 ;  /* 0xd699062455577810 */ /* 0x000fca0007ffe048 */
        /* <DEDUP_REMOVED lines=15> */
[C---:B------:R-:W-:Y:S01]  /*fa50*/  SHF.L.W.U32.HI R90, R74.reuse, 0x13, R74 ;  /* 0x000000134a5a7819 */ /* 0x040fe20000010e4a */
[----:B------:R-:W-:Y:S01]  /*fa60*/  IMAD.IADD R86, R65, 0x1, R92 ;  /* 0x0000000141567824 */ /* 0x000fe200078e025c */
[----:B------:R-:W-:-:S04]  /*fa70*/  SHF.L.W.U32.HI R87, R74, 0xa, R74 ;  /* 0x0000000a4a577819 */ /* 0x000fc80000010e4a */
[----:B------:R-:W-:Y:S02]  /*fa80*/  LOP3.LUT R67, R87, R67, R90, 0x96, !PT ;  /* 0x0000004357437212 */ /* 0x000fe400078e965a */
[----:B------:R-:W-:Y:S02]  /*fa90*/  LOP3.LUT R90, R83, R64, R74, 0xe8, !PT ;  /* 0x00000040535a7212 */ /* 0x000fe400078ee84a */
[----:B------:R-:W-:Y:S02]  /*faa0*/  SHF.L.W.U32.HI R87, R86, 0x7, R86 ;  /* 0x0000000756577819 */ /* 0x000fe40000010e56 */
        /* <DEDUP_REMOVED lines=62> */
[--C-:B------:R-:W-:Y:S02]  /*fe90*/  SHF.L.W.U32.HI R65, R64, 0x1e, R64.reuse ;  /* 0x0000001e40417819 */ /* 0x100fe40000010e40 */
[----:B------:R-:W-:Y:S02]  /*fea0*/  IADD3 R81, PT, PT, R74, 0x34b0bcb5, R81 ;  /* 0x34b0bcb54a517810 */ /* 0x000fe40007ffe051 */
[C-C-:B------:R-:W-:Y:S02]  /*feb0*/  SHF.L.W.U32.HI R74, R64.reuse, 0x13, R64.reuse ;  /* 0x00000013404a7819 */ /* 0x140fe40000010e40 */
[----:B------:R-:W-:Y:S01]  /*fec0*/  SHF.L.W.U32.HI R67, R64, 0xa, R64 ;  /* 0x0000000a40437819 */ /* 0x000fe20000010e40 */
[----:B------:R-:W-:-:S03]  /*fed0*/  IMAD.IADD R90, R90, 0x1, R81 ;  /* 0x000000015a5a7824 */ /* 0x000fc600078e0251 */
[----:B------:R-:W-:Y:S02]  /*fee0*/  LOP3.LUT R67, R67, R65, R74, 0x96, !PT ;  /* 0x0000004143437212 */ /* 0x000fe400078e964a */
[----:B------:R-:W-:Y:S02]  /*fef0*/  LOP3.LUT R74, R83, R73, R64, 0xe8, !PT ;  /* 0x00000049534a7212 */ /* 0x000fe400078ee840 */
[C---:B------:R-:W-:Y:S02]  /*ff00*/  SHF.L.W.U32.HI R65, R90.reuse, 0x1a, R90 ;  /* 0x0000001a5a417819 */ /* 0x040fe40000010e5a */
[----:B------:R-:W-:Y:S02]  /*ff10*/  IADD3 R67, PT, PT, R81, R67, R74 ;  /* 0x0000004351437210 */ /* 0x000fe40007ffe04a */
        /* <DEDUP_REMOVED lines=24> */
[----:B------:R-:W-:-:S05]  /*100a0*/  IMAD.IADD R65, R83, 0x1, R88 ;  /* 0x0000000153417824 */ /* 0x000fca00078e0258 */
[C-C-:B------:R-:W-:Y:S02]  /*100b0*/  SHF.L.W.U32.HI R73, R65.reuse, 0x1a, R65.reuse ;  /* 0x0000001a41497819 */ /* 0x140fe40000010e41 */
[C-C-:B------:R-:W-:Y:S02]  /*100c0*/  SHF.L.W.U32.HI R92, R65.reuse, 0x15, R65.reuse ;  /* 0x00000015415c7819 */ /* 0x140fe40000010e41 */
[----:B------:R-:W-:-:S04]  /*100d0*/  SHF.L.W.U32.HI R81, R65, 0x7, R65 ;  /* 0x0000000741517819 */ /* 0x000fc80000010e41 */
[----:B------:R-:W-:Y:S02]  /*100e0*/  LOP3.LUT R92, R81, R73, R92, 0x96, !PT ;  /* 0x00000049515c7212 */ /* 0x000fe400078e965c */
[----:B------:R-:W-:-:S04]  /*100f0*/  LOP3.LUT R73, R90, R65, R86, 0xb8, !PT ;  /* 0x000000415a497212 */ /* 0x000fc800078eb856 */
[----:B------:R-:W-:Y:S02]  /*10100*/  IADD3 R92, PT, PT, R92, R73, R85 ;  /* 0x000000495c5c7210 */ /* 0x000fe40007ffe055 */
[----:B------:R-:W-:-:S04]  /*10110*/  LOP3.LUT R73, R67, R64, R74, 0xe8, !PT ;  /* 0x0000004043497212 */ /* 0x000fc800078ee84a */
[----:B------:R-:W-:Y:S02]  /*10120*/  IADD3 R59, PT, PT, R88, R59, R73 ;  /* 0x0000003b583b7210 */ /* 0x000fe40007ffe049 */
        /* <DEDUP_REMOVED lines=8> */
[----:B------:R-:W-:Y:S02]  /*101b0*/  IADD3 R64, PT, PT, R78, R66, R79 ;  /* 0x000000424e407210 */ /* 0x000fe40007ffe04f */
[C-C-:B------:R-:W-:Y:S02]  /*101c0*/  SHF.L.W.U32.HI R66, R59.reuse, 0x1e, R59.reuse ;  /* 0x0000001e3b427819 */ /* 0x140fe40000010e3b */
[--C-:B------:R-:W-:Y:S01]  /*101d0*/  SHF.L.W.U32.HI R79, R59, 0x13, R59.reuse ;  /* 0x000000133b4f7819 */ /* 0x100fe20000010e3b */
[----:B------:R-:W-:Y:S01]  /*101e0*/  IMAD.IADD R64, R61, 0x1, R64 ;  /* 0x000000013d407824 */ /* 0x000fe200078e0240 */
[--C-:B------:R-:W-:Y:S02]  /*101f0*/  SHF.L.W.U32.HI R81, R59, 0xa, R59.reuse ;  /* 0x0000000a3b517819 */ /* 0x100fe40000010e3b */
[----:B------:R-:W-:-:S02]  /*10200*/  LOP3.LUT R61, R74, R67, R59, 0xe8, !PT ;  /* 0x000000434a3d7212 */ /* 0x000fc400078ee83b */
[----:B------:R-:W-:Y:S02]  /*10210*/  LOP3.LUT R66, R81, R66, R79, 0x96, !PT ;  /* 0x0000004251427212 */ /* 0x000fe400078e964f */
[----:B------:R-:W-:Y:S02]  /*10220*/  IADD3 R88, PT, PT, R83, 0x682e6ff3, R64 ;  /* 0x682e6ff353587810 */ /* 0x000fe40007ffe040 */
[----:B------:R-:W-:Y:S02]  /*10230*/  IADD3 R66, PT, PT, R73, R66, R61 ;  /* 0x0000004249427210 */ /* 0x000fe40007ffe03d */
[--C-:B------:R-:W-:Y:S01]  /*10240*/  SHF.L.W.U32.HI R61, R77, 0xf, R77.reuse ;  /* 0x0000000f4d3d7819 */ /* 0x100fe20000010e4d */
[----:B------:R-:W-:Y:S01]  /*10250*/  IMAD.IADD R67, R67, 0x1, R88 ;  /* 0x0000000143437824 */ /* 0x000fe200078e0258 */
[--C-:B------:R-:W-:Y:S02]  /*10260*/  SHF.L.W.U32.HI R90, R77, 0xd, R77.reuse ;  /* 0x0000000d4d5a7819 */ /* 0x100fe40000010e4d */
[----:B------:R-:W-:-:S02]  /*10270*/  SHF.R.U32.HI R73, RZ, 0xa, R77 ;  /* 0x0000000aff497819 */ /* 0x000fc4000001164d */
[--C-:B------:R-:W-:Y:S02]  /*10280*/  SHF.L.W.U32.HI R79, R67, 0x7, R67.reuse ;  /* 0x00000007434f7819 */ /* 0x100fe40000010e43 */
[----:B------:R-:W-:Y:S02]  /*10290*/  LOP3.LUT R61, R73, R61, R90, 0x96, !PT ;  /* 0x0000003d493d7212 */ /* 0x000fe400078e965a */
[C-C-:B------:R-:W-:Y:S02]  /*102a0*/  SHF.L.W.U32.HI R73, R67.reuse, 0x1a, R67.reuse ;  /* 0x0000001a43497819 */ /* 0x140fe40000010e43 */
[----:B------:R-:W-:Y:S01]  /*102b0*/  SHF.L.W.U32.HI R90, R67, 0x15, R67 ;  /* 0x00000015435a7819 */ /* 0x000fe20000010e43 */
[----:B------:R-:W-:Y:S01]  /*102c0*/  IMAD.IADD R61, R61, 0x1, R68 ;  /* 0x000000013d3d7824 */ /* 0x000fe200078e0244 */
[----:B------:R-:W-:Y:S02]  /*102d0*/  IADD3 R68, PT, PT, R62, R71, R70 ;  /* 0x000000473e447210 */ /* 0x000fe40007ffe046 */
[----:B------:R-:W-:-:S02]  /*102e0*/  LOP3.LUT R73, R79, R73, R90, 0x96, !PT ;  /* 0x000000494f497212 */ /* 0x000fc400078e965a */
[----:B------:R-:W-:Y:S02]  /*102f0*/  LOP3.LUT R79, R65, R67, R80, 0xb8, !PT ;  /* 0x00000043414f7212 */ /* 0x000fe400078eb850 */
[----:B------:R-:W-:Y:S02]  /*10300*/  SHF.L.W.U32.HI R62, R66, 0x13, R66 ;  /* 0x00000013423e7819 */ /* 0x000fe40000010e42 */
[----:B------:R-:W-:Y:S02]  /*10310*/  IADD3 R90, PT, PT, R73, R79, R86 ;  /* 0x0000004f495a7210 */ /* 0x000fe40007ffe056 */
[C-C-:B------:R-:W-:Y:S02]  /*10320*/  SHF.L.W.U32.HI R73, R64.reuse, 0xf, R64.reuse ;  /* 0x0000000f40497819 */ /* 0x140fe40000010e40 */
[--C-:B------:R-:W-:Y:S02]  /*10330*/  SHF.L.W.U32.HI R86, R64, 0xd, R64.reuse ;  /* 0x0000000d40567819 */ /* 0x100fe40000010e40 */
[----:B------:R-:W-:-:S02]  /*10340*/  SHF.R.U32.HI R79, RZ, 0xa, R64 ;  /* 0x0000000aff4f7819 */ /* 0x000fc40000011640 */
[----:B------:R-:W-:Y:S02]  /*10350*/  SHF.L.W.U32.HI R70, R66, 0xa, R66 ;  /* 0x0000000a42467819 */ /* 0x000fe40000010e42 */
[----:B------:R-:W-:Y:S02]  /*10360*/  LOP3.LUT R81, R79, R73, R86, 0x96, !PT ;  /* 0x000000494f517212 */ /* 0x000fe400078e9656 */
[----:B------:R-:W-:Y:S02]  /*10370*/  IADD3 R73, PT, PT, R90, 0x748f82ee, R61 ;  /* 0x748f82ee5a497810 */ /* 0x000fe40007ffe03d */
[----:B------:R-:W-:Y:S01]  /*10380*/  SHF.L.W.U32.HI R79, R66, 0x1e, R66 ;  /* 0x0000001e424f7819 */ /* 0x000fe20000010e42 */
[----:B------:R-:W-:Y:S01]  /*10390*/  IMAD.IADD R68, R81, 0x1, R68 ;  /* 0x0000000151447824 */ /* 0x000fe200078e0244 */
[----:B------:R-:W-:Y:S01]  /*103a0*/  LOP3.LUT R81, R59, R74, R66, 0xe8, !PT ;  /* 0x0000004a3b517212 */ /* 0x000fe200078ee842 */
[----:B------:R-:W-:Y:S01]  /*103b0*/  IMAD.IADD R71, R74, 0x1, R73 ;  /* 0x000000014a477824 */ /* 0x000fe200078e0249 */
[----:B------:R-:W-:-:S02]  /*103c0*/  LOP3.LUT R79, R70, R79, R62, 0x96, !PT ;  /* 0x0000004f464f7212 */ /* 0x000fc400078e963e */
[----:B------:R-:W-:Y:S02]  /*103d0*/  SHF.L.W.U32.HI R86, R61, 0xd, R61 ;  /* 0x0000000d3d567819 */ /* 0x000fe40000010e3d */
[C-C-:B------:R-:W-:Y:S02]  /*103e0*/  SHF.L.W.U32.HI R62, R71.reuse, 0x1a, R71.reuse ;  /* 0x0000001a473e7819 */ /* 0x140fe40000010e47 */
[C-C-:B------:R-:W-:Y:S02]  /*103f0*/  SHF.L.W.U32.HI R83, R71.reuse, 0x15, R71.reuse ;  /* 0x0000001547537819 */ /* 0x140fe40000010e47 */
[----:B------:R-:W-:-:S04]  /*10400*/  SHF.L.W.U32.HI R70, R71, 0x7, R71 ;  /* 0x0000000747467819 */ /* 0x000fc80000010e47 */
[----:B------:R-:W-:Y:S02]  /*10410*/  LOP3.LUT R62, R70, R62, R83, 0x96, !PT ;  /* 0x0000003e463e7212 */ /* 0x000fe400078e9653 */
[----:B------:R-:W-:-:S04]  /*10420*/  LOP3.LUT R70, R80, R71, R67, 0xb8, !PT ;  /* 0x0000004750467212 */ /* 0x000fc800078eb843 */
[----:B------:R-:W-:Y:S02]  /*10430*/  IADD3 R83, PT, PT, R62, R70, R65 ;  /* 0x000000463e537210 */ /* 0x000fe40007ffe041 */
[C-C-:B------:R-:W-:Y:S02]  /*10440*/  SHF.L.W.U32.HI R62, R75.reuse, 0x19, R75.reuse ;  /* 0x000000194b3e7819 */ /* 0x140fe40000010e4b */
[--C-:B------:R-:W-:Y:S02]  /*10450*/  SHF.L.W.U32.HI R65, R75, 0xe, R75.reuse ;  /* 0x0000000e4b417819 */ /* 0x100fe40000010e4b */
[----:B------:R-:W-:-:S04]  /*10460*/  SHF.R.U32.HI R70, RZ, 0x3, R75 ;  /* 0x00000003ff467819 */ /* 0x000fc8000001164b */
[----:B------:R-:W-:Y:S02]  /*10470*/  LOP3.LUT R74, R70, R62, R65, 0x96, !PT ;  /* 0x0000003e464a7212 */ /* 0x000fe400078e9641 */
[----:B------:R-:W-:Y:S02]  /*10480*/  IADD3 R70, PT, PT, R83, 0x78a5636f, R68 ;  /* 0x78a5636f53467810 */ /* 0x000fe40007ffe044 */
[----:B------:R-:W-:Y:S02]  /*10490*/  IADD3 R65, PT, PT, R88, R79, R81 ;  /* 0x0000004f58417210 */ /* 0x000fe40007ffe051 */
[--C-:B------:R-:W-:Y:S01]  /*104a0*/  SHF.L.W.U32.HI R79, R61, 0xf, R61.reuse ;  /* 0x0000000f3d4f7819 */ /* 0x100fe20000010e3d */
[----:B------:R-:W-:Y:S01]  /*104b0*/  IMAD.IADD R62, R59, 0x1, R70 ;  /* 0x000000013b3e7824 */ /* 0x000fe200078e0246 */
[----:B------:R-:W-:Y:S02]  /*104c0*/  SHF.R.U32.HI R81, RZ, 0xa, R61 ;  /* 0x0000000aff517819 */ /* 0x000fe4000001163d */
[----:B------:R-:W-:-:S02]  /*104d0*/  LOP3.LUT R59, R66, R59, R65, 0xe8, !PT ;  /* 0x0000003b423b7212 */ /* 0x000fc400078ee841 */
[----:B------:R-:W-:Y:S02]  /*104e0*/  LOP3.LUT R79, R81, R79, R86, 0x96, !PT ;  /* 0x0000004f514f7212 */ /* 0x000fe400078e9656 */
[C-C-:B------:R-:W-:Y:S02]  /*104f0*/  SHF.L.W.U32.HI R81, R62.reuse, 0x1a, R62.reuse ;  /* 0x0000001a3e517819 */ /* 0x140fe40000010e3e */
[C---:B------:R-:W-:Y:S01]  /*10500*/  SHF.L.W.U32.HI R86, R62.reuse, 0x15, R62 ;  /* 0x000000153e567819 */ /* 0x040fe20000010e3e */
[----:B------:R-:W-:Y:S01]  /*10510*/  IMAD.IADD R76, R79, 0x1, R76 ;  /* 0x000000014f4c7824 */ /* 0x000fe200078e024c */
[----:B------:R-:W-:Y:S02]  /*10520*/  SHF.L.W.U32.HI R83, R62, 0x7, R62 ;  /* 0x000000073e537819 */ /* 0x000fe40000010e3e */
[----:B------:R-:W-:Y:S02]  /*10530*/  SHF.L.W.U32.HI R79, R65, 0x1e, R65 ;  /* 0x0000001e414f7819 */ /* 0x000fe40000010e41 */
[----:B------:R-:W-:-:S02]  /*10540*/  LOP3.LUT R81, R83, R81, R86, 0x96, !PT ;  /* 0x0000005153517212 */ /* 0x000fc400078e9656 */
[----:B------:R-:W-:Y:S02]  /*10550*/  LOP3.LUT R83, R67, R62, R71, 0xb8, !PT ;  /* 0x0000003e43537212 */ /* 0x000fe400078eb847 */
[----:B------:R-:W-:Y:S02]  /*10560*/  IADD3 R63, PT, PT, R63, R74, R84 ;  /* 0x0000004a3f3f7210 */ /* 0x000fe40007ffe054 */
[----:B------:R-:W-:Y:S02]  /*10570*/  IADD3 R83, PT, PT, R81, R83, R80 ;  /* 0x0000005351537210 */ /* 0x000fe40007ffe050 */
[C-C-:B------:R-:W-:Y:S02]  /*10580*/  SHF.L.W.U32.HI R80, R65.reuse, 0x13, R65.reuse ;  /* 0x0000001341507819 */ /* 0x140fe40000010e41 */
[----:B------:R-:W-:-:S04]  /*10590*/  SHF.L.W.U32.HI R81, R65, 0xa, R65 ;  /* 0x0000000a41517819 */ /* 0x000fc80000010e41 */
[----:B------:R-:W-:Y:S02]  /*105a0*/  LOP3.LUT R80, R81, R79, R80, 0x96, !PT ;  /* 0x0000004f51507212 */ /* 0x000fe400078e9650 */
[----:B------:R-:W-:Y:S02]  /*105b0*/  IADD3 R79, PT, PT, R83, -0x7b3787ec, R76 ;  /* 0x84c87814534f7810 */ /* 0x000fe40007ffe04c */
[----:B------:R-:W-:Y:S02]  /*105c0*/  IADD3 R74, PT, PT, R73, R80, R59 ;  /* 0x00000050494a7210 */ /* 0x000fe40007ffe03b */
[--C-:B------:R-:W-:Y:S01]  /*105d0*/  SHF.L.W.U32.HI R73, R68, 0xf, R68.reuse ;  /* 0x0000000f44497819 */ /* 0x100fe20000010e44 */
        /* <DEDUP_REMOVED lines=8> */
[----:B------:R-:W-:Y:S01]  /*10660*/  LOP3.LUT R83, R71, R59, R62, 0xb8, !PT ;  /* 0x0000003b47537212 */ /* 0x000fe200078eb83e */
[----:B------:R-:W-:Y:S01]  /*10670*/  IMAD.IADD R63, R68, 0x1, R63 ;  /* 0x00000001443f7824 */ /* 0x000fe200078e023f */
[----:B------:R-:W-:-:S02]  /*10680*/  SHF.L.W.U32.HI R73, R74, 0x1e, R74 ;  /* 0x0000001e4a497819 */ /* 0x000fc40000010e4a */
[C-C-:B------:R-:W-:Y:S02]  /*10690*/  SHF.L.W.U32.HI R80, R74.reuse, 0x13, R74.reuse ;  /* 0x000000134a507819 */ /* 0x140fe40000010e4a */
[----:B------:R-:W-:Y:S02]  /*106a0*/  SHF.L.W.U32.HI R81, R74, 0xa, R74 ;  /* 0x0000000a4a517819 */ /* 0x000fe40000010e4a */
[----:B------:R-:W-:Y:S02]  /*106b0*/  IADD3 R68, PT, PT, R84, R83, R67 ;  /* 0x0000005354447210 */ /* 0x000fe40007ffe043 */
[----:B------:R-:W-:Y:S02]  /*106c0*/  LOP3.LUT R81, R81, R73, R80, 0x96, !PT ;  /* 0x0000004951517212 */ /* 0x000fe400078e9650 */
[C-C-:B------:R-:W-:Y:S02]  /*106d0*/  SHF.L.W.U32.HI R67, R72.reuse, 0x19, R72.reuse ;  /* 0x0000001948437819 */ /* 0x140fe40000010e48 */
[----:B------:R-:W-:-:S02]  /*106e0*/  SHF.L.W.U32.HI R80, R72, 0xe, R72 ;  /* 0x0000000e48507819 */ /* 0x000fc40000010e48 */
[----:B------:R-:W-:Y:S02]  /*106f0*/  SHF.R.U32.HI R73, RZ, 0x3, R72 ;  /* 0x00000003ff497819 */ /* 0x000fe40000011648 */
[----:B------:R-:W-:Y:S02]  /*10700*/  LOP3.LUT R66, R65, R66, R74, 0xe8, !PT ;  /* 0x0000004241427212 */ /* 0x000fe400078ee84a */
[----:B------:R-:W-:Y:S02]  /*10710*/  IADD3 R68, PT, PT, R68, -0x7338fdf8, R63 ;  /* 0x8cc7020844447810 */ /* 0x000fe40007ffe03f */
[----:B------:R-:W-:Y:S02]  /*10720*/  LOP3.LUT R73, R73, R67, R80, 0x96, !PT ;  /* 0x0000004349497212 */ /* 0x000fe400078e9650 */
        /* <DEDUP_REMOVED lines=14> */
[C-C-:B------:R-:W-:Y:S02]  /*10810*/  SHF.L.W.U32.HI R75, R67.reuse, 0x13, R67.reuse ;  /* 0x00000013434b7819 */ /* 0x140fe40000010e43 */
[----:B------:R-:W-:-:S02]  /*10820*/  SHF.L.W.U32.HI R76, R67, 0xa, R67 ;  /* 0x0000000a434c7819 */ /* 0x000fc40000010e43 */
[----:B------:R-:W-:Y:S02]  /*10830*/  IADD3 R81, PT, PT, R80, R81, R71 ;  /* 0x0000005150517210 */ /* 0x000fe40007ffe047 */
[----:B------:R-:W-:Y:S02]  /*10840*/  LOP3.LUT R76, R76, R70, R75, 0x96, !PT ;  /* 0x000000464c4c7212 */ /* 0x000fe400078e964b */
[----:B------:R-:W-:Y:S02]  /*10850*/  LOP3.LUT R75, R74, R65, R67, 0xe8, !PT ;  /* 0x000000414a4b7212 */ /* 0x000fe400078ee843 */
[C-C-:B------:R-:W-:Y:S02]  /*10860*/  SHF.L.W.U32.HI R70, R69.reuse, 0x19, R69.reuse ;  /* 0x0000001945467819 */ /* 0x140fe40000010e45 */
[--C-:B------:R-:W-:Y:S02]  /*10870*/  SHF.L.W.U32.HI R71, R69, 0xe, R69.reuse ;  /* 0x0000000e45477819 */ /* 0x100fe40000010e45 */
[----:B------:R-:W-:-:S02]  /*10880*/  SHF.R.U32.HI R73, RZ, 0x3, R69 ;  /* 0x00000003ff497819 */ /* 0x000fc40000011645 */
[----:B------:R-:W-:Y:S02]  /*10890*/  IADD3 R65, PT, PT, R81, -0x6f410006, R60 ;  /* 0x90befffa51417810 */ /* 0x000fe40007ffe03c */
[----:B------:R-:W-:Y:S02]  /*108a0*/  LOP3.LUT R73, R73, R70, R71, 0x96, !PT ;  /* 0x0000004649497212 */ /* 0x000fe400078e9647 */
[----:B------:R-:W-:Y:S01]  /*108b0*/  IADD3 R70, PT, PT, R79, R76, R75 ;  /* 0x0000004c4f467210 */ /* 0x000fe20007ffe04b */
[----:B------:R-:W-:Y:S01]  /*108c0*/  IMAD.IADD R71, R74, 0x1, R65 ;  /* 0x000000014a477824 */ /* 0x000fe200078e0241 */
[C-C-:B------:R-:W-:Y:S02]  /*108d0*/  SHF.L.W.U32.HI R75, R63.reuse, 0xf, R63.reuse ;  /* 0x0000000f3f4b7819 */ /* 0x140fe40000010e3f */
[--C-:B------:R-:W-:Y:S02]  /*108e0*/  SHF.L.W.U32.HI R76, R63, 0xd, R63.reuse ;  /* 0x0000000d3f4c7819 */ /* 0x100fe40000010e3f */
[----:B------:R-:W-:-:S02]  /*108f0*/  SHF.R.U32.HI R63, RZ, 0xa, R63 ;  /* 0x0000000aff3f7819 */ /* 0x000fc4000001163f */
        /* <DEDUP_REMOVED lines=9> */
[C-C-:B------:R-:W-:Y:S02]  /*10990*/  SHF.L.W.U32.HI R76, R70.reuse, 0x13, R70.reuse ;  /* 0x00000013464c7819 */ /* 0x140fe40000010e46 */
[----:B------:R-:W-:Y:S02]  /*109a0*/  SHF.L.W.U32.HI R75, R70, 0xa, R70 ;  /* 0x0000000a464b7819 */ /* 0x000fe40000010e46 */
[----:B------:R-:W-:Y:S02]  /*109b0*/  IADD3 R72, PT, PT, R79, R77, R62 ;  /* 0x0000004d4f487210 */ /* 0x000fe40007ffe03e */
[----:B------:R-:W-:-:S02]  /*109c0*/  LOP3.LUT R73, R75, R73, R76, 0x96, !PT ;  /* 0x000000494b497212 */ /* 0x000fc400078e964c */
[C---:B------:R-:W-:Y:S02]  /*109d0*/  LOP3.LUT R62, R67.reuse, R74, R70, 0xe8, !PT ;  /* 0x0000004a433e7212 */ /* 0x040fe400078ee846 */
[----:B------:R-:W-:Y:S02]  /*109e0*/  IADD3 R72, PT, PT, R72, -0x5baf9315, R63 ;  /* 0xa4506ceb48487810 */ /* 0x000fe40007ffe03f */
[----:B------:R-:W-:Y:S02]  /*109f0*/  IADD3 R73, PT, PT, R68, R73, R62 ;  /* 0x0000004944497210 */ /* 0x000fe40007ffe03e */
[----:B------:R-:W-:Y:S01]  /*10a00*/  SHF.L.W.U32.HI R74, R82, 0x19, R82 ;  /* 0x00000019524a7819 */ /* 0x000fe20000010e52 */
[----:B------:R-:W-:Y:S01]  /*10a10*/  IMAD.IADD R62, R67, 0x1, R72 ;  /* 0x00000001433e7824 */ /* 0x000fe200078e0248 */
[C-C-:B------:R-:W-:Y:S02]  /*10a20*/  SHF.L.W.U32.HI R76, R73.reuse, 0x1e, R73.reuse ;  /* 0x0000001e494c7819 */ /* 0x140fe40000010e49 */
[----:B------:R-:W-:-:S02]  /*10a30*/  SHF.L.W.U32.HI R77, R73, 0x13, R73 ;  /* 0x00000013494d7819 */ /* 0x000fc40000010e49 */
[----:B------:R-:W-:Y:S02]  /*10a40*/  SHF.L.W.U32.HI R79, R73, 0xa, R73 ;  /* 0x0000000a494f7819 */ /* 0x000fe40000010e49 */
[--C-:B------:R-:W-:Y:S02]  /*10a50*/  SHF.L.W.U32.HI R75, R82, 0xe, R82.reuse ;  /* 0x0000000e524b7819 */ /* 0x100fe40000010e52 */
[----:B------:R-:W-:Y:S02]  /*10a60*/  SHF.R.U32.HI R68, RZ, 0x3, R82 ;  /* 0x00000003ff447819 */ /* 0x000fe40000011652 */
        /* <DEDUP_REMOVED lines=10> */
[----:B------:R-:W-:Y:S02]  /*10b10*/  LOP3.LUT R79, R66, R62, R71, 0xb8, !PT ;  /* 0x0000003e424f7212 */ /* 0x000fe400078eb847 */
[----:B------:R-:W-:Y:S02]  /*10b20*/  IADD3 R68, PT, PT, R64, R68, R69 ;  /* 0x0000004440447210 */ /* 0x000fe40007ffe045 */
[----:B------:R-:W-:Y:S02]  /*10b30*/  LOP3.LUT R67, R75, R74, R67, 0x96, !PT ;  /* 0x0000004a4b437212 */ /* 0x000fe400078e9643 */
[----:B------:R-:W-:Y:S02]  /*10b40*/  IADD3 R79, PT, PT, R80, R79, R59 ;  /* 0x0000004f504f7210 */ /* 0x000fe40007ffe03b */
[----:B------:R-:W-:-:S02]  /*10b50*/  IADD3 R60, PT, PT, R65, R76, R77 ;  /* 0x0000004c413c7210 */ /* 0x000fc40007ffe04d */
[----:B------:R-:W-:Y:S02]  /*10b60*/  IADD3 R68, PT, PT, R79, R68, R67 ;  /* 0x000000444f447210 */ /* 0x000fe40007ffe043 */
[C-C-:B------:R-:W-:Y:S02]  /*10b70*/  SHF.L.W.U32.HI R59, R60.reuse, 0x1e, R60.reuse ;  /* 0x0000001e3c3b7819 */ /* 0x140fe40000010e3c */
[--C-:B------:R-:W-:Y:S01]  /*10b80*/  SHF.L.W.U32.HI R64, R60, 0x13, R60.reuse ;  /* 0x000000133c407819 */ /* 0x100fe20000010e3c */
[----:B------:R-:W-:Y:S01]  /*10b90*/  VIADD R75, R68, 0xbef9a3f7 ;  /* 0xbef9a3f7444b7836 */ /* 0x000fe20000000000 */
[--C-:B------:R-:W-:Y:S02]  /*10ba0*/  SHF.L.W.U32.HI R65, R60, 0xa, R60.reuse ;  /* 0x0000000a3c417819 */ /* 0x100fe40000010e3c */
[----:B------:R-:W-:Y:S01]  /*10bb0*/  LOP3.LUT R67, R73, R70, R60, 0xe8, !PT ;  /* 0x0000004649437212 */ /* 0x000fe200078ee83c */
[----:B------:R-:W-:Y:S01]  /*10bc0*/  IMAD.IADD R70, R70, 0x1, R75 ;  /* 0x0000000146467824 */ /* 0x000fe200078e024b */
[----:B------:R-:W-:-:S02]  /*10bd0*/  LOP3.LUT R59, R65, R59, R64, 0x96, !PT ;  /* 0x0000003b413b7212 */ /* 0x000fc400078e9640 */
[--C-:B------:R-:W-:Y:S02]  /*10be0*/  SHF.L.W.U32.HI R64, R78, 0x19, R78.reuse ;  /* 0x000000194e407819 */ /* 0x100fe40000010e4e */
[----:B------:R-:W-:Y:S02]  /*10bf0*/  IADD3 R59, PT, PT, R72, R59, R67 ;  /* 0x0000003b483b7210 */ /* 0x000fe40007ffe043 */
        /* <DEDUP_REMOVED lines=10> */
[----:B------:R-:W-:Y:S02]  /*10ca0*/  LOP3.LUT R77, R74, R72, R77, 0x96, !PT ;  /* 0x000000484a4d7212 */ /* 0x000fe400078e964d */
[C-C-:B------:R-:W-:Y:S02]  /*10cb0*/  SHF.L.W.U32.HI R65, R63.reuse, 0xf, R63.reuse ;  /* 0x0000000f3f417819 */ /* 0x140fe40000010e3f */
[----:B------:R-:W-:Y:S02]  /*10cc0*/  SHF.L.W.U32.HI R68, R63, 0xd, R63 ;  /* 0x0000000d3f447819 */ /* 0x000fe40000010e3f */
[----:B------:R-:W-:Y:S02]  /*10cd0*/  LOP3.LUT R72, R60, R73, R59, 0xe8, !PT ;  /* 0x000000493c487212 */ /* 0x000fe400078ee83b */
[----:B------:R-:W-:Y:S02]  /*10ce0*/  SHF.R.U32.HI R63, RZ, 0xa, R63 ;  /* 0x0000000aff3f7819 */ /* 0x000fe4000001163f */
[C---:B------:R-:W-:Y:S01]  /*10cf0*/  LOP3.LUT R69, R71.reuse, R70, R62, 0xb8, !PT ;  /* 0x0000004647457212 */ /* 0x040fe200078eb83e */
[----:B------:R-:W-:Y:S01]  /*10d00*/  VIADD R71, R71, 0x5be0cd19 ;  /* 0x5be0cd1947477836 */ /* 0x000fe20000000000 */
[----:B------:R-:W-:Y:S01]  /*10d10*/  IADD3 R64, PT, PT, R61, R64, R82 ;  /* 0x000000403d407210 */ /* 0x000fe20007ffe052 */
[----:B------:R-:W-:Y:S01]  /*10d20*/  VIADD R62, R62, 0x1f83d9ab ;  /* 0x1f83d9ab3e3e7836 */ /* 0x000fe20000000000 */
[----:B------:R-:W-:Y:S01]  /*10d30*/  IADD3 R67, PT, PT, R75, R67, R72 ;  /* 0x000000434b437210 */ /* 0x000fe20007ffe048 */
[----:B------:R-:W-:Y:S01]  /*10d40*/  VIADD R70, R70, 0x9b05688c ;  /* 0x9b05688c46467836 */ /* 0x000fe20000000000 */
[----:B------:R-:W-:-:S02]  /*10d50*/  LOP3.LUT R63, R63, R65, R68, 0x96, !PT ;  /* 0x000000413f3f7212 */ /* 0x000fc400078e9644 */
[----:B------:R-:W-:Y:S02]  /*10d60*/  IADD3 R69, PT, PT, R77, R69, R66 ;  /* 0x000000454d457210 */ /* 0x000fe40007ffe042 */
[C-C-:B------:R-:W-:Y:S02]  /*10d70*/  SHF.L.W.U32.HI R61, R67.reuse, 0x1e, R67.reuse ;  /* 0x0000001e433d7819 */ /* 0x140fe40000010e43 */
[C-C-:B------:R-:W-:Y:S02]  /*10d80*/  SHF.L.W.U32.HI R66, R67.reuse, 0x13, R67.reuse ;  /* 0x0000001343427819 */ /* 0x140fe40000010e43 */
[----:B------:R-:W-:Y:S02]  /*10d90*/  SHF.L.W.U32.HI R65, R67, 0xa, R67 ;  /* 0x0000000a43417819 */ /* 0x000fe40000010e43 */
[----:B------:R-:W-:Y:S02]  /*10da0*/  IADD3 R63, PT, PT, R69, R64, R63 ;  /* 0x00000040453f7210 */ /* 0x000fe40007ffe03f */
[----:B------:R-:W-:-:S02]  /*10db0*/  PRMT R71, R71, 0x123, RZ ;  /* 0x0000012347477816 */ /* 0x000fc400000000ff */
[----:B------:R-:W-:Y:S01]  /*10dc0*/  LOP3.LUT R61, R65, R61, R66, 0x96, !PT ;  /* 0x0000003d413d7212 */ /* 0x000fe200078e9642 */
[----:B------:R-:W-:Y:S01]  /*10dd0*/  VIADD R66, R63, 0xc67178f2 ;  /* 0xc67178f23f427836 */ /* 0x000fe20000000000 */
[----:B------:R-:W-:Y:S02]  /*10de0*/  SHF.R.U32.HI R63, RZ, 0x18, R71 ;  /* 0x00000018ff3f7819 */ /* 0x000fe40000011647 */
[C---:B------:R-:W-:Y:S01]  /*10df0*/  LOP3.LUT R64, R59.reuse, R60, R67, 0xe8, !PT ;  /* 0x0000003c3b407212 */ /* 0x040fe200078ee843 */
[----:B------:R-:W-:Y:S01]  /*10e00*/  VIADD R60, R60, 0xa54ff53a ;  /* 0xa54ff53a3c3c7836 */ /* 0x000fe20000000000 */
[----:B-----5:R-:W-:Y:S01]  /*10e10*/  ISETP.GT.U32.AND P0, PT, R34, R63, PT ;  /* 0x0000003f2200720c */ /* 0x020fe20003f04070 */
[----:B------:R-:W-:Y:S01]  /*10e20*/  VIADD R59, R59, 0x3c6ef372 ;  /* 0x3c6ef3723b3b7836 */ /* 0x000fe20000000000 */
[----:B------:R-:W-:Y:S02]  /*10e30*/  IADD3 R61, PT, PT, R66, R61, R64 ;  /* 0x0000003d423d7210 */ /* 0x000fe40007ffe040 */
[----:B------:R-:W-:Y:S01]  /*10e40*/  PRMT R64, R62, 0x123, RZ ;  /* 0x000001233e407816 */ /* 0x000fe200000000ff */
[----:B------:R-:W-:Y:S01]  /*10e50*/  VIADD R62, R67, 0xbb67ae85 ;  /* 0xbb67ae85433e7836 */ /* 0x000fe20000000000 */
[----:B------:R-:W-:Y:S01]  /*10e60*/  IADD3 R66, PT, PT, R66, 0x510e527f, R73 ;  /* 0x510e527f42427810 */ /* 0x000fe20007ffe049 */
[----:B------:R-:W-:Y:S01]  /*10e70*/  VIADD R61, R61, 0x6a09e667 ;  /* 0x6a09e6673d3d7836 */ /* 0x000fe20000000000 */
[----:B------:R-:W-:-:S02]  /*10e80*/  PRMT R60, R60, 0x123, RZ ;  /* 0x000001233c3c7816 */ /* 0x000fc400000000ff */
[----:B------:R-:W-:Y:S02]  /*10e90*/  PRMT R59, R59, 0x123, RZ ;  /* 0x000001233b3b7816 */ /* 0x000fe400000000ff */
[----:B------:R-:W-:Y:S02]  /*10ea0*/  PRMT R70, R70, 0x123, RZ ;  /* 0x0000012346467816 */ /* 0x000fe400000000ff */
[----:B------:R-:W-:Y:S02]  /*10eb0*/  PRMT R62, R62, 0x123, RZ ;  /* 0x000001233e3e7816 */ /* 0x000fe400000000ff */
[----:B------:R-:W-:Y:S02]  /*10ec0*/  PRMT R66, R66, 0x123, RZ ;  /* 0x0000012342427816 */ /* 0x000fe400000000ff */
[----:B------:R-:W-:Y:S01]  /*10ed0*/  PRMT R61, R61, 0x123, RZ ;  /* 0x000001233d3d7816 */ /* 0x000fe200000000ff */
[----:B------:R-:W-:Y:S06]  /*10ee0*/  @P0 BRA `(.L_x_1) ;  /* 0x0000000c004c0947 */ /* 0x000fec0003800000 */
[----:B------:R-:W-:Y:S01]  /*10ef0*/  ISETP.GE.U32.AND P0, PT, R34, R63, PT ;  /* 0x0000003f2200720c */ /* 0x000fe20003f06070 */
[----:B------:R-:W-:-:S12]  /*10f00*/  BSSY.RELIABLE B1, `(.L_x_2) ;  /* 0x00000c7000017945 */ /* 0x000fd80003800100 */
[----:B------:R-:W-:Y:S05]  /*10f10*/  @!P0 BRA `(.L_x_3) ;  /* 0x0000000c00148947 */ /* 0x000fea0003800000 */
[----:B------:R-:W-:-:S04]  /*10f20*/  PRMT R63, R71, 0x7632, R63 ;  /* 0x00007632473f7816 */ /* 0x000fc8000000003f */
[----:B------:R-:W-:-:S04]  /*10f30*/  LOP3.LUT R68, R63, 0xff, RZ, 0xc0, !PT ;  /* 0x000000ff3f447812 */ /* 0x000fc800078ec0ff */
[----:B------:R-:W-:-:S13]  /*10f40*/  ISETP.GT.U32.AND P0, PT, R33, R68, PT ;  /* 0x000000442100720c */ /* 0x000fda0003f04070 */
[----:B------:R-:W-:Y:S05]  /*10f50*/  @P0 BREAK.RELIABLE B1 ;  /* 0x0000000000010942 */ /* 0x000fea0003800100 */
[----:B------:R-:W-:Y:S05]  /*10f60*/  @P0 BRA `(.L_x_1) ;  /* 0x0000000c002c0947 */ /* 0x000fea0003800000 */
[----:B------:R-:W-:-:S13]  /*10f70*/  ISETP.GE.U32.AND P0, PT, R33, R68, PT ;  /* 0x000000442100720c */ /* 0x000fda0003f06070 */
[----:B------:R-:W-:Y:S05]  /*10f80*/  @!P0 BRA `(.L_x_3) ;  /* 0x0000000800f88947 */ /* 0x000fea0003800000 */
[----:B------:R-:W-:-:S04]  /*10f90*/  SHF.R.U32.HI R63, RZ, 0x8, R71 ;  /* 0x00000008ff3f7819 */ /* 0x000fc80000011647 */
[----:B------:R-:W-:-:S04]  /*10fa0*/  LOP3.LUT R63, R63, 0xff, RZ, 0xc0, !PT ;  /* 0x000000ff3f3f7812 */ /* 0x000fc800078ec0ff */
[----:B------:R-:W-:-:S13]  /*10fb0*/  ISETP.GT.U32.AND P0, PT, R32, R63, PT ;  /* 0x0000003f2000720c */ /* 0x000fda0003f04070 */
[----:B------:R-:W-:Y:S05]  /*10fc0*/  @P0 BREAK.RELIABLE B1 ;  /* 0x0000000000010942 */ /* 0x000fea0003800100 */
[----:B------:R-:W-:Y:S05]  /*10fd0*/  @P0 BRA `(.L_x_1) ;  /* 0x0000000c00100947 */ /* 0x000fea0003800000 */
[----:B------:R-:W-:-:S13]  /*10fe0*/  ISETP.GE.U32.AND P0, PT, R32, R63, PT ;  /* 0x0000003f2000720c */ /* 0x000fda0003f06070 */
[----:B------:R-:W-:Y:S05]  /*10ff0*/  @!P0 BRA `(.L_x_3) ;  /* 0x0000000800dc8947 */ /* 0x000fea0003800000 */
[----:B------:R-:W-:-:S04]  /*11000*/  LOP3.LUT R68, R71, 0xff, RZ, 0xc0, !PT ;  /* 0x000000ff47447812 */ /* 0x000fc800078ec0ff */
[----:B------:R-:W-:-:S13]  /*11010*/  ISETP.GT.U32.AND P0, PT, R31, R68, PT ;  /* 0x000000441f00720c */ /* 0x000fda0003f04070 */
[----:B------:R-:W-:Y:S05]  /*11020*/  @P0 BREAK.RELIABLE B1 ;  /* 0x0000000000010942 */ /* 0x000fea0003800100 */
[----:B------:R-:W-:Y:S05]  /*11030*/  @P0 BRA `(.L_x_1) ;  /* 0x0000000800f80947 */ /* 0x000fea0003800000 */
[----:B------:R-:W-:-:S13]  /*11040*/  ISETP.GE.U32.AND P0, PT, R31, R68, PT ;  /* 0x000000441f00720c */ /* 0x000fda0003f06070 */
[----:B------:R-:W-:Y:S05]  /*11050*/  @!P0 BRA `(.L_x_3) ;  /* 0x0000000800c48947 */ /* 0x000fea0003800000 */
[----:B------:R-:W-:-:S04]  /*11060*/  SHF.R.U32.HI R63, RZ, 0x18, R64 ;  /* 0x00000018ff3f7819 */ /* 0x000fc80000011640 */
[----:B------:R-:W-:-:S13]  /*11070*/  ISETP.GT.U32.AND P0, PT, R30, R63, PT ;  /* 0x0000003f1e00720c */ /* 0x000fda0003f04070 */
[----:B------:R-:W-:Y:S05]  /*11080*/  @P0 BREAK.RELIABLE B1 ;  /* 0x0000000000010942 */ /* 0x000fea0003800100 */
[----:B------:R-:W-:Y:S05]  /*11090*/  @P0 BRA `(.L_x_1) ;  /* 0x0000000800e00947 */ /* 0x000fea0003800000 */
[----:B------:R-:W-:-:S13]  /*110a0*/  ISETP.GE.U32.AND P0, PT, R30, R63, PT ;  /* 0x0000003f1e00720c */ /* 0x000fda0003f06070 */
        /* <DEDUP_REMOVED lines=164> */
[----:B------:R-:W-:Y:S02]  /*11af0*/  LOP3.LUT R59, R61, 0xff, RZ, 0xc0, !PT ;  /* 0x000000ff3d3b7812 */ /* 0x000fe400078ec0ff */
[----:B------:R-:W-:Y:S02]  /*11b00*/  SHF.R.U32.HI R61, RZ, 0x8, R61 ;  /* 0x00000008ff3d7819 */ /* 0x000fe4000001163d */
[----:B------:R-:W-:Y:S02]  /*11b10*/  ISETP.GT.U32.AND P0, PT, R0, R59, PT ;  /* 0x0000003b0000720c */ /* 0x000fe40003f04070 */
[----:B------:R-:W-:-:S04]  /*11b20*/  LOP3.LUT R61, R61, 0xff, RZ, 0xc0, !PT ;  /* 0x000000ff3d3d7812 */ /* 0x000fc800078ec0ff */
[----:B------:R-:W-:-:S04]  /*11b30*/  ISETP.LT.U32.OR P0, PT, R4, R61, !P0 ;  /* 0x0000003d0400720c */ /* 0x000fc80004701470 */
[----:B------:R-:W-:-:S13]  /*11b40*/  ISETP.GT.U32.OR P0, PT, R4, R61, !P0 ;  /* 0x0000003d0400720c */ /* 0x000fda0004704470 */
[----:B------:R-:W-:Y:S05]  /*11b50*/  @P0 BREAK.RELIABLE B1 ;  /* 0x0000000000010942 */ /* 0x000fea0003800100 */
[----:B------:R-:W-:Y:S05]  /*11b60*/  @P0 BRA `(.L_x_1) ;  /* 0x00000000002c0947 */ /* 0x000fea0003800000 */
.L_x_3:
[----:B------:R-:W-:Y:S05]  /*11b70*/  BSYNC.RELIABLE B1 ;  /* 0x0000000000017941 */ /* 0x000fea0003800100 */
.L_x_2:
[----:B------:R-:W2:Y:S01]  /*11b80*/  LDG.E.U8 R59, desc[UR6][R2.64] ;  /* 0x00000006023b7981 */ /* 0x000ea2000c1e1100 */
[----:B------:R-:W0:Y:S01]  /*11b90*/  LDCU UR4, c[0x0][0x360] ;  /* 0x00006c00ff0477ac */ /* 0x000e220008000800 */
[----:B------:R-:W0:Y:S02]  /*11ba0*/  LDCU UR5, c[0x0][0x370] ;  /* 0x00006e00ff0577ac */ /* 0x000e240008000800 */
[----:B0-----:R-:W-:-:S04]  /*11bb0*/  UIMAD UR4, UR4, UR5, URZ ;  /* 0x00000005040472a4 */ /* 0x001fc8000f8e02ff */
[----:B------:R-:W-:Y:S02]  /*11bc0*/  ULOP3.LUT UR5, URZ, UR4, URZ, 0x33, !UPT ;  /* 0x00000004ff057292 */ /* 0x000fe4000f8e33ff */
[----:B------:R-:W-:-:S05]  /*11bd0*/  VIADD R44, R44, UR4 ;  /* 0x000000042c2c7c36 */ /* 0x000fca0008000000 */
[----:B------:R-:W-:Y:S02]  /*11be0*/  ISETP.LT.U32.AND P1, PT, R44, UR5, PT ;  /* 0x000000052c007c0c */ /* 0x000fe4000bf21070 */
[----:B--2---:R-:W-:-:S13]  /*11bf0*/  ISETP.NE.AND P0, PT, R59, RZ, PT ;  /* 0x000000ff3b00720c */ /* 0x004fda0003f05270 */
[----:B------:R-:W-:Y:S05]  /*11c00*/  @!P0 BRA P1, `(.L_x_4) ;  /* 0xffffff4c00948947 */ /* 0x000fea000083ffff */
[----:B------:R-:W-:Y:S05]  /*11c10*/  EXIT ;  /* 0x000000000000794d */ /* 0x000fea0003800000 */
.L_x_1:
[----:B------:R-:W-:Y:S05]  /*11c20*/  BSYNC.RECONVERGENT B0 ;  /* 0x0000000000007941 */ /* 0x000fea0003800200 */
.L_x_0:
[----:B------:R-:W0:Y:S01]  /*11c30*/  LDC.64 R2, c[0x0][0x388] ;  /* 0x0000e200ff027b82 */ /* 0x000e220000000a00 */
[----:B------:R-:W-:-:S07]  /*11c40*/  IMAD.MOV.U32 R0, RZ, RZ, 0x1 ;  /* 0x00000001ff007424 */ /* 0x000fce00078e00ff */
[----:B------:R-:W1:Y:S01]  /*11c50*/  LDC.64 R4, c[0x4][0x8] ;  /* 0x01000200ff047b82 */ /* 0x000e620000000a00 */
[----:B0-----:R-:W-:Y:S04]  /*11c60*/  STG.E desc[UR6][R2.64], R44 ;  /* 0x0000002c02007986 */ /* 0x001fe8000c101906 */
[----:B-1----:R-:W-:Y:S01]  /*11c70*/  STG.E.U8 desc[UR6][R4.64], R0 ;  /* 0x0000000004007986 */ /* 0x002fe2000c101106 */
[----:B------:R-:W-:Y:S05]  /*11c80*/  EXIT ;  /* 0x000000000000794d */ /* 0x000fea0003800000 */
.L_x_5:
[----:B------:R-:W-:-:S00]  /*11c90*/  BRA `(.L_x_5) ;  /* 0xfffffffc00fc7947 */ /* 0x000fc0000383ffff */
[----:B------:R-:W-:-:S00]  /*11ca0*/  NOP ;  /* 0x0000000000007918 */ /* 0x000fc00000000000 */
        /* <DEDUP_REMOVED lines=13> */
.L_x_6:


//--------------------- .nv.global.init           --------------------------
	.section	.nv.global.init,"aw",@progbits
	.align	4
.nv.global.init:
	.type		k,@object
	.size		k,(.L_0 - k)
k:
        /*0000*/ 	.byte	0x98, 0x2f, 0x8a, 0x42, 0x91, 0x44, 0x37, 0x71, 0xcf, 0xfb, 0xc0, 0xb5, 0xa5, 0xdb, 0xb5, 0xe9
        /* <DEDUP_REMOVED lines=15> */
.L_0:


//--------------------- .nv.shared.reserved.0     --------------------------
	.section	.nv.shared.reserved.0,"aw",@nobits
	.weak		__nv_reservedSMEM_offset_0_alias
	.size		__nv_reservedSMEM_offset_0_alias, 0, 64
	.other		__nv_reservedSMEM_offset_0_alias,@"STO_CUDA_RESERVED_SHARED STV_DEFAULT"
__nv_reservedSMEM_offset_0_alias:
	.zero		0
	.zero		64


//--------------------- .nv.global                --------------------------
	.section	.nv.global,"aw",@nobits
	.align	8
.nv.global:
	.type		target_hex,@object
	.size		target_hex,(flag - target_hex)
	.other		target_hex,@"STV_DEFAULT STO_CUDA_MANAGED"
target_hex:
	.zero		8
	.type		flag,@object
	.size		flag,(.L_1 - flag)
	.other		flag,@"STV_DEFAULT STO_CUDA_MANAGED"
flag:
	.zero		1
.L_1:


//--------------------- .nv.constant0._Z15cuda_find_nonceP6_blockPj --------------------------
	.section	.nv.constant0._Z15cuda_find_nonceP6_blockPj,"a",@progbits
	.sectionflags	@""
	.align	4
.nv.constant0._Z15cuda_find_nonceP6_blockPj:
	.zero		912


//--------------------- SYMBOLS --------------------------

	.type		.nv.reservedSmem.offset0,@object
	.size		.nv.reservedSmem.offset0,0x4
